// auto-generated by cutlass_sweep.gemm — config: {"arch": "sm_90", "cluster_m": 1, "cluster_n": 1, "dtype": "bf16", "dtype_b": "bf16", "layout": "nt", "stages": 0, "tile_k": 64, "tile_m": 384, "tile_n": 512}
#include "cutlass/cutlass.h"
#include "cutlass/gemm/collective/collective_builder.hpp"
#include "cutlass/gemm/device/gemm_universal_adapter.h"
#include "cutlass/gemm/kernel/gemm_universal.hpp"
#include "cutlass/epilogue/collective/collective_builder.hpp"

using ElemA = cutlass::bfloat16_t;
using ElemB = cutlass::bfloat16_t;
using ElemCD = cutlass::bfloat16_t;
using Acc  = float;
using TileShape    = cute::Shape<cute::_384, cute::_512, cute::_64>;
using ClusterShape = cute::Shape<cute::_1, cute::_1, cute::_1>;

using CollectiveEpilogue = typename cutlass::epilogue::collective::CollectiveBuilder<
    cutlass::arch::Sm90, cutlass::arch::OpClassTensorOp,
    TileShape, ClusterShape,
    cutlass::epilogue::collective::EpilogueTileAuto,
    Acc, Acc,
    ElemCD, cutlass::layout::RowMajor, 128 / cutlass::sizeof_bits<ElemCD>::value,
    ElemCD, cutlass::layout::RowMajor, 128 / cutlass::sizeof_bits<ElemCD>::value,
    cutlass::epilogue::collective::EpilogueScheduleAuto
  >::CollectiveOp;

using CollectiveMainloop = typename cutlass::gemm::collective::CollectiveBuilder<
    cutlass::arch::Sm90, cutlass::arch::OpClassTensorOp,
    ElemA, cutlass::layout::RowMajor, 128 / cutlass::sizeof_bits<ElemA>::value,
    ElemB, cutlass::layout::ColumnMajor, 128 / cutlass::sizeof_bits<ElemB>::value,
    Acc,
    TileShape, ClusterShape,
    cutlass::gemm::collective::StageCountAutoCarveout<static_cast<int>(sizeof(typename CollectiveEpilogue::SharedStorage))>,
    cutlass::gemm::collective::KernelScheduleAuto
  >::CollectiveOp;

using GemmKernel = cutlass::gemm::kernel::GemmUniversal<
    cute::Shape<int,int,int,int>,
    CollectiveMainloop,
    CollectiveEpilogue
>;
using Gemm = cutlass::gemm::device::GemmUniversalAdapter<GemmKernel>;

// Force the device kernel symbol into the cubin without needing a host main.
auto* _anchor = &cutlass::device_kernel<GemmKernel>;


// ===== COMPILED SASS (sm_90a) =====

	.target	sm_90a

	.elftype	@"ET_EXEC"


//--------------------- .note.nv.tkinfo           --------------------------
	.section	.note.nv.tkinfo,"",@"SHT_NOTE"
	.sectionflags	@"SHF_NOTE_NV_TKINFO"
	.tkinfo
        /*0018*/ 	.word	0x00000002
        /*0030*/ 	.string	""
        /*0030*/ 	.string	"ptxas"
        /*0030*/ 	.string	"Cuda compilation tools, release 13.0, V13.0.88"
        /*0030*/ 	.string	"Build cuda_13.0.r13.0/compiler.36424714_0"
        /*0030*/ 	.string	"-arch sm_90a -m 64 "



//--------------------- .note.nv.cuinfo           --------------------------
	.section	.note.nv.cuinfo,"",@"SHT_NOTE"
	.sectionflags	@"SHF_NOTE_NV_CUINFO"
        /*0018*/ 	.short	0x0002
        /*001a*/ 	.short	0x005a
        /*001c*/ 	.short	0x0082
	.zero		2


//--------------------- .nv.info                  --------------------------
	.section	.nv.info,"",@"SHT_CUDA_INFO"
	.align	4


	//----- nvinfo : EIATTR_REGCOUNT
	.align		4
        /*0000*/ 	.byte	0x04, 0x2f
        /*0002*/ 	.short	(.L_15 - .L_14)
	.align		4
.L_14:
        /*0004*/ 	.word	index@(_ZN7cutlass13device_kernelINS_4gemm6kernel13GemmUniversalIN4cute5tupleIJiiiiEEENS1_10collective13CollectiveMmaINS1_34MainloopSm90TmaGmmaWarpSpecializedILi2ENS5_IJNS4_1CILi1EEESB_SB_EEENS1_35KernelTmaWarpSpecializedCooperativeEEENS5_IJNSA_ILi384EEENSA_ILi512EEENSA_ILi64EEEEEENS_10bfloat16_tENS5_IJlSB_lEEESJ_SK_NS4_8TiledMMAINS4_8MMA_AtomIJNS4_4SM904GMMA28MMA_64x256x16_F32BF16BF16_SSILNSO_5MajorE0ELSQ_0ELNSO_7ScaleInE1ELSR_1EEEEEENS4_6LayoutINS5_IJNSA_ILi2EEESB_SB_EEENS5_IJSB_NSA_ILi0EEESX_EEEEENS5_IJNS4_10UnderscoreES10_S10_EEEEENS4_13SM90_TMA_LOADENS4_14ComposedLayoutINS4_7SwizzleILi3ELi4ELi3EEENS4_18smem_ptr_flag_bitsILi16EEENSU_INS5_IJNSA_ILi8EEESH_EEENS5_IJSH_SB_EEEEEEEvNS4_8identityES13_S1D_vS1E_EENS_8epilogue10collective6detail29Sm90TmaWarpSpecializedAdapterINS1H_15DefaultEpilogueISJ_SK_SK_NS1G_6thread17LinearCombinationISJ_Li1EffLNS1L_9ScaleType4KindE0ELNS_15FloatRoundStyleE2ESJ_EENS1_15EpilogueDefaultEEEEEvvEEEEvNT_6ParamsE)
        /*0008*/ 	.word	0x000000a8


	//----- nvinfo : EIATTR_FRAME_SIZE
	.align		4
.L_15:
        /*000c*/ 	.byte	0x04, 0x11
        /*000e*/ 	.short	(.L_17 - .L_16)
	.align		4
.L_16:
        /*0010*/ 	.word	index@(_ZN7cutlass13device_kernelINS_4gemm6kernel13GemmUniversalIN4cute5tupleIJiiiiEEENS1_10collective13CollectiveMmaINS1_34MainloopSm90TmaGmmaWarpSpecializedILi2ENS5_IJNS4_1CILi1EEESB_SB_EEENS1_35KernelTmaWarpSpecializedCooperativeEEENS5_IJNSA_ILi384EEENSA_ILi512EEENSA_ILi64EEEEEENS_10bfloat16_tENS5_IJlSB_lEEESJ_SK_NS4_8TiledMMAINS4_8MMA_AtomIJNS4_4SM904GMMA28MMA_64x256x16_F32BF16BF16_SSILNSO_5MajorE0ELSQ_0ELNSO_7ScaleInE1ELSR_1EEEEEENS4_6LayoutINS5_IJNSA_ILi2EEESB_SB_EEENS5_IJSB_NSA_ILi0EEESX_EEEEENS5_IJNS4_10UnderscoreES10_S10_EEEEENS4_13SM90_TMA_LOADENS4_14ComposedLayoutINS4_7SwizzleILi3ELi4ELi3EEENS4_18smem_ptr_flag_bitsILi16EEENSU_INS5_IJNSA_ILi8EEESH_EEENS5_IJSH_SB_EEEEEEEvNS4_8identityES13_S1D_vS1E_EENS_8epilogue10collective6detail29Sm90TmaWarpSpecializedAdapterINS1H_15DefaultEpilogueISJ_SK_SK_NS1G_6thread17LinearCombinationISJ_Li1EffLNS1L_9ScaleType4KindE0ELNS_15FloatRoundStyleE2ESJ_EENS1_15EpilogueDefaultEEEEEvvEEEEvNT_6ParamsE)
        /*0014*/ 	.word	0x00002d40


	//----- nvinfo : EIATTR_MIN_STACK_SIZE
	.align		4
.L_17:
        /*0018*/ 	.byte	0x04, 0x12
        /*001a*/ 	.short	(.L_19 - .L_18)
	.align		4
.L_18:
        /*001c*/ 	.word	index@(_ZN7cutlass13device_kernelINS_4gemm6kernel13GemmUniversalIN4cute5tupleIJiiiiEEENS1_10collective13CollectiveMmaINS1_34MainloopSm90TmaGmmaWarpSpecializedILi2ENS5_IJNS4_1CILi1EEESB_SB_EEENS1_35KernelTmaWarpSpecializedCooperativeEEENS5_IJNSA_ILi384EEENSA_ILi512EEENSA_ILi64EEEEEENS_10bfloat16_tENS5_IJlSB_lEEESJ_SK_NS4_8TiledMMAINS4_8MMA_AtomIJNS4_4SM904GMMA28MMA_64x256x16_F32BF16BF16_SSILNSO_5MajorE0ELSQ_0ELNSO_7ScaleInE1ELSR_1EEEEEENS4_6LayoutINS5_IJNSA_ILi2EEESB_SB_EEENS5_IJSB_NSA_ILi0EEESX_EEEEENS5_IJNS4_10UnderscoreES10_S10_EEEEENS4_13SM90_TMA_LOADENS4_14ComposedLayoutINS4_7SwizzleILi3ELi4ELi3EEENS4_18smem_ptr_flag_bitsILi16EEENSU_INS5_IJNSA_ILi8EEESH_EEENS5_IJSH_SB_EEEEEEEvNS4_8identityES13_S1D_vS1E_EENS_8epilogue10collective6detail29Sm90TmaWarpSpecializedAdapterINS1H_15DefaultEpilogueISJ_SK_SK_NS1G_6thread17LinearCombinationISJ_Li1EffLNS1L_9ScaleType4KindE0ELNS_15FloatRoundStyleE2ESJ_EENS1_15EpilogueDefaultEEEEEvvEEEEvNT_6ParamsE)
        /*0020*/ 	.word	0x00002d40
.L_19:


//--------------------- .nv.compat                --------------------------
	.section	.nv.compat,"",@"SHT_CUDA_COMPAT_INFO"
	.align	4
        /*0000*/ 	.byte	0x02, 0x09, 0x01, 0x00, 0x02, 0x02, 0x04, 0x00, 0x02, 0x05, 0x05, 0x00, 0x03, 0x07, 0x01, 0x01
        /*0010*/ 	.byte	0x02, 0x03, 0x01, 0x00, 0x02, 0x06, 0x01, 0x00, 0x04, 0x0b, 0x08, 0x00, 0x00, 0x00, 0x00, 0x00
        /*0020*/ 	.byte	0x00, 0x00, 0x00, 0x00


//--------------------- .nv.info._ZN7cutlass13device_kernelINS_4gemm6kernel13GemmUniversalIN4cute5tupleIJiiiiEEENS1_10collective13CollectiveMmaINS1_34MainloopSm90TmaGmmaWarpSpecializedILi2ENS5_IJNS4_1CILi1EEESB_SB_EEENS1_35KernelTmaWarpSpecializedCooperativeEEENS5_IJNSA_ILi384EEENSA_ILi512EEENSA_ILi64EEEEEENS_10bfloat16_tENS5_IJlSB_lEEESJ_SK_NS4_8TiledMMAINS4_8MMA_AtomIJNS4_4SM904GMMA28MMA_64x256x16_F32BF16BF16_SSILNSO_5MajorE0ELSQ_0ELNSO_7ScaleInE1ELSR_1EEEEEENS4_6LayoutINS5_IJNSA_ILi2EEESB_SB_EEENS5_IJSB_NSA_ILi0EEESX_EEEEENS5_IJNS4_10UnderscoreES10_S10_EEEEENS4_13SM90_TMA_LOADENS4_14ComposedLayoutINS4_7SwizzleILi3ELi4ELi3EEENS4_18smem_ptr_flag_bitsILi16EEENSU_INS5_IJNSA_ILi8EEESH_EEENS5_IJSH_SB_EEEEEEEvNS4_8identityES13_S1D_vS1E_EENS_8epilogue10collective6detail29Sm90TmaWarpSpecializedAdapterINS1H_15DefaultEpilogueISJ_SK_SK_NS1G_6thread17LinearCombinationISJ_Li1EffLNS1L_9ScaleType4KindE0ELNS_15FloatRoundStyleE2ESJ_EENS1_15EpilogueDefaultEEEEEvvEEEEvNT_6ParamsE --------------------------
	.section	.nv.info._ZN7cutlass13device_kernelINS_4gemm6kernel13GemmUniversalIN4cute5tupleIJiiiiEEENS1_10collective13CollectiveMmaINS1_34MainloopSm90TmaGmmaWarpSpecializedILi2ENS5_IJNS4_1CILi1EEESB_SB_EEENS1_35KernelTmaWarpSpecializedCooperativeEEENS5_IJNSA_ILi384EEENSA_ILi512EEENSA_ILi64EEEEEENS_10bfloat16_tENS5_IJlSB_lEEESJ_SK_NS4_8TiledMMAINS4_8MMA_AtomIJNS4_4SM904GMMA28MMA_64x256x16_F32BF16BF16_SSILNSO_5MajorE0ELSQ_0ELNSO_7ScaleInE1ELSR_1EEEEEENS4_6LayoutINS5_IJNSA_ILi2EEESB_SB_EEENS5_IJSB_NSA_ILi0EEESX_EEEEENS5_IJNS4_10UnderscoreES10_S10_EEEEENS4_13SM90_TMA_LOADENS4_14ComposedLayoutINS4_7SwizzleILi3ELi4ELi3EEENS4_18smem_ptr_flag_bitsILi16EEENSU_INS5_IJNSA_ILi8EEESH_EEENS5_IJSH_SB_EEEEEEEvNS4_8identityES13_S1D_vS1E_EENS_8epilogue10collective6detail29Sm90TmaWarpSpecializedAdapterINS1H_15DefaultEpilogueISJ_SK_SK_NS1G_6thread17LinearCombinationISJ_Li1EffLNS1L_9ScaleType4KindE0ELNS_15FloatRoundStyleE2ESJ_EENS1_15EpilogueDefaultEEEEEvvEEEEvNT_6ParamsE,"",@"SHT_CUDA_INFO"
	.sectionflags	@""
	.align	4


	//----- nvinfo : EIATTR_CUDA_API_VERSION
	.align		4
        /*0000*/ 	.byte	0x04, 0x37
        /*0002*/ 	.short	(.L_21 - .L_20)
.L_20:
        /*0004*/ 	.word	0x00000082


	//----- nvinfo : EIATTR_KPARAM_INFO
	.align		4
.L_21:
        /*0008*/ 	.byte	0x04, 0x17
        /*000a*/ 	.short	(.L_23 - .L_22)
.L_22:
        /*000c*/ 	.word	0x00000000
        /*0010*/ 	.short	0x0000
        /*0012*/ 	.short	0x0070
        /*0014*/ 	.byte	0x00, 0xf0, 0x01, 0x10


	//----- nvinfo : EIATTR_SPARSE_MMA_MASK
	.align		4
.L_23:
        /*0018*/ 	.byte	0x03, 0x50
        /*001a*/ 	.short	0x0000


	//----- nvinfo : EIATTR_MAXREG_COUNT
	.align		4
        /*001c*/ 	.byte	0x03, 0x1b
        /*001e*/ 	.short	0x00a8


	//----- nvinfo : EIATTR_NUM_BARRIERS
	.align		4
        /*0020*/ 	.byte	0x02, 0x4c
        /*0022*/ 	.byte	0x01
	.zero		1


	//----- nvinfo : EIATTR_EXTERNS
	.align		4
        /*0024*/ 	.byte	0x04, 0x0f
        /*0026*/ 	.short	(.L_25 - .L_24)


	//   ....[0]....
	.align		4
.L_24:
        /*0028*/ 	.word	index@(__assertfail)


	//----- nvinfo : EIATTR_ANNOTATIONS
	.align		4
.L_25:
        /*002c*/ 	.byte	0x04, 0x55
        /*002e*/ 	.short	(.L_27 - .L_26)


	//   ....[0]....
.L_26:
        /*0030*/ 	.word	0x00000001
        /*0034*/ 	.byte	0x60, 0x06, 0x00, 0x00, 0x01, 0x00, 0x00, 0x00, 0x80, 0x06, 0x00, 0x00, 0x01, 0x00, 0x00, 0x00
        /* <DEDUP_REMOVED lines=1087> */
        /*4434*/ 	.byte	0x90, 0xbc, 0x00, 0x00, 0x01, 0x00, 0x00, 0x00, 0xa0, 0xbc, 0x00, 0x00


	//----- nvinfo : EIATTR_MERCURY_ISA_VERSION
	.align		4
.L_27:
        /*4440*/ 	.byte	0x03, 0x5f
        /*4442*/ 	.short	0x0101


	//----- nvinfo : EIATTR_INT_WARP_WIDE_INSTR_OFFSETS
	.align		4
        /*4444*/ 	.byte	0x04, 0x31
        /*4446*/ 	.short	(.L_29 - .L_28)


	//   ....[0]....
.L_28:
        /*4448*/ 	.word	0x000004c0


	//   ....[1]....
        /*444c*/ 	.word	0x000004d0


	//   ....[2]....
        /*4450*/ 	.word	0x00000560


	//----- nvinfo : EIATTR_COOP_GROUP_MASK_REGIDS
	.align		4
.L_29:
        /*4454*/ 	.byte	0x04, 0x29
        /*4456*/ 	.short	(.L_31 - .L_30)


	//   ....[0]....
.L_30:
        /*4458*/ 	.word	0xffffffff


	//   ....[1]....
        /*445c*/ 	.word	0xffffffff


	//   ....[2]....
        /*4460*/ 	.word	0xffffffff


	//   ....[3]....
        /*4464*/ 	.word	0xffffffff


	//   ....[4]....
        /*4468*/ 	.word	0xffffffff


	//----- nvinfo : EIATTR_COOP_GROUP_INSTR_OFFSETS
	.align		4
.L_31:
        /*446c*/ 	.byte	0x04, 0x28
        /*446e*/ 	.short	(.L_33 - .L_32)


	//   ....[0]....
.L_32:
        /*4470*/ 	.word	0x00000070


	//   ....[1]....
        /*4474*/ 	.word	0x00000080


	//   ....[2]....
        /*4478*/ 	.word	0x000001a0


	//   ....[3]....
        /*447c*/ 	.word	0x00000370


	//   ....[4]....
        /*4480*/ 	.word	0x00001130


	//----- nvinfo : EIATTR_REG_RECONFIG
	.align		4
.L_33:
        /*4484*/ 	.byte	0x01, 0x54
	.zero		2


	//----- nvinfo : EIATTR_SYSCALL_OFFSETS
	.align		4
        /*4488*/ 	.byte	0x04, 0x46
        /*448a*/ 	.short	(.L_35 - .L_34)


	//   ....[0]....
.L_34:
        /*448c*/ 	.word	0x000012e0


	//----- nvinfo : EIATTR_MBARRIER_INSTR_OFFSETS
	.align		4
.L_35:
        /*4490*/ 	.byte	0x04, 0x39
        /*4492*/ 	.short	(.L_37 - .L_36)


	//   ....[0]....
.L_36:
        /*4494*/ 	.word	0x00000320
        /*4498*/ 	.word	0x000000ff
        /*449c*/ 	.word	0x00000000
        /*44a0*/ 	.short	0x0100
        /*44a2*/ 	.byte	0x08
	.zero		1


	//   ....[1]....
        /*44a4*/ 	.word	0x00000330
        /*44a8*/ 	.word	0x000000ff
        /*44ac*/ 	.word	0x00000010
        /*44b0*/ 	.short	0x0100
        /*44b2*/ 	.byte	0x08
	.zero		1


	//   ....[2]....
        /*44b4*/ 	.word	0x00000340
        /*44b8*/ 	.word	0x000000ff
        /*44bc*/ 	.word	0x00000008
        /*44c0*/ 	.short	0x0100
        /*44c2*/ 	.byte	0x08
	.zero		1


	//   ....[3]....
        /*44c4*/ 	.word	0x00000350
        /*44c8*/ 	.word	0x000000ff
        /*44cc*/ 	.word	0x00000018
        /*44d0*/ 	.short	0x0100
        /*44d2*/ 	.byte	0x08
	.zero		1


	//   ....[4]....
        /*44d4*/ 	.word	0x000005e0
        /*44d8*/ 	.word	0x000000ff
        /*44dc*/ 	.word	0x00000030
        /*44e0*/ 	.short	0x0100
        /*44e2*/ 	.byte	0x10
	.zero		1


	//   ....[5]....
        /*44e4*/ 	.word	0x00000670
        /*44e8*/ 	.word	0x000000ff
        /*44ec*/ 	.word	0x00000038
        /*44f0*/ 	.short	0x0100
        /*44f2*/ 	.byte	0x10
	.zero		1


	//   ....[6]....
        /*44f4*/ 	.word	0x00001380
        /*44f8*/ 	.word	0x00000003
        /*44fc*/ 	.word	0x00000000
        /*4500*/ 	.short	0x010a
        /*4502*/ 	.byte	0x3f
	.zero		1


	//   ....[7]....
        /*4504*/ 	.word	0x000013c0
        /*4508*/ 	.word	0x00000003
        /*450c*/ 	.word	0x00000000
        /*4510*/ 	.short	0x010a
        /*4512*/ 	.byte	0x3f
	.zero		1


	//   ....[8]....
        /*4514*/ 	.word	0x000145a0
        /*4518*/ 	.word	0x000000ff
        /*451c*/ 	.word	0x00000000
        /*4520*/ 	.short	0x010a
        /*4522*/ 	.byte	0x08
	.zero		1


	//   ....[9]....
        /*4524*/ 	.word	0x000145e0
        /*4528*/ 	.word	0x000000ff
        /*452c*/ 	.word	0x00000000
        /*4530*/ 	.short	0x010a
        /*4532*/ 	.byte	0x08
	.zero		1


	//   ....[10]....
        /*4534*/ 	.word	0x0002b2b0
        /*4538*/ 	.word	0x000000ff
        /*453c*/ 	.word	0x00000000
        /*4540*/ 	.short	0x0101
        /*4542*/ 	.byte	0x08
	.zero		1


	//   ....[11]....
        /*4544*/ 	.word	0x0002b470
        /*4548*/ 	.word	0x000000ff
        /*454c*/ 	.word	0x00000000
        /*4550*/ 	.short	0x0101
        /*4552*/ 	.byte	0x04
	.zero		1


	//   ....[12]....
        /*4554*/ 	.word	0x00060fa0
        /*4558*/ 	.word	0x0000000f
        /*455c*/ 	.word	0x00000010
        /*4560*/ 	.short	0x010a
        /*4562*/ 	.byte	0x3f
	.zero		1


	//   ....[13]....
        /*4564*/ 	.word	0x00061380
        /*4568*/ 	.word	0x00000002
        /*456c*/ 	.word	0x00000038
        /*4570*/ 	.short	0x0101
        /*4572*/ 	.byte	0x3f
	.zero		1


	//   ....[14]....
        /*4574*/ 	.word	0x00061b20
        /*4578*/ 	.word	0x00000005
        /*457c*/ 	.word	0x00000000
        /*4580*/ 	.short	0x010a
        /*4582*/ 	.byte	0x3f
	.zero		1


	//   ....[15]....
        /*4584*/ 	.word	0x00061bb0
        /*4588*/ 	.word	0x00000003
        /*458c*/ 	.word	0x00000000
        /*4590*/ 	.short	0x010a
        /*4592*/ 	.byte	0x3f
	.zero		1


	//   ....[16]....
        /*4594*/ 	.word	0x00061c10
        /*4598*/ 	.word	0x00000003
        /*459c*/ 	.word	0x00000000
        /*45a0*/ 	.short	0x010a
        /*45a2*/ 	.byte	0x3f
	.zero		1


	//   ....[17]....
        /*45a4*/ 	.word	0x00061c70
        /*45a8*/ 	.word	0x00000005
        /*45ac*/ 	.word	0x00000000
        /*45b0*/ 	.short	0x010a
        /*45b2*/ 	.byte	0x3f
	.zero		1


	//   ....[18]....
        /*45b4*/ 	.word	0x00061d40
        /*45b8*/ 	.word	0x0000000f
        /*45bc*/ 	.word	0x00000010
        /*45c0*/ 	.short	0x010a
        /*45c2*/ 	.byte	0x3f
	.zero		1


	//   ....[19]....
        /*45c4*/ 	.word	0x00061e10
        /*45c8*/ 	.word	0x00000005
        /*45cc*/ 	.word	0x00000000
        /*45d0*/ 	.short	0x010a
        /*45d2*/ 	.byte	0x3f
	.zero		1


	//----- nvinfo : EIATTR_NUM_MBARRIERS
	.align		4
.L_37:
        /*45d4*/ 	.byte	0x03, 0x38
        /*45d6*/ 	.short	0x0006


	//----- nvinfo : EIATTR_EXIT_INSTR_OFFSETS
	.align		4
        /*45d8*/ 	.byte	0x04, 0x1c
        /*45da*/ 	.short	(.L_39 - .L_38)


	//   ....[0]....
.L_38:
        /*45dc*/ 	.word	0x000006e0


	//   ....[1]....
        /*45e0*/ 	.word	0x00001050


	//   ....[2]....
        /*45e4*/ 	.word	0x00060520


	//   ....[3]....
        /*45e8*/ 	.word	0x00060c30


	//   ....[4]....
        /*45ec*/ 	.word	0x00061c00


	//----- nvinfo : EIATTR_MAX_THREADS
	.align		4
.L_39:
        /*45f0*/ 	.byte	0x04, 0x05
        /*45f2*/ 	.short	(.L_41 - .L_40)
.L_40:
        /*45f4*/ 	.word	0x00000180
        /*45f8*/ 	.word	0x00000001
        /*45fc*/ 	.word	0x00000001


	//----- nvinfo : EIATTR_CRS_STACK_SIZE
	.align		4
.L_41:
        /*4600*/ 	.byte	0x04, 0x1e
        /*4602*/ 	.short	(.L_43 - .L_42)
.L_42:
        /*4604*/ 	.word	0x00000000


	//----- nvinfo : EIATTR_CBANK_PARAM_SIZE
	.align		4
.L_43:
        /*4608*/ 	.byte	0x03, 0x19
        /*460a*/ 	.short	0x0470


	//----- nvinfo : EIATTR_PARAM_CBANK
	.align		4
        /*460c*/ 	.byte	0x04, 0x0a
        /*460e*/ 	.short	(.L_45 - .L_44)
	.align		4
.L_44:
        /*4610*/ 	.word	index@(.nv.constant0._ZN7cutlass13device_kernelINS_4gemm6kernel13GemmUniversalIN4cute5tupleIJiiiiEEENS1_10collective13CollectiveMmaINS1_34MainloopSm90TmaGmmaWarpSpecializedILi2ENS5_IJNS4_1CILi1EEESB_SB_EEENS1_35KernelTmaWarpSpecializedCooperativeEEENS5_IJNSA_ILi384EEENSA_ILi512EEENSA_ILi64EEEEEENS_10bfloat16_tENS5_IJlSB_lEEESJ_SK_NS4_8TiledMMAINS4_8MMA_AtomIJNS4_4SM904GMMA28MMA_64x256x16_F32BF16BF16_SSILNSO_5MajorE0ELSQ_0ELNSO_7ScaleInE1ELSR_1EEEEEENS4_6LayoutINS5_IJNSA_ILi2EEESB_SB_EEENS5_IJSB_NSA_ILi0EEESX_EEEEENS5_IJNS4_10UnderscoreES10_S10_EEEEENS4_13SM90_TMA_LOADENS4_14ComposedLayoutINS4_7SwizzleILi3ELi4ELi3EEENS4_18smem_ptr_flag_bitsILi16EEENSU_INS5_IJNSA_ILi8EEESH_EEENS5_IJSH_SB_EEEEEEEvNS4_8identityES13_S1D_vS1E_EENS_8epilogue10collective6detail29Sm90TmaWarpSpecializedAdapterINS1H_15DefaultEpilogueISJ_SK_SK_NS1G_6thread17LinearCombinationISJ_Li1EffLNS1L_9ScaleType4KindE0ELNS_15FloatRoundStyleE2ESJ_EENS1_15EpilogueDefaultEEEEEvvEEEEvNT_6ParamsE)
        /*4614*/ 	.short	0x0210
        /*4616*/ 	.short	0x0470


	//----- nvinfo : EIATTR_SW_WAR
	.align		4
.L_45:
        /*4618*/ 	.byte	0x04, 0x36
        /*461a*/ 	.short	(.L_47 - .L_46)
.L_46:
        /*461c*/ 	.word	0x00000008
.L_47:


//--------------------- .nv.callgraph             --------------------------
	.section	.nv.callgraph,"",@"SHT_CUDA_CALLGRAPH"
	.align	4
	.sectionentsize	8
	.align		4
        /*0000*/ 	.word	0x00000000
	.align		4
        /*0004*/ 	.word	0xffffffff
	.align		4
        /*0008*/ 	.word	index@(_ZN7cutlass13device_kernelINS_4gemm6kernel13GemmUniversalIN4cute5tupleIJiiiiEEENS1_10collective13CollectiveMmaINS1_34MainloopSm90TmaGmmaWarpSpecializedILi2ENS5_IJNS4_1CILi1EEESB_SB_EEENS1_35KernelTmaWarpSpecializedCooperativeEEENS5_IJNSA_ILi384EEENSA_ILi512EEENSA_ILi64EEEEEENS_10bfloat16_tENS5_IJlSB_lEEESJ_SK_NS4_8TiledMMAINS4_8MMA_AtomIJNS4_4SM904GMMA28MMA_64x256x16_F32BF16BF16_SSILNSO_5MajorE0ELSQ_0ELNSO_7ScaleInE1ELSR_1EEEEEENS4_6LayoutINS5_IJNSA_ILi2EEESB_SB_EEENS5_IJSB_NSA_ILi0EEESX_EEEEENS5_IJNS4_10UnderscoreES10_S10_EEEEENS4_13SM90_TMA_LOADENS4_14ComposedLayoutINS4_7SwizzleILi3ELi4ELi3EEENS4_18smem_ptr_flag_bitsILi16EEENSU_INS5_IJNSA_ILi8EEESH_EEENS5_IJSH_SB_EEEEEEEvNS4_8identityES13_S1D_vS1E_EENS_8epilogue10collective6detail29Sm90TmaWarpSpecializedAdapterINS1H_15DefaultEpilogueISJ_SK_SK_NS1G_6thread17LinearCombinationISJ_Li1EffLNS1L_9ScaleType4KindE0ELNS_15FloatRoundStyleE2ESJ_EENS1_15EpilogueDefaultEEEEEvvEEEEvNT_6ParamsE)
	.align		4
        /*000c*/ 	.word	index@(__assertfail)
	.align		4
        /*0010*/ 	.word	0x00000000
	.align		4
        /*0014*/ 	.word	0xfffffffe
	.align		4
        /*0018*/ 	.word	0x00000000
	.align		4
        /*001c*/ 	.word	0xfffffffd
	.align		4
        /*0020*/ 	.word	0x00000000
	.align		4
        /*0024*/ 	.word	0xfffffffc


//--------------------- .nv.constant4             --------------------------
	.section	.nv.constant4,"a",@progbits
	.align	8
	.align		8
.nv.constant4:
        /*0000*/ 	.dword	__assertfail
	.align		8
        /*0008*/ 	.dword	__unnamed_1
	.align		8
        /*0010*/ 	.dword	_ZN40_INTERNAL_5e9a82b9_4_k_cu_81e2ec56_158544cuda3std3__45__cpo5beginE
	.align		8
        /*0018*/ 	.dword	_ZN40_INTERNAL_5e9a82b9_4_k_cu_81e2ec56_158544cuda3std3__45__cpo3endE
	.align		8
        /*0020*/ 	.dword	_ZN40_INTERNAL_5e9a82b9_4_k_cu_81e2ec56_158544cuda3std3__45__cpo6cbeginE
	.align		8
        /*0028*/ 	.dword	_ZN40_INTERNAL_5e9a82b9_4_k_cu_81e2ec56_158544cuda3std3__45__cpo4cendE
	.align		8
        /*0030*/ 	.dword	_ZN40_INTERNAL_5e9a82b9_4_k_cu_81e2ec56_158544cuda3std3__442_GLOBAL__N__5e9a82b9_4_k_cu_81e2ec56_158546ignoreE
	.align		8
        /*0038*/ 	.dword	_ZN40_INTERNAL_5e9a82b9_4_k_cu_81e2ec56_158544cuda3std3__419piecewise_constructE
	.align		8
        /*0040*/ 	.dword	_ZN40_INTERNAL_5e9a82b9_4_k_cu_81e2ec56_158544cuda3std3__48in_placeE
	.align		8
        /*0048*/ 	.dword	_ZN40_INTERNAL_5e9a82b9_4_k_cu_81e2ec56_158544cuda3std6ranges3__45__cpo4swapE
	.align		8
        /*0050*/ 	.dword	_ZN40_INTERNAL_5e9a82b9_4_k_cu_81e2ec56_158544cuda3std6ranges3__45__cpo9iter_moveE
	.align		8
        /*0058*/ 	.dword	_ZN40_INTERNAL_5e9a82b9_4_k_cu_81e2ec56_158544cute7productE
	.align		8
        /*0060*/ 	.dword	_ZN40_INTERNAL_5e9a82b9_4_k_cu_81e2ec56_158544cute1_E
	.align		8
        /*0068*/ 	.dword	$str$22
	.align		8
        /*0070*/ 	.dword	$str$23


//--------------------- .text._ZN7cutlass13device_kernelINS_4gemm6kernel13GemmUniversalIN4cute5tupleIJiiiiEEENS1_10collective13CollectiveMmaINS1_34MainloopSm90TmaGmmaWarpSpecializedILi2ENS5_IJNS4_1CILi1EEESB_SB_EEENS1_35KernelTmaWarpSpecializedCooperativeEEENS5_IJNSA_ILi384EEENSA_ILi512EEENSA_ILi64EEEEEENS_10bfloat16_tENS5_IJlSB_lEEESJ_SK_NS4_8TiledMMAINS4_8MMA_AtomIJNS4_4SM904GMMA28MMA_64x256x16_F32BF16BF16_SSILNSO_5MajorE0ELSQ_0ELNSO_7ScaleInE1ELSR_1EEEEEENS4_6LayoutINS5_IJNSA_ILi2EEESB_SB_EEENS5_IJSB_NSA_ILi0EEESX_EEEEENS5_IJNS4_10UnderscoreES10_S10_EEEEENS4_13SM90_TMA_LOADENS4_14ComposedLayoutINS4_7SwizzleILi3ELi4ELi3EEENS4_18smem_ptr_flag_bitsILi16EEENSU_INS5_IJNSA_ILi8EEESH_EEENS5_IJSH_SB_EEEEEEEvNS4_8identityES13_S1D_vS1E_EENS_8epilogue10collective6detail29Sm90TmaWarpSpecializedAdapterINS1H_15DefaultEpilogueISJ_SK_SK_NS1G_6thread17LinearCombinationISJ_Li1EffLNS1L_9ScaleType4KindE0ELNS_15FloatRoundStyleE2ESJ_EENS1_15EpilogueDefaultEEEEEvvEEEEvNT_6ParamsE --------------------------
	.section	.text._ZN7cutlass13device_kernelINS_4gemm6kernel13GemmUniversalIN4cute5tupleIJiiiiEEENS1_10collective13CollectiveMmaINS1_34MainloopSm90TmaGmmaWarpSpecializedILi2ENS5_IJNS4_1CILi1EEESB_SB_EEENS1_35KernelTmaWarpSpecializedCooperativeEEENS5_IJNSA_ILi384EEENSA_ILi512EEENSA_ILi64EEEEEENS_10bfloat16_tENS5_IJlSB_lEEESJ_SK_NS4_8TiledMMAINS4_8MMA_AtomIJNS4_4SM904GMMA28MMA_64x256x16_F32BF16BF16_SSILNSO_5MajorE0ELSQ_0ELNSO_7ScaleInE1ELSR_1EEEEEENS4_6LayoutINS5_IJNSA_ILi2EEESB_SB_EEENS5_IJSB_NSA_ILi0EEESX_EEEEENS5_IJNS4_10UnderscoreES10_S10_EEEEENS4_13SM90_TMA_LOADENS4_14ComposedLayoutINS4_7SwizzleILi3ELi4ELi3EEENS4_18smem_ptr_flag_bitsILi16EEENSU_INS5_IJNSA_ILi8EEESH_EEENS5_IJSH_SB_EEEEEEEvNS4_8identityES13_S1D_vS1E_EENS_8epilogue10collective6detail29Sm90TmaWarpSpecializedAdapterINS1H_15DefaultEpilogueISJ_SK_SK_NS1G_6thread17LinearCombinationISJ_Li1EffLNS1L_9ScaleType4KindE0ELNS_15FloatRoundStyleE2ESJ_EENS1_15EpilogueDefaultEEEEEvvEEEEvNT_6ParamsE,"ax",@progbits
	.align	128
.text._ZN7cutlass13device_kernelINS_4gemm6kernel13GemmUniversalIN4cute5tupleIJiiiiEEENS1_10collective13CollectiveMmaINS1_34MainloopSm90TmaGmmaWarpSpecializedILi2ENS5_IJNS4_1CILi1EEESB_SB_EEENS1_35KernelTmaWarpSpecializedCooperativeEEENS5_IJNSA_ILi384EEENSA_ILi512EEENSA_ILi64EEEEEENS_10bfloat16_tENS5_IJlSB_lEEESJ_SK_NS4_8TiledMMAINS4_8MMA_AtomIJNS4_4SM904GMMA28MMA_64x256x16_F32BF16BF16_SSILNSO_5MajorE0ELSQ_0ELNSO_7ScaleInE1ELSR_1EEEEEENS4_6LayoutINS5_IJNSA_ILi2EEESB_SB_EEENS5_IJSB_NSA_ILi0EEESX_EEEEENS5_IJNS4_10UnderscoreES10_S10_EEEEENS4_13SM90_TMA_LOADENS4_14ComposedLayoutINS4_7SwizzleILi3ELi4ELi3EEENS4_18smem_ptr_flag_bitsILi16EEENSU_INS5_IJNSA_ILi8EEESH_EEENS5_IJSH_SB_EEEEEEEvNS4_8identityES13_S1D_vS1E_EENS_8epilogue10collective6detail29Sm90TmaWarpSpecializedAdapterINS1H_15DefaultEpilogueISJ_SK_SK_NS1G_6thread17LinearCombinationISJ_Li1EffLNS1L_9ScaleType4KindE0ELNS_15FloatRoundStyleE2ESJ_EENS1_15EpilogueDefaultEEEEEvvEEEEvNT_6ParamsE:
        .type           _ZN7cutlass13device_kernelINS_4gemm6kernel13GemmUniversalIN4cute5tupleIJiiiiEEENS1_10collective13CollectiveMmaINS1_34MainloopSm90TmaGmmaWarpSpecializedILi2ENS5_IJNS4_1CILi1EEESB_SB_EEENS1_35KernelTmaWarpSpecializedCooperativeEEENS5_IJNSA_ILi384EEENSA_ILi512EEENSA_ILi64EEEEEENS_10bfloat16_tENS5_IJlSB_lEEESJ_SK_NS4_8TiledMMAINS4_8MMA_AtomIJNS4_4SM904GMMA28MMA_64x256x16_F32BF16BF16_SSILNSO_5MajorE0ELSQ_0ELNSO_7ScaleInE1ELSR_1EEEEEENS4_6LayoutINS5_IJNSA_ILi2EEESB_SB_EEENS5_IJSB_NSA_ILi0EEESX_EEEEENS5_IJNS4_10UnderscoreES10_S10_EEEEENS4_13SM90_TMA_LOADENS4_14ComposedLayoutINS4_7SwizzleILi3ELi4ELi3EEENS4_18smem_ptr_flag_bitsILi16EEENSU_INS5_IJNSA_ILi8EEESH_EEENS5_IJSH_SB_EEEEEEEvNS4_8identityES13_S1D_vS1E_EENS_8epilogue10collective6detail29Sm90TmaWarpSpecializedAdapterINS1H_15DefaultEpilogueISJ_SK_SK_NS1G_6thread17LinearCombinationISJ_Li1EffLNS1L_9ScaleType4KindE0ELNS_15FloatRoundStyleE2ESJ_EENS1_15EpilogueDefaultEEEEEvvEEEEvNT_6ParamsE,@function
        .size           _ZN7cutlass13device_kernelINS_4gemm6kernel13GemmUniversalIN4cute5tupleIJiiiiEEENS1_10collective13CollectiveMmaINS1_34MainloopSm90TmaGmmaWarpSpecializedILi2ENS5_IJNS4_1CILi1EEESB_SB_EEENS1_35KernelTmaWarpSpecializedCooperativeEEENS5_IJNSA_ILi384EEENSA_ILi512EEENSA_ILi64EEEEEENS_10bfloat16_tENS5_IJlSB_lEEESJ_SK_NS4_8TiledMMAINS4_8MMA_AtomIJNS4_4SM904GMMA28MMA_64x256x16_F32BF16BF16_SSILNSO_5MajorE0ELSQ_0ELNSO_7ScaleInE1ELSR_1EEEEEENS4_6LayoutINS5_IJNSA_ILi2EEESB_SB_EEENS5_IJSB_NSA_ILi0EEESX_EEEEENS5_IJNS4_10UnderscoreES10_S10_EEEEENS4_13SM90_TMA_LOADENS4_14ComposedLayoutINS4_7SwizzleILi3ELi4ELi3EEENS4_18smem_ptr_flag_bitsILi16EEENSU_INS5_IJNSA_ILi8EEESH_EEENS5_IJSH_SB_EEEEEEEvNS4_8identityES13_S1D_vS1E_EENS_8epilogue10collective6detail29Sm90TmaWarpSpecializedAdapterINS1H_15DefaultEpilogueISJ_SK_SK_NS1G_6thread17LinearCombinationISJ_Li1EffLNS1L_9ScaleType4KindE0ELNS_15FloatRoundStyleE2ESJ_EENS1_15EpilogueDefaultEEEEEvvEEEEvNT_6ParamsE,(.L_x_1594 - _ZN7cutlass13device_kernelINS_4gemm6kernel13GemmUniversalIN4cute5tupleIJiiiiEEENS1_10collective13CollectiveMmaINS1_34MainloopSm90TmaGmmaWarpSpecializedILi2ENS5_IJNS4_1CILi1EEESB_SB_EEENS1_35KernelTmaWarpSpecializedCooperativeEEENS5_IJNSA_ILi384EEENSA_ILi512EEENSA_ILi64EEEEEENS_10bfloat16_tENS5_IJlSB_lEEESJ_SK_NS4_8TiledMMAINS4_8MMA_AtomIJNS4_4SM904GMMA28MMA_64x256x16_F32BF16BF16_SSILNSO_5MajorE0ELSQ_0ELNSO_7ScaleInE1ELSR_1EEEEEENS4_6LayoutINS5_IJNSA_ILi2EEESB_SB_EEENS5_IJSB_NSA_ILi0EEESX_EEEEENS5_IJNS4_10UnderscoreES10_S10_EEEEENS4_13SM90_TMA_LOADENS4_14ComposedLayoutINS4_7SwizzleILi3ELi4ELi3EEENS4_18smem_ptr_flag_bitsILi16EEENSU_INS5_IJNSA_ILi8EEESH_EEENS5_IJSH_SB_EEEEEEEvNS4_8identityES13_S1D_vS1E_EENS_8epilogue10collective6detail29Sm90TmaWarpSpecializedAdapterINS1H_15DefaultEpilogueISJ_SK_SK_NS1G_6thread17LinearCombinationISJ_Li1EffLNS1L_9ScaleType4KindE0ELNS_15FloatRoundStyleE2ESJ_EENS1_15EpilogueDefaultEEEEEvvEEEEvNT_6ParamsE)
        .other          _ZN7cutlass13device_kernelINS_4gemm6kernel13GemmUniversalIN4cute5tupleIJiiiiEEENS1_10collective13CollectiveMmaINS1_34MainloopSm90TmaGmmaWarpSpecializedILi2ENS5_IJNS4_1CILi1EEESB_SB_EEENS1_35KernelTmaWarpSpecializedCooperativeEEENS5_IJNSA_ILi384EEENSA_ILi512EEENSA_ILi64EEEEEENS_10bfloat16_tENS5_IJlSB_lEEESJ_SK_NS4_8TiledMMAINS4_8MMA_AtomIJNS4_4SM904GMMA28MMA_64x256x16_F32BF16BF16_SSILNSO_5MajorE0ELSQ_0ELNSO_7ScaleInE1ELSR_1EEEEEENS4_6LayoutINS5_IJNSA_ILi2EEESB_SB_EEENS5_IJSB_NSA_ILi0EEESX_EEEEENS5_IJNS4_10UnderscoreES10_S10_EEEEENS4_13SM90_TMA_LOADENS4_14ComposedLayoutINS4_7SwizzleILi3ELi4ELi3EEENS4_18smem_ptr_flag_bitsILi16EEENSU_INS5_IJNSA_ILi8EEESH_EEENS5_IJSH_SB_EEEEEEEvNS4_8identityES13_S1D_vS1E_EENS_8epilogue10collective6detail29Sm90TmaWarpSpecializedAdapterINS1H_15DefaultEpilogueISJ_SK_SK_NS1G_6thread17LinearCombinationISJ_Li1EffLNS1L_9ScaleType4KindE0ELNS_15FloatRoundStyleE2ESJ_EENS1_15EpilogueDefaultEEEEEvvEEEEvNT_6ParamsE,@"STO_CUDA_ENTRY STV_DEFAULT"
_ZN7cutlass13device_kernelINS_4gemm6kernel13GemmUniversalIN4cute5tupleIJiiiiEEENS1_10collective13CollectiveMmaINS1_34MainloopSm90TmaGmmaWarpSpecializedILi2ENS5_IJNS4_1CILi1EEESB_SB_EEENS1_35KernelTmaWarpSpecializedCooperativeEEENS5_IJNSA_ILi384EEENSA_ILi512EEENSA_ILi64EEEEEENS_10bfloat16_tENS5_IJlSB_lEEESJ_SK_NS4_8TiledMMAINS4_8MMA_AtomIJNS4_4SM904GMMA28MMA_64x256x16_F32BF16BF16_SSILNSO_5MajorE0ELSQ_0ELNSO_7ScaleInE1ELSR_1EEEEEENS4_6LayoutINS5_IJNSA_ILi2EEESB_SB_EEENS5_IJSB_NSA_ILi0EEESX_EEEEENS5_IJNS4_10UnderscoreES10_S10_EEEEENS4_13SM90_TMA_LOADENS4_14ComposedLayoutINS4_7SwizzleILi3ELi4ELi3EEENS4_18smem_ptr_flag_bitsILi16EEENSU_INS5_IJNSA_ILi8EEESH_EEENS5_IJSH_SB_EEEEEEEvNS4_8identityES13_S1D_vS1E_EENS_8epilogue10collective6detail29Sm90TmaWarpSpecializedAdapterINS1H_15DefaultEpilogueISJ_SK_SK_NS1G_6thread17LinearCombinationISJ_Li1EffLNS1L_9ScaleType4KindE0ELNS_15FloatRoundStyleE2ESJ_EENS1_15EpilogueDefaultEEEEEvvEEEEvNT_6ParamsE:
[----:B------:R-:W0:Y:S02]  /*0000*/  LDC R1, c[0x0][0x28] ;  /* 0x00000a00ff017b82 */ /* 0x000e240000000800 */
[----:B0-----:R-:W-:Y:S01]  /*0010*/  VIADD R1, R1, 0xffffd2c0 ;  /* 0xffffd2c001017836 */ /* 0x001fe20000000000 */
[----:B------:R-:W0:Y:S01]  /*0020*/  S2R R2, SR_TID.X ;  /* 0x0000000000027919 */ /* 0x000e220000002100 */
[----:B------:R-:W-:Y:S01]  /*0030*/  ELECT P0, URZ, PT ;  /* 0x00000000003f782f */ /* 0x000fe20003800000 */
[----:B------:R-:W-:Y:S01]  /*0040*/  BSSY B0, `(.L_x_0) ;  /* 0x0000015000007945 */ /* 0x000fe20003800000 */
[--C-:B0-----:R-:W-:Y:S02]  /*0050*/  SHF.R.U32.HI R0, RZ, 0x5, R2.reuse ;  /* 0x00000005ff007819 */ /* 0x101fe40000011602 */
[----:B------:R-:W-:-:S03]  /*0060*/  SHF.R.U32.HI R2, RZ, 0x7, R2 ;  /* 0x00000007ff027819 */ /* 0x000fc60000011602 */
[----:B------:R-:W0:Y:S04]  /*0070*/  SHFL.IDX PT, R3, R0, RZ, 0x1f ;  /* 0x00001fff00037589 */ /* 0x000e2800000e0000 */
[----:B------:R-:W1:Y:S01]  /*0080*/  SHFL.IDX PT, R2, R2, RZ, 0x1f ;  /* 0x00001fff02027589 */ /* 0x000e6200000e0000 */
[----:B0-----:R-:W-:Y:S02]  /*0090*/  R2UR UR10, R3 ;  /* 0x00000000030a72ca */ /* 0x001fe400000e0000 */
[----:B-1----:R-:W-:-:S11]  /*00a0*/  R2UR UR5, R2 ;  /* 0x00000000020572ca */ /* 0x002fd600000e0000 */
[----:B------:R-:W-:Y:S02]  /*00b0*/  USHF.R.S32.HI UR4, URZ, 0x1f, UR10 ;  /* 0x0000001f3f047899 */ /* 0x000fe4000801140a */
[----:B------:R-:W-:Y:S02]  /*00c0*/  ISETP.NE.OR P0, PT, RZ, UR10, !P0 ;  /* 0x0000000aff007c0c */ /* 0x000fe4000c705670 */
[----:B------:R-:W-:-:S04]  /*00d0*/  ULEA.HI UR4, UR4, UR10, URZ, 0x2 ;  /* 0x0000000a04047291 */ /* 0x000fc8000f8f103f */
[----:B------:R-:W-:-:S04]  /*00e0*/  ULOP3.LUT UR4, UR4, 0xfffffffc, URZ, 0xc0, !UPT ;  /* 0xfffffffc04047892 */ /* 0x000fc8000f8ec03f */
[----:B------:R-:W-:-:S03]  /*00f0*/  UIADD3 UR10, UR10, -UR4, URZ ;  /* 0x800000040a0a7290 */ /* 0x000fc6000fffe03f */
[----:B------:R-:W-:Y:S09]  /*0100*/  @P0 BRA `(.L_x_1) ;  /* 0x0000000000200947 */ /* 0x000ff20003800000 */
[----:B------:R-:W-:Y:S02]  /*0110*/  ULDC.64 UR6, c[0x0][0x198] ;  /* 0x0000660000067ab9 */ /* 0x000fe40000000a00 */
[----:B------:R-:W-:Y:S02]  /*0120*/  UIADD3 UR8, UP0, UR6, 0xf0, URZ ;  /* 0x000000f006087890 */ /* 0x000fe4000ff1e03f */
[----:B------:R-:W-:Y:S02]  /*0130*/  UIADD3 UR6, UP1, UR6, 0x1f0, URZ ;  /* 0x000001f006067890 */ /* 0x000fe4000ff3e03f */
[----:B------:R-:W-:Y:S02]  /*0140*/  UIADD3.X UR9, URZ, UR7, URZ, UP0, !UPT ;  /* 0x000000073f097290 */ /* 0x000fe400087fe43f */
[----:B------:R-:W-:-:S07]  /*0150*/  UIADD3.X UR7, URZ, UR7, URZ, UP1, !UPT ;  /* 0x000000073f077290 */ /* 0x000fce0008ffe43f */
[----:B------:R0:W-:Y:S02]  /*0160*/  UTMACCTL.PF [UR8] ;  /* 0x00000000080079b9 */ /* 0x0001e40008040000 */
[----:B------:R0:W-:Y:S02]  /*0170*/  UTMACCTL.PF [UR6] ;  /* 0x00000000060079b9 */ /* 0x0001e40008040000 */
[----:B0-----:R-:W-:Y:S01]  /*0180*/  NOP ;  /* 0x0000000000007918 */ /* 0x001fe20000000000 */
.L_x_1:
[----:B------:R-:W-:Y:S05]  /*0190*/  BSYNC B0 ;  /* 0x0000000000007941 */ /* 0x000fea0003800000 */
.L_x_0:
[----:B------:R-:W0:Y:S01]  /*01a0*/  SHFL.IDX PT, R2, R0, RZ, 0x1f ;  /* 0x00001fff00027589 */ /* 0x000e2200000e0000 */
[----:B------:R-:W-:Y:S01]  /*01b0*/  UISETP.NE.AND UP0, UPT, UR10, 0x3, UPT ;  /* 0x000000030a00788c */ /* 0x000fe2000bf05270 */
[----:B------:R-:W-:Y:S01]  /*01c0*/  ISETP.NE.AND P1, PT, RZ, UR5, PT ;  /* 0x00000005ff007c0c */ /* 0x000fe2000bf25270 */
[----:B------:R-:W-:Y:S02]  /*01d0*/  UIADD3 UR18, UR5, -0x1, URZ ;  /* 0xffffffff05127890 */ /* 0x000fe4000fffe03f */
[----:B------:R-:W-:Y:S02]  /*01e0*/  UISETP.EQ.OR UP0, UPT, UR10, URZ, !UP0 ;  /* 0x0000003f0a00728c */ /* 0x000fe4000c702670 */
[----:B------:R-:W-:Y:S02]  /*01f0*/  UISETP.GE.U32.AND UP1, UPT, UR18, 0x2, UPT ;  /* 0x000000021200788c */ /* 0x000fe4000bf26070 */
[----:B------:R-:W-:-:S04]  /*0200*/  UISETP.EQ.AND UP0, UPT, UR5, URZ, UP0 ;  /* 0x0000003f0500728c */ /* 0x000fc80008702270 */
[----:B------:R-:W-:-:S04]  /*0210*/  USEL UR38, URZ, 0x1, !UP0 ;  /* 0x000000013f267887 */ /* 0x000fc8000c000000 */
[----:B------:R-:W-:Y:S01]  /*0220*/  USEL UR38, UR38, 0x2, UP1 ;  /* 0x0000000226267887 */ /* 0x000fe20008800000 */
[----:B0-----:R-:W-:-:S13]  /*0230*/  ISETP.NE.AND P0, PT, R2, RZ, PT ;  /* 0x000000ff0200720c */ /* 0x001fda0003f05270 */
[----:B------:R-:W-:Y:S05]  /*0240*/  @P0 BRA `(.L_x_2) ;  /* 0x0000000000480947 */ /* 0x000fea0003800000 */
[----:B------:R-:W0:Y:S01]  /*0250*/  S2UR UR8, SR_CgaCtaId ;  /* 0x00000000000879c3 */ /* 0x000e220000008800 */
[----:B------:R-:W-:Y:S01]  /*0260*/  UMOV UR4, 0x400 ;  /* 0x0000040000047882 */ /* 0x000fe20000000000 */
[----:B------:R-:W-:Y:S01]  /*0270*/  UMOV UR5, 0x1 ;  /* 0x0000000100057882 */ /* 0x000fe20000000000 */
[----:B------:R-:W-:Y:S01]  /*0280*/  UMOV UR6, 0x100 ;  /* 0x0000010000067882 */ /* 0x000fe20000000000 */
[----:B------:R-:W-:Y:S01]  /*0290*/  ELECT P0, URZ, PT ;  /* 0x00000000003f782f */ /* 0x000fe20003800000 */
[----:B------:R-:W-:-:S04]  /*02a0*/  UIADD3 UR6, -UR6, 0x100000, URZ ;  /* 0x0010000006067890 */ /* 0x000fc8000fffe13f */
[----:B------:R-:W-:Y:S02]  /*02b0*/  USHF.L.U32 UR7, UR6, 0xb, URZ ;  /* 0x0000000b06077899 */ /* 0x000fe4000800063f */
[----:B------:R-:W-:Y:S02]  /*02c0*/  USHF.L.U32 UR6, UR6, 0x1, URZ ;  /* 0x0000000106067899 */ /* 0x000fe4000800063f */
[----:B0-----:R-:W-:Y:S02]  /*02d0*/  ULEA UR8, UR8, UR4, 0x18 ;  /* 0x0000000408087291 */ /* 0x001fe4000f8ec03f */
[----:B------:R-:W-:-:S04]  /*02e0*/  UIADD3 UR4, -UR5, 0x100000, URZ ;  /* 0x0010000005047890 */ /* 0x000fc8000fffe13f */
[----:B------:R-:W-:Y:S02]  /*02f0*/  USHF.L.U32 UR5, UR4, 0xb, URZ ;  /* 0x0000000b04057899 */ /* 0x000fe4000800063f */
[----:B------:R-:W-:Y:S01]  /*0300*/  USHF.L.U32 UR4, UR4, 0x1, URZ ;  /* 0x0000000104047899 */ /* 0x000fe2000800063f */
[----:B------:R-:W0:Y:S11]  /*0310*/  FENCE.VIEW.ASYNC.S ;  /* 0x00000000000073c6 */ /* 0x000e360000000000 */
[----:B0-----:R0:W1:Y:S01]  /*0320*/  SYNCS.EXCH.64 URZ, [UR8], UR4 ;  /* 0x00000004083f75b2 */ /* 0x0010620008000100 */
[----:B------:R0:W2:Y:S01]  /*0330*/  SYNCS.EXCH.64 URZ, [UR8+0x10], UR6 ;  /* 0x00001006083f75b2 */ /* 0x0000a20008000100 */
[----:B------:R0:W3:Y:S01]  /*0340*/  SYNCS.EXCH.64 URZ, [UR8+0x8], UR4 ;  /* 0x00000804083f75b2 */ /* 0x0000e20008000100 */
[----:B------:R0:W4:Y:S01]  /*0350*/  SYNCS.EXCH.64 URZ, [UR8+0x18], UR6 ;  /* 0x00001806083f75b2 */ /* 0x0001220008000100 */
[----:B------:R-:W-:Y:S01]  /*0360*/  NOP ;  /* 0x0000000000007918 */ /* 0x000fe20000000000 */
.L_x_2:
[----:B------:R-:W5:Y:S01]  /*0370*/  SHFL.IDX PT, R0, R0, RZ, 0x1f ;  /* 0x00001fff00007589 */ /* 0x000f6200000e0000 */
[----:B------:R-:W-:Y:S01]  /*0380*/  ELECT P0, URZ, PT ;  /* 0x00000000003f782f */ /* 0x000fe20003800000 */
[----:B------:R-:W1:Y:S01]  /*0390*/  S2UR UR17, SR_CTAID.Y ;  /* 0x00000000001179c3 */ /* 0x000e620000002600 */
[----:B0-----:R-:W-:Y:S01]  /*03a0*/  ULDC UR5, c[0x0][0x65c] ;  /* 0x0001970000057ab9 */ /* 0x001fe20000000800 */
[----:B------:R-:W-:Y:S01]  /*03b0*/  UMOV UR12, 0x20 ;  /* 0x00000020000c7882 */ /* 0x000fe20000000000 */
[----:B------:R-:W-:Y:S01]  /*03c0*/  UISETP.NE.AND UP2, UPT, UR5, 0x1, UPT ;  /* 0x000000010500788c */ /* 0x000fe2000bf45270 */
[----:B------:R-:W-:Y:S01]  /*03d0*/  NOP ;  /* 0x0000000000007918 */ /* 0x000fe20000000000 */
[----:B------:R-:W-:Y:S02]  /*03e0*/  NOP ;  /* 0x0000000000007918 */ /* 0x000fe40000000000 */
[----:B------:R-:W-:Y:S01]  /*03f0*/  UP2UR UR39, UPR, URZ, 0x4 ;  /* 0x000000043f277883 */ /* 0x000fe20008000000 */
[----:B------:R-:W0:Y:S01]  /*0400*/  S2UR UR4, SR_CTAID.X ;  /* 0x00000000000479c3 */ /* 0x000e220000002500 */
[----:B------:R-:W-:-:S02]  /*0410*/  PLOP3.LUT P2, PT, PT, PT, UP2, 0x80, 0x0 ;  /* 0x000000000000781c */ /* 0x000fc40003f4f028 */
[----:B------:R-:W-:Y:S02]  /*0420*/  PLOP3.LUT P4, PT, PT, PT, UP2, 0x80, 0x0 ;  /* 0x000000000000781c */ /* 0x000fe40003f8f028 */
[----:B------:R-:W-:Y:S01]  /*0430*/  PLOP3.LUT P3, PT, PT, PT, UP2, 0x80, 0x0 ;  /* 0x000000000000781c */ /* 0x000fe20003f6f028 */
[----:B------:R-:W-:Y:S01]  /*0440*/  @UP2 ULDC UR14, c[0x0][0x10] ;  /* 0x00000400000e2ab9 */ /* 0x000fe20000000800 */
[----:B------:R-:W-:Y:S01]  /*0450*/  @UP2 UMOV UR9, URZ ;  /* 0x0000003f00092c82 */ /* 0x000fe20008000000 */
[----:B------:R-:W-:Y:S01]  /*0460*/  @!UP2 ULDC UR11, c[0x0][0xc] ;  /* 0x00000300000baab9 */ /* 0x000fe20000000800 */
[----:B-----5:R-:W-:Y:S01]  /*0470*/  ISETP.NE.OR P0, PT, R0, RZ, !P0 ;  /* 0x000000ff0000720c */ /* 0x020fe20004705670 */
[----:B-1----:R-:W-:Y:S02]  /*0480*/  @UP2 UMOV UR7, UR17 ;  /* 0x0000001100072c82 */ /* 0x002fe40008000000 */
[----:B------:R-:W-:Y:S01]  /*0490*/  @UP2 UMOV UR8, UR7 ;  /* 0x0000000700082c82 */ /* 0x000fe20008000000 */
[----:B------:R-:W-:Y:S01]  /*04a0*/  @!UP2 UMOV UR7, UR17 ;  /* 0x000000110007ac82 */ /* 0x000fe20008000000 */
[----:B0-----:R-:W-:-:S08]  /*04b0*/  @UP2 UIMAD.WIDE.U32 UR14, UR4, UR14, UR8 ;  /* 0x0000000e040e22a5 */ /* 0x001fd0000f8e0008 */
[----:B------:R-:W-:Y:S01]  /*04c0*/  VOTEU.ALL UP0, P0 ;  /* 0x00000000003f7886 */ /* 0x000fe20000000000 */
[----:B------:R-:W-:Y:S01]  /*04d0*/  VOTEU.ALL UP1, P0 ;  /* 0x00000000003f7886 */ /* 0x000fe20000020000 */
[----:B------:R-:W-:-:S03]  /*04e0*/  IMAD.U32 R2, RZ, RZ, UR14 ;  /* 0x0000000eff027e24 */ /* 0x000fc6000f8e00ff */
[----:B------:R-:W0:Y:S01]  /*04f0*/  @!UP0 S2UR UR6, SR_CgaCtaId ;  /* 0x00000000000689c3 */ /* 0x000e220000008800 */
[----:B------:R-:W-:Y:S01]  /*0500*/  @!UP0 UMOV UR5, 0x400 ;  /* 0x0000040000058882 */ /* 0x000fe20000000000 */
[----:B------:R-:W-:-:S04]  /*0510*/  @!UP0 UIADD3 UR12, -UR12, 0x100000, URZ ;  /* 0x001000000c0c8890 */ /* 0x000fc8000fffe13f */
[----:B------:R-:W-:Y:S02]  /*0520*/  @!UP0 USHF.L.U32 UR13, UR12, 0xb, URZ ;  /* 0x0000000b0c0d8899 */ /* 0x000fe4000800063f */
[----:B------:R-:W-:Y:S01]  /*0530*/  @!UP0 USHF.L.U32 UR12, UR12, 0x1, URZ ;  /* 0x000000010c0c8899 */ /* 0x000fe2000800063f */
[----:B------:R-:W-:Y:S01]  /*0540*/  IMAD.U32 R3, RZ, RZ, UR15 ;  /* 0x0000000fff037e24 */ /* 0x000fe2000f8e00ff */
[----:B0-----:R-:W-:Y:S01]  /*0550*/  @!UP0 ULEA UR16, UR6, UR5, 0x18 ;  /* 0x0000000506108291 */ /* 0x001fe2000f8ec03f */
[----:B------:R-:W-:Y:S01]  /*0560*/  VOTEU.ALL UP0, P0 ;  /* 0x00000000003f7886 */ /* 0x000fe20000000000 */
[----:B------:R-:W-:Y:S01]  /*0570*/  PLOP3.LUT P0, PT, PT, PT, UP2, 0x80, 0x0 ;  /* 0x000000000000781c */ /* 0x000fe20003f0f028 */
[----:B------:R-:W-:Y:S01]  /*0580*/  UMOV UR5, URZ ;  /* 0x0000003f00057c82 */ /* 0x000fe20008000000 */
[----:B------:R-:W-:Y:S01]  /*0590*/  @UP2 UMOV UR6, URZ ;  /* 0x0000003f00062c82 */ /* 0x000fe20008000000 */
[----:B------:R-:W-:Y:S02]  /*05a0*/  @!UP2 UIMAD.WIDE.U32 UR8, UR11, UR7, UR4 ;  /* 0x000000070b08a2a5 */ /* 0x000fe4000f8e0004 */
[----:B------:R-:W-:-:S04]  /*05b0*/  @UP2 UIADD3 UR6, UR15, UR6, URZ ;  /* 0x000000060f062290 */ /* 0x000fc8000fffe03f */
[----:B------:R-:W-:Y:S01]  /*05c0*/  IMAD.U32 R5, RZ, RZ, UR9 ;  /* 0x00000009ff057e24 */ /* 0x000fe2000f8e00ff */
[----:B------:R-:W0:Y:S02]  /*05d0*/  FENCE.VIEW.ASYNC.S ;  /* 0x00000000000073c6 */ /* 0x000e240000000000 */
[----:B0-----:R0:W2:Y:S01]  /*05e0*/  @!UP0 SYNCS.EXCH.64 URZ, [UR16+0x30], UR12 ;  /* 0x0000300c103f85b2 */ /* 0x0010a20008000100 */
[----:B------:R-:W-:Y:S01]  /*05f0*/  @P2 MOV R6, UR6 ;  /* 0x0000000600062c02 */ /* 0x000fe20008000f00 */
[----:B------:R-:W-:Y:S02]  /*0600*/  IMAD.U32 R3, RZ, RZ, UR9 ;  /* 0x00000009ff037e24 */ /* 0x000fe4000f8e00ff */
[----:B------:R-:W-:Y:S02]  /*0610*/  @P0 IMAD.MOV.U32 R7, RZ, RZ, R2 ;  /* 0x000000ffff070224 */ /* 0x000fe400078e0002 */
[----:B------:R-:W-:Y:S02]  /*0620*/  IMAD.U32 R2, RZ, RZ, UR8 ;  /* 0x00000008ff027e24 */ /* 0x000fe4000f8e00ff */
[----:B------:R-:W-:-:S02]  /*0630*/  @!P4 IMAD.MOV.U32 R6, RZ, RZ, R5 ;  /* 0x000000ffff06c224 */ /* 0x000fc400078e0005 */
[----:B------:R-:W-:Y:S01]  /*0640*/  IMAD.U32 R4, RZ, RZ, UR8 ;  /* 0x00000008ff047e24 */ /* 0x000fe2000f8e00ff */
[----:B------:R-:W-:Y:S02]  /*0650*/  @!P3 MOV R7, R2 ;  /* 0x000000020007b202 */ /* 0x000fe40000000f00 */
[----:B------:R0:W-:Y:S01]  /*0660*/  STL [R1+0xa00], R6 ;  /* 0x000a000601007387 */ /* 0x0001e20000100800 */
[----:B------:R0:W2:Y:S03]  /*0670*/  @!UP1 SYNCS.EXCH.64 URZ, [UR16+0x38], UR12 ;  /* 0x0000380c103f95b2 */ /* 0x0000a60008000100 */
[----:B------:R0:W-:Y:S01]  /*0680*/  STL [R1+0xa04], R7 ;  /* 0x000a040701007387 */ /* 0x0001e20000100800 */
[----:B------:R-:W-:Y:S01]  /*0690*/  NOP ;  /* 0x0000000000007918 */ /* 0x000fe20000000000 */
[----:B--234-:R-:W-:Y:S06]  /*06a0*/  BAR.SYNC.DEFER_BLOCKING 0x0 ;  /* 0x0000000000007b1d */ /* 0x01cfec0000010000 */
[----:B------:R-:W-:Y:S05]  /*06b0*/  @!P1 BRA `(.L_x_3) ;  /* 0x000005fc009c9947 */ /* 0x000fea0003800000 */
[----:B------:R-:W-:-:S06]  /*06c0*/  UISETP.GT.U32.AND UP0, UPT, UR18, 0x1, UPT ;  /* 0x000000011200788c */ /* 0x000fcc000bf04070 */
[----:B------:R-:W-:-:S13]  /*06d0*/  PLOP3.LUT P0, PT, PT, PT, UP0, 0x80, 0x0 ;  /* 0x000000000000781c */ /* 0x000fda0003f0f008 */
[----:B0-----:R-:W-:Y:S05]  /*06e0*/  @P0 EXIT ;  /* 0x000000000000094d */ /* 0x001fea0003800000 */
[----:B------:R-:W-:Y:S01]  /*06f0*/  ULDC.64 UR8, c[0x0][0x650] ;  /* 0x0001940000087ab9 */ /* 0x000fe20000000a00 */
[----:B------:R-:W-:Y:S01]  /*0700*/  UMOV UR40, 0xffffffff ;  /* 0xffffffff00287882 */ /* 0x000fe20000000000 */
[----:B------:R-:W-:Y:S01]  /*0710*/  ISETP.GE.U32.AND P0, PT, R7, UR8, PT ;  /* 0x0000000807007c0c */ /* 0x000fe2000bf06070 */
[----:B------:R-:W-:Y:S01]  /*0720*/  UMOV UR41, 0xffffffff ;  /* 0xffffffff00297882 */ /* 0x000fe20000000000 */
[----:B------:R-:W-:Y:S01]  /*0730*/  UMOV UR42, 0xffffffff ;  /* 0xffffffff002a7882 */ /* 0x000fe20000000000 */
[----:B------:R-:W-:Y:S02]  /*0740*/  PRMT R0, RZ, 0x7610, R0 ;  /* 0x00007610ff007816 */ /* 0x000fe40000000000 */
[----:B------:R-:W-:-:S13]  /*0750*/  ISETP.GE.U32.AND.EX P0, PT, R6, UR9, PT, P0 ;  /* 0x0000000906007c0c */ /* 0x000fda000bf06100 */
[----:B------:R-:W-:Y:S05]  /*0760*/  @P0 BRA `(.L_x_4) ;  /* 0x0000000400800947 */ /* 0x000fea0003800000 */
[----:B------:R-:W-:Y:S01]  /*0770*/  I2FP.F32.U32 R0, UR4 ;  /* 0x0000000400007c45 */ /* 0x000fe20008201000 */
[----:B------:R-:W-:Y:S01]  /*0780*/  ULDC.64 UR16, c[0x0][0x628] ;  /* 0x00018a0000107ab9 */ /* 0x000fe20000000a00 */
[----:B------:R-:W-:Y:S01]  /*0790*/  ULDC UR6, c[0x0][0x150] ;  /* 0x0000540000067ab9 */ /* 0x000fe20000000800 */
[----:B------:R-:W-:Y:S01]  /*07a0*/  ISETP.NE.U32.AND P0, PT, RZ, UR16, PT ;  /* 0x00000010ff007c0c */ /* 0x000fe2000bf05070 */
[----:B------:R-:W-:Y:S01]  /*07b0*/  ULDC UR15, c[0x0][0x630] ;  /* 0x00018c00000f7ab9 */ /* 0x000fe20000000800 */
[----:B------:R-:W-:Y:S01]  /*07c0*/  FMUL R0, R0, UR6 ;  /* 0x0000000600007c20 */ /* 0x000fe20008400000 */
[----:B------:R-:W-:Y:S01]  /*07d0*/  R2UR UR18, R7 ;  /* 0x00000000071272ca */ /* 0x000fe200000e0000 */
[----:B------:R-:W-:Y:S01]  /*07e0*/  ULDC UR20, c[0x0][0x154] ;  /* 0x0000550000147ab9 */ /* 0x000fe20000000800 */
[----:B------:R-:W-:Y:S01]  /*07f0*/  ISETP.NE.AND.EX P0, PT, RZ, UR17, PT, P0 ;  /* 0x00000011ff007c0c */ /* 0x000fe2000bf05300 */
[----:B------:R0:W1:Y:S01]  /*0800*/  F2I.U32.TRUNC.NTZ R2, R0 ;  /* 0x0000000000027305 */ /* 0x000062000020f000 */
[----:B------:R-:W-:-:S02]  /*0810*/  R2UR UR19, R6 ;  /* 0x00000000061372ca */ /* 0x000fc400000e0000 */
[----:B------:R-:W-:Y:S02]  /*0820*/  R2UR UR8, R7 ;  /* 0x00000000070872ca */ /* 0x000fe400000e0000 */
[----:B------:R-:W-:-:S07]  /*0830*/  R2UR UR9, R6 ;  /* 0x00000000060972ca */ /* 0x000fce00000e0000 */
[----:B0-----:R-:W-:Y:S08]  /*0840*/  @!P0 BRA `(.L_x_5) ;  /* 0x0000000000308947 */ /* 0x001ff00003800000 */
[----:B------:R-:W-:Y:S01]  /*0850*/  R2UR UR8, R7 ;  /* 0x00000000070872ca */ /* 0x000fe200000e0000 */
[----:B------:R-:W-:Y:S01]  /*0860*/  ULDC UR6, c[0x0][0x634] ;  /* 0x00018d0000067ab9 */ /* 0x000fe20000000800 */
[----:B------:R-:W-:-:S11]  /*0870*/  R2UR UR14, R6 ;  /* 0x00000000060e72ca */ /* 0x000fd600000e0000 */
[----:B------:R-:W-:-:S04]  /*0880*/  UIADD3 UR6, UP0, UR8, UR6, URZ ;  /* 0x0000000608067290 */ /* 0x000fc8000ff1e03f */
[----:B------:R-:W-:-:S04]  /*0890*/  UIADD3.X UR14, URZ, UR14, URZ, UP0, !UPT ;  /* 0x0000000e3f0e7290 */ /* 0x000fc800087fe43f */
[----:B------:R-:W-:-:S04]  /*08a0*/  UIMAD.WIDE.U32 UR8, UR14, UR16, URZ ;  /* 0x000000100e0872a5 */ /* 0x000fc8000f8e003f */
[----:B------:R-:W-:Y:S02]  /*08b0*/  UIMAD.WIDE.U32 UR10, UP0, UR6, UR17, UR8 ;  /* 0x00000011060a72a5 */ /* 0x000fe4000f800008 */
[----:B------:R-:W-:Y:S02]  /*08c0*/  UIMAD.WIDE.U32 UR8, UR6, UR16, URZ ;  /* 0x00000010060872a5 */ /* 0x000fe4000f8e003f */
[----:B------:R-:W-:Y:S02]  /*08d0*/  UIADD3.X UR13, URZ, URZ, URZ, UP0, !UPT ;  /* 0x0000003f3f0d7290 */ /* 0x000fe400087fe43f */
[----:B------:R-:W-:Y:S01]  /*08e0*/  UIADD3 URZ, UP0, UR9, UR10, URZ ;  /* 0x0000000a093f7290 */ /* 0x000fe2000ff1e03f */
[----:B------:R-:W-:-:S03]  /*08f0*/  UMOV UR12, UR11 ;  /* 0x0000000b000c7c82 */ /* 0x000fc60008000000 */
[----:B------:R-:W-:-:S12]  /*0900*/  UIMAD.WIDE.U32.X UR8, UR14, UR17, UR12, UP0 ;  /* 0x000000110e0872a5 */ /* 0x000fd800080e040c */
.L_x_5:
[----:B------:R-:W-:Y:S01]  /*0910*/  USHF.R.U64 UR42, UR8, UR15, UR9 ;  /* 0x0000000f082a7299 */ /* 0x000fe20008001209 */
[----:B------:R-:W-:Y:S01]  /*0920*/  I2FP.F32.U32 R0, UR7 ;  /* 0x0000000700007c45 */ /* 0x000fe20008201000 */
[----:B------:R-:W-:Y:S01]  /*0930*/  USHF.R.U32.HI UR5, URZ, UR15, UR9 ;  /* 0x0000000f3f057299 */ /* 0x000fe20008011609 */
[----:B-1----:R-:W-:Y:S01]  /*0940*/  R2UR UR12, R2 ;  /* 0x00000000020c72ca */ /* 0x002fe200000e0000 */
[----:B------:R-:W-:Y:S02]  /*0950*/  UIADD3 UR6, UP0, URZ, -UR42, URZ ;  /* 0x8000002a3f067290 */ /* 0x000fe4000ff1e03f */
[----:B------:R-:W-:Y:S01]  /*0960*/  FMUL R0, R0, UR20 ;  /* 0x0000001400007c20 */ /* 0x000fe20008400000 */
[----:B------:R-:W-:Y:S01]  /*0970*/  ULDC.64 UR8, c[0x0][0x620] ;  /* 0x0001880000087ab9 */ /* 0x000fe20000000a00 */
[----:B------:R-:W-:Y:S01]  /*0980*/  UIADD3.X UR5, URZ, ~UR5, URZ, UP0, !UPT ;  /* 0x800000053f057290 */ /* 0x000fe200087fe43f */
[----:B------:R-:W-:Y:S01]  /*0990*/  UMOV UR10, UR18 ;  /* 0x00000012000a7c82 */ /* 0x000fe20008000000 */
[----:B------:R-:W-:-:S02]  /*09a0*/  UMOV UR11, UR19 ;  /* 0x00000013000b7c82 */ /* 0x000fc40008000000 */
[----:B------:R-:W-:Y:S01]  /*09b0*/  UIMAD UR5, UR5, UR8, URZ ;  /* 0x00000008050572a4 */ /* 0x000fe2000f8e023f */
[----:B------:R-:W0:Y:S01]  /*09c0*/  F2I.U32.TRUNC.NTZ R0, R0 ;  /* 0x0000000000007305 */ /* 0x000e22000020f000 */
[----:B------:R-:W-:Y:S02]  /*09d0*/  UIMAD.WIDE.U32 UR10, UR6, UR8, UR10 ;  /* 0x00000008060a72a5 */ /* 0x000fe4000f8e000a */
[----:B------:R-:W-:Y:S01]  /*09e0*/  UIMAD UR6, UR6, UR9, UR5 ;  /* 0x00000009060672a4 */ /* 0x000fe2000f8e0205 */
[----:B------:R-:W-:Y:S01]  /*09f0*/  ULDC UR21, c[0x0][0x658] ;  /* 0x0001960000157ab9 */ /* 0x000fe20000000800 */
[----:B------:R-:W-:Y:S02]  /*0a00*/  UMOV UR19, 0xffffffff ;  /* 0xffffffff00137882 */ /* 0x000fe40000000000 */
[----:B------:R-:W-:Y:S01]  /*0a10*/  UIADD3 UR6, UR11, UR6, URZ ;  /* 0x000000060b067290 */ /* 0x000fe2000fffe03f */
[----:B------:R-:W-:Y:S01]  /*0a20*/  ULDC UR15, c[0x0][0x618] ;  /* 0x00018600000f7ab9 */ /* 0x000fe20000000800 */
[----:B------:R-:W-:Y:S01]  /*0a30*/  ULDC.64 UR8, c[0x0][0x640] ;  /* 0x0001900000087ab9 */ /* 0x000fe20000000a00 */
[----:B------:R-:W-:Y:S01]  /*0a40*/  USHF.L.U32 UR11, UR19, UR21, URZ ;  /* 0x00000015130b7299 */ /* 0x000fe2000800063f */
[----:B------:R-:W-:Y:S01]  /*0a50*/  ISETP.NE.U32.AND P0, PT, RZ, UR8, PT ;  /* 0x00000008ff007c0c */ /* 0x000fe2000bf05070 */
[----:B------:R-:W-:-:S02]  /*0a60*/  USHF.R.U64 UR19, UR10, UR15, UR6 ;  /* 0x0000000f0a137299 */ /* 0x000fc40008001206 */
[----:B------:R-:W-:Y:S01]  /*0a70*/  USHF.R.U32.HI UR10, URZ, UR15, UR6 ;  /* 0x0000000f3f0a7299 */ /* 0x000fe20008011606 */
[----:B0-----:R-:W-:Y:S01]  /*0a80*/  R2UR UR14, R0 ;  /* 0x00000000000e72ca */ /* 0x001fe200000e0000 */
[----:B------:R-:W-:Y:S01]  /*0a90*/  ULDC UR17, c[0x0][0x608] ;  /* 0x0001820000117ab9 */ /* 0x000fe20000000800 */
[----:B------:R-:W-:Y:S01]  /*0aa0*/  ISETP.NE.AND.EX P0, PT, RZ, UR9, PT, P0 ;  /* 0x00000009ff007c0c */ /* 0x000fe2000bf05300 */
[----:B------:R-:W-:Y:S02]  /*0ab0*/  USHF.R.U64 UR23, UR19, UR17, UR10 ;  /* 0x0000001113177299 */ /* 0x000fe4000800120a */
[----:B------:R-:W-:Y:S01]  /*0ac0*/  USHF.R.U32.HI UR10, URZ, UR17, UR10 ;  /* 0x000000113f0a7299 */ /* 0x000fe2000801160a */
[----:B------:R-:W-:Y:S01]  /*0ad0*/  UMOV UR16, 0x1 ;  /* 0x0000000100107882 */ /* 0x000fe20000000000 */
[----:B------:R-:W-:Y:S02]  /*0ae0*/  UIADD3 UR12, -UR12, URZ, URZ ;  /* 0x0000003f0c0c7290 */ /* 0x000fe4000fffe13f */
[----:B------:R-:W-:-:S02]  /*0af0*/  USHF.R.U64 UR24, UR23, UR21, UR10 ;  /* 0x0000001517187299 */ /* 0x000fc4000800120a */
[----:B------:R-:W-:Y:S01]  /*0b00*/  USHF.L.U32 UR6, UR16, UR21, URZ ;  /* 0x0000001510067299 */ /* 0x000fe2000800063f */
[----:B------:R-:W-:Y:S01]  /*0b10*/  ULDC UR13, c[0x0][0x144] ;  /* 0x00005100000d7ab9 */ /* 0x000fe20000000800 */
[----:B------:R-:W-:Y:S01]  /*0b20*/  ULDC UR5, c[0x0][0x600] ;  /* 0x0001800000057ab9 */ /* 0x000fe20000000800 */
[----:B------:R-:W-:Y:S02]  /*0b30*/  ULOP3.LUT UR16, URZ, UR11, URZ, 0x33, !UPT ;  /* 0x0000000b3f107292 */ /* 0x000fe4000f8e333f */
[----:B------:R-:W-:Y:S02]  /*0b40*/  USHF.R.U32.HI UR11, URZ, UR21, UR10 ;  /* 0x000000153f0b7299 */ /* 0x000fe4000801160a */
[----:B------:R-:W-:Y:S02]  /*0b50*/  UIADD3 UR18, UR5, -0x1, URZ ;  /* 0xffffffff05127890 */ /* 0x000fe4000fffe03f */
[----:B------:R-:W-:Y:S02]  /*0b60*/  UIADD3 UR20, -UR14, URZ, URZ ;  /* 0x0000003f0e147290 */ /* 0x000fe4000fffe13f */
[----:B------:R-:W-:Y:S01]  /*0b70*/  UIMAD UR4, UR13, UR12, UR4 ;  /* 0x0000000c0d0472a4 */ /* 0x000fe2000f8e0204 */
[----:B------:R-:W-:Y:S01]  /*0b80*/  ULDC UR25, c[0x0][0x148] ;  /* 0x0000520000197ab9 */ /* 0x000fe20000000800 */
[----:B------:R-:W-:Y:S01]  /*0b90*/  ULDC UR21, c[0x0][0x648] ;  /* 0x0001920000157ab9 */ /* 0x000fe20000000800 */
[----:B------:R-:W-:Y:S01]  /*0ba0*/  ULDC UR22, c[0x0][0x638] ;  /* 0x00018e0000167ab9 */ /* 0x000fe20000000800 */
[----:B------:R-:W-:Y:S01]  /*0bb0*/  UMOV UR10, UR24 ;  /* 0x00000018000a7c82 */ /* 0x000fe20008000000 */
[----:B------:R-:W-:Y:S07]  /*0bc0*/  @!P0 BRA `(.L_x_6) ;  /* 0x0000000000308947 */ /* 0x000fee0003800000 */
[----:B------:R-:W-:Y:S02]  /*0bd0*/  ULDC UR14, c[0x0][0x64c] ;  /* 0x00019300000e7ab9 */ /* 0x000fe40000000800 */
        /* <DEDUP_REMOVED lines=8> */
[----:B------:R-:W-:-:S07]  /*0c60*/  UIMAD.WIDE.U32.X UR8, UR17, UR9, UR14, UP0 ;  /* 0x00000009110872a5 */ /* 0x000fce00080e040e */
[----:B------:R-:W-:Y:S01]  /*0c70*/  UMOV UR10, UR8 ;  /* 0x00000008000a7c82 */ /* 0x000fe20008000000 */
[----:B------:R-:W-:-:S05]  /*0c80*/  UMOV UR11, UR9 ;  /* 0x00000009000b7c82 */ /* 0x000fca0008000000 */
.L_x_6:
[----:B------:R-:W-:Y:S01]  /*0c90*/  UISETP.NE.AND UP0, UPT, UR39, URZ, UPT ;  /* 0x0000003f2700728c */ /* 0x000fe2000bf05270 */
[----:B------:R-:W-:Y:S01]  /*0ca0*/  IMAD.MOV.U32 R0, RZ, RZ, 0x1 ;  /* 0x00000001ff007424 */ /* 0x000fe200078e00ff */
[----:B------:R-:W-:Y:S02]  /*0cb0*/  USHF.R.U64 UR8, UR10, UR21, UR11 ;  /* 0x000000150a087299 */ /* 0x000fe4000800120b */
[----:B------:R-:W-:Y:S02]  /*0cc0*/  ULOP3.LUT UR16, UR23, UR16, URZ, 0xc0, !UPT ;  /* 0x0000001017107292 */ /* 0x000fe4000f8ec03f */
[----:B------:R-:W-:Y:S02]  /*0cd0*/  ULOP3.LUT UR18, UR19, UR18, URZ, 0xc0, !UPT ;  /* 0x0000001213127292 */ /* 0x000fe4000f8ec03f */
[----:B------:R-:W-:-:S03]  /*0ce0*/  UIMAD UR16, UR6, UR8, UR16 ;  /* 0x00000008061072a4 */ /* 0x000fc6000f8e0210 */
[----:B------:R-:W-:Y:S02]  /*0cf0*/  @UP0 UIMAD UR4, UR25, UR20, UR7 ;  /* 0x00000014190402a4 */ /* 0x000fe4000f8e0207 */
[----:B------:R-:W-:-:S04]  /*0d00*/  UIADD3 UR7, -UR8, URZ, URZ ;  /* 0x0000003f08077290 */ /* 0x000fc8000fffe13f */
[----:B------:R-:W-:-:S03]  /*0d10*/  UIMAD UR6, UR7, UR22, UR24 ;  /* 0x00000016070672a4 */ /* 0x000fc6000f8e0218 */
[----:B------:R-:W-:Y:S01]  /*0d20*/  ULDC UR7, c[0x0][0x610] ;  /* 0x0001840000077ab9 */ /* 0x000fe20000000800 */
[----:B------:R-:W-:Y:S02]  /*0d30*/  UIMAD UR6, UR6, UR5, UR18 ;  /* 0x00000005060672a4 */ /* 0x000fe4000f8e0212 */
[----:B------:R-:W-:-:S04]  /*0d40*/  UIMAD UR4, UR16, UR7, UR4 ;  /* 0x00000007100472a4 */ /* 0x000fc8000f8e0204 */
[----:B------:R-:W-:Y:S02]  /*0d50*/  USEL UR41, UR6, UR4, !UP0 ;  /* 0x0000000406297287 */ /* 0x000fe4000c000000 */
[----:B------:R-:W-:-:S12]  /*0d60*/  USEL UR40, UR4, UR6, !UP0 ;  /* 0x0000000604287287 */ /* 0x000fd8000c000000 */
.L_x_4:
[----:B------:R-:W-:-:S08]  /*0d70*/  NOP ;  /* 0x0000000000007918 */ /* 0x000fd00000000000 */
[----:B------:R-:W0:Y:S02]  /*0d80*/  USETMAXREG.TRY_ALLOC.CTAPOOL UP0, 0xf0 ;  /* 0x000000f0000079c8 */ /* 0x000e240008000600 */
[----:B0-----:R-:W-:-:S13]  /*0d90*/  PLOP3.LUT P0, PT, PT, PT, UP0, 0x80, 0x0 ;  /* 0x000000000000781c */ /* 0x001fda0003f0f008 */
[----:B------:R-:W-:Y:S05]  /*0da0*/  @!P0 BRA `(.L_x_4) ;  /* 0xfffffffc00f08947 */ /* 0x000fea000383ffff */
[----:B------:R-:W-:Y:S01]  /*0db0*/  ULDC.64 UR4, c[0x0][0x598] ;  /* 0x0001660000047ab9 */ /* 0x000fe20000000a00 */
[----:B------:R-:W-:Y:S01]  /*0dc0*/  ULDC.64 UR46, c[0x0][0x208] ;  /* 0x00008200002e7ab9 */ /* 0x000fe20000000a00 */
[----:B------:R-:W-:-:S04]  /*0dd0*/  ISETP.NE.U32.AND P0, PT, RZ, UR4, PT ;  /* 0x00000004ff007c0c */ /* 0x000fc8000bf05070 */
[----:B------:R-:W-:-:S13]  /*0de0*/  ISETP.NE.AND.EX P0, PT, RZ, UR5, PT, P0 ;  /* 0x00000005ff007c0c */ /* 0x000fda000bf05300 */
[----:B------:R-:W-:Y:S05]  /*0df0*/  @!P0 BRA `(.L_x_7) ;  /* 0x00000000001c8947 */ /* 0x000fea0003800000 */
[----:B------:R-:W0:Y:S02]  /*0e00*/  LDC.64 R2, c[0x0][0x598] ;  /* 0x00016600ff027b82 */ /* 0x000e240000000a00 */
[----:B0-----:R-:W2:Y:S02]  /*0e10*/  LDG.E.64 R2, desc[UR46][R2.64] ;  /* 0x0000002e02027981 */ /* 0x001ea4000c1e1b00 */
[----:B--2---:R-:W-:-:S04]  /*0e20*/  ISETP.NE.U32.AND P0, PT, R2, RZ, PT ;  /* 0x000000ff0200720c */ /* 0x004fc80003f05070 */
[----:B------:R-:W-:-:S13]  /*0e30*/  ISETP.NE.AND.EX P0, PT, R3, RZ, PT, P0 ;  /* 0x000000ff0300720c */ /* 0x000fda0003f05300 */
[----:B------:R-:W-:Y:S05]  /*0e40*/  @!P0 BRA `(.L_x_7) ;  /* 0x0000000000088947 */ /* 0x000fea0003800000 */
[----:B------:R0:W5:Y:S01]  /*0e50*/  LD.E R2, desc[UR46][R2.64] ;  /* 0x0000002e02027980 */ /* 0x000162000c101900 */
[----:B------:R-:W-:Y:S05]  /*0e60*/  BRA `(.L_x_8) ;  /* 0x0000000000247947 */ /* 0x000fea0003800000 */
.L_x_7:
[----:B------:R-:W-:Y:S02]  /*0e70*/  ULDC.64 UR4, c[0x0][0x588] ;  /* 0x0001620000047ab9 */ /* 0x000fe40000000a00 */
[----:B------:R-:W-:-:S04]  /*0e80*/  ISETP.NE.U32.AND P0, PT, RZ, UR4, PT ;  /* 0x00000004ff007c0c */ /* 0x000fc8000bf05070 */
[----:B------:R-:W-:-:S13]  /*0e90*/  ISETP.NE.AND.EX P0, PT, RZ, UR5, PT, P0 ;  /* 0x00000005ff007c0c */ /* 0x000fda000bf05300 */
[----:B------:R-:W-:Y:S05]  /*0ea0*/  @!P0 BRA `(.L_x_9) ;  /* 0x00000000000c8947 */ /* 0x000fea0003800000 */
[----:B------:R-:W0:Y:S02]  /*0eb0*/  LDC.64 R2, c[0x0][0x588] ;  /* 0x00016200ff027b82 */ /* 0x000e240000000a00 */
[----:B0-----:R1:W5:Y:S01]  /*0ec0*/  LDG.E R2, desc[UR46][R2.64] ;  /* 0x0000002e02027981 */ /* 0x001362000c1e1900 */
[----:B------:R-:W-:Y:S05]  /*0ed0*/  BRA `(.L_x_8) ;  /* 0x0000000000087947 */ /* 0x000fea0003800000 */
.L_x_9:
[----:B------:R-:W-:Y:S02]  /*0ee0*/  ULDC UR4, c[0x0][0x580] ;  /* 0x0001600000047ab9 */ /* 0x000fe40000000800 */
[----:B------:R-:W-:-:S07]  /*0ef0*/  IMAD.U32 R2, RZ, RZ, UR4 ;  /* 0x00000004ff027e24 */ /* 0x000fce000f8e00ff */
.L_x_8:
[----:B------:R-:W-:Y:S02]  /*0f00*/  ULDC.64 UR4, c[0x0][0x5a0] ;  /* 0x0001680000047ab9 */ /* 0x000fe40000000a00 */
[----:B------:R-:W-:-:S04]  /*0f10*/  ISETP.NE.U32.AND P0, PT, RZ, UR4, PT ;  /* 0x00000004ff007c0c */ /* 0x000fc8000bf05070 */
[----:B------:R-:W-:-:S13]  /*0f20*/  ISETP.NE.AND.EX P0, PT, RZ, UR5, PT, P0 ;  /* 0x00000005ff007c0c */ /* 0x000fda000bf05300 */
[----:B------:R-:W-:Y:S05]  /*0f30*/  @!P0 BRA `(.L_x_10) ;  /* 0x00000000001c8947 */ /* 0x000fea0003800000 */
[----:B------:R-:W2:Y:S02]  /*0f40*/  LDC.64 R4, c[0x0][0x5a0] ;  /* 0x00016800ff047b82 */ /* 0x000ea40000000a00 */
[----:B--2---:R-:W2:Y:S02]  /*0f50*/  LDG.E.64 R4, desc[UR46][R4.64] ;  /* 0x0000002e04047981 */ /* 0x004ea4000c1e1b00 */
[----:B--2---:R-:W-:-:S04]  /*0f60*/  ISETP.NE.U32.AND P0, PT, R4, RZ, PT ;  /* 0x000000ff0400720c */ /* 0x004fc80003f05070 */
[----:B------:R-:W-:-:S13]  /*0f70*/  ISETP.NE.AND.EX P0, PT, R5, RZ, PT, P0 ;  /* 0x000000ff0500720c */ /* 0x000fda0003f05300 */
[----:B------:R-:W-:Y:S05]  /*0f80*/  @!P0 BRA `(.L_x_10) ;  /* 0x0000000000088947 */ /* 0x000fea0003800000 */
[----:B------:R2:W5:Y:S01]  /*0f90*/  LD.E R16, desc[UR46][R4.64] ;  /* 0x0000002e04107980 */ /* 0x000562000c101900 */
[----:B------:R-:W-:Y:S05]  /*0fa0*/  BRA `(.L_x_11) ;  /* 0x0000000000247947 */ /* 0x000fea0003800000 */
.L_x_10:
[----:B------:R-:W-:Y:S02]  /*0fb0*/  ULDC.64 UR4, c[0x0][0x590] ;  /* 0x0001640000047ab9 */ /* 0x000fe40000000a00 */
[----:B------:R-:W-:-:S04]  /*0fc0*/  ISETP.NE.U32.AND P0, PT, RZ, UR4, PT ;  /* 0x00000004ff007c0c */ /* 0x000fc8000bf05070 */
[----:B------:R-:W-:-:S13]  /*0fd0*/  ISETP.NE.AND.EX P0, PT, RZ, UR5, PT, P0 ;  /* 0x00000005ff007c0c */ /* 0x000fda000bf05300 */
[----:B------:R-:W-:Y:S05]  /*0fe0*/  @!P0 BRA `(.L_x_12) ;  /* 0x00000000000c8947 */ /* 0x000fea0003800000 */
[----:B------:R-:W2:Y:S02]  /*0ff0*/  LDC.64 R16, c[0x0][0x590] ;  /* 0x00016400ff107b82 */ /* 0x000ea40000000a00 */
[----:B--2---:R3:W5:Y:S01]  /*1000*/  LDG.E R16, desc[UR46][R16.64] ;  /* 0x0000002e10107981 */ /* 0x004762000c1e1900 */
[----:B------:R-:W-:Y:S05]  /*1010*/  BRA `(.L_x_11) ;  /* 0x0000000000087947 */ /* 0x000fea0003800000 */
.L_x_12:
[----:B------:R-:W-:Y:S02]  /*1020*/  ULDC UR4, c[0x0][0x584] ;  /* 0x0001610000047ab9 */ /* 0x000fe40000000800 */
[----:B------:R-:W-:-:S07]  /*1030*/  IMAD.U32 R16, RZ, RZ, UR4 ;  /* 0x00000004ff107e24 */ /* 0x000fce000f8e00ff */
.L_x_11:
[----:B------:R-:W-:-:S13]  /*1040*/  LOP3.LUT P0, RZ, R0, 0xff, RZ, 0xc0, !PT ;  /* 0x000000ff00ff7812 */ /* 0x000fda000780c0ff */
[----:B------:R-:W-:Y:S05]  /*1050*/  @!P0 EXIT ;  /* 0x000000000000894d */ /* 0x000fea0003800000 */
[----:B------:R-:W-:Y:S01]  /*1060*/  ULDC UR4, c[0x0][0x28c] ;  /* 0x0000a30000047ab9 */ /* 0x000fe20000000800 */
[----:B------:R-:W-:Y:S01]  /*1070*/  UMOV UR36, URZ ;  /* 0x0000003f00247c82 */ /* 0x000fe20008000000 */
[----:B------:R-:W-:Y:S01]  /*1080*/  UIADD3 UR4, UR4, 0x3f, URZ ;  /* 0x0000003f04047890 */ /* 0x000fe2000fffe03f */
[----:B------:R-:W-:-:S03]  /*1090*/  UMOV UR37, URZ ;  /* 0x0000003f00257c82 */ /* 0x000fc60008000000 */
[----:B------:R-:W-:-:S04]  /*10a0*/  USHF.R.S32.HI UR5, URZ, 0x1f, UR4 ;  /* 0x0000001f3f057899 */ /* 0x000fc80008011404 */
[----:B------:R-:W-:-:S04]  /*10b0*/  ULEA.HI UR5, UR5, UR4, URZ, 0x6 ;  /* 0x0000000405057291 */ /* 0x000fc8000f8f303f */
[----:B------:R-:W-:-:S12]  /*10c0*/  USHF.R.S32.HI UR43, URZ, 0x6, UR5 ;  /* 0x000000063f2b7899 */ /* 0x000fd80008011405 */
.L_x_1562:
[----:B------:R-:W4:Y:S01]  /*10d0*/  S2R R0, SR_TID.X ;  /* 0x0000000000007919 */ /* 0x000f220000002100 */
[----:B0-----:R-:W0:Y:S01]  /*10e0*/  S2UR UR6, SR_CgaCtaId ;  /* 0x00000000000679c3 */ /* 0x001e220000008800 */
[----:B------:R-:W-:Y:S02]  /*10f0*/  UMOV UR44, 0x400 ;  /* 0x00000400002c7882 */ /* 0x000fe40000000000 */
[----:B0-----:R-:W-:Y:S01]  /*1100*/  ULEA UR44, UR6, UR44, 0x18 ;  /* 0x0000002c062c7291 */ /* 0x001fe2000f8ec03f */
[----:B----4-:R-:W-:-:S04]  /*1110*/  LOP3.LUT R0, R0, 0x80, RZ, 0xc0, !PT ;  /* 0x0000008000007812 */ /* 0x010fc800078ec0ff */
[----:B------:R-:W-:-:S06]  /*1120*/  SHF.R.U32.HI R0, RZ, 0x7, R0 ;  /* 0x00000007ff007819 */ /* 0x000fcc0000011600 */
[----:B------:R-:W0:Y:S02]  /*1130*/  SHFL.IDX PT, R0, R0, RZ, 0x1f ;  /* 0x00001fff00007589 */ /* 0x000e2400000e0000 */
[----:B0-----:R-:W-:-:S13]  /*1140*/  R2UR UR4, R0 ;  /* 0x00000000000472ca */ /* 0x001fda00000e0000 */
[----:B------:R-:W-:-:S04]  /*1150*/  ULEA.HI UR5, UR4, UR4, URZ, 0x1 ;  /* 0x0000000404057291 */ /* 0x000fc8000f8f083f */
[----:B------:R-:W-:-:S04]  /*1160*/  ULOP3.LUT UR5, UR5, 0x7fffe, URZ, 0xc0, !UPT ;  /* 0x0007fffe05057892 */ /* 0x000fc8000f8ec03f */
[----:B------:R-:W-:-:S03]  /*1170*/  UIADD3 UR5, UR4, -UR5, URZ ;  /* 0x8000000504057290 */ /* 0x000fc6000fffe03f */
[----:B------:R-:W-:Y:S01]  /*1180*/  ULDC UR4, c[0x0][0x28c] ;  /* 0x0000a30000047ab9 */ /* 0x000fe20000000800 */
[----:B------:R-:W-:Y:S01]  /*1190*/  ULEA UR5, UR5, UR44, 0xd ;  /* 0x0000002c05057291 */ /* 0x000fe2000f8e683f */
[----:B------:R-:W-:-:S03]  /*11a0*/  ISETP.LT.AND P0, PT, RZ, UR4, PT ;  /* 0x00000004ff007c0c */ /* 0x000fc6000bf01270 */
[----:B------:R-:W-:-:S04]  /*11b0*/  UIADD3 UR5, UR5, 0x100, URZ ;  /* 0x0000010005057890 */ /* 0x000fc8000fffe03f */
[----:B------:R-:W-:-:S04]  /*11c0*/  USHF.R.U32.HI UR5, URZ, 0x4, UR5 ;  /* 0x000000043f057899 */ /* 0x000fc80008011605 */
[----:B------:R-:W-:Y:S02]  /*11d0*/  ULOP3.LUT UR45, UR5, 0x3fff, URZ, 0xc0, !UPT ;  /* 0x00003fff052d7892 */ /* 0x000fe4000f8ec03f */
[----:B--2---:R-:W-:Y:S10]  /*11e0*/  @P0 BRA `(.L_x_13) ;  /* 0x0000000000400947 */ /* 0x004ff40003800000 */
[----:B------:R-:W-:Y:S01]  /*11f0*/  MOV R0, 0x0 ;  /* 0x0000000000007802 */ /* 0x000fe20000000f00 */
[----:B------:R-:W-:Y:S01]  /*1200*/  ULDC.64 UR4, c[0x4][0x68] ;  /* 0x01001a0000047ab9 */ /* 0x000fe20000000a00 */
[----:B------:R-:W-:Y:S01]  /*1210*/  ULDC.64 UR6, c[0x4][0x8] ;  /* 0x0100020000067ab9 */ /* 0x000fe20000000a00 */
[----:B--2---:R-:W-:Y:S01]  /*1220*/  MOV R4, UR4 ;  /* 0x0000000400047c02 */ /* 0x004fe20008000f00 */
[----:B------:R0:W2:Y:S01]  /*1230*/  LDC.64 R14, c[0x4][R0] ;  /* 0x01000000000e7b82 */ /* 0x0000a20000000a00 */
[----:B------:R-:W-:Y:S01]  /*1240*/  IMAD.U32 R5, RZ, RZ, UR5 ;  /* 0x00000005ff057e24 */ /* 0x000fe2000f8e00ff */
[----:B------:R-:W-:Y:S01]  /*1250*/  ULDC.64 UR4, c[0x4][0x70] ;  /* 0x01001c0000047ab9 */ /* 0x000fe20000000a00 */
[----:B------:R-:W-:Y:S01]  /*1260*/  IMAD.U32 R10, RZ, RZ, UR6 ;  /* 0x00000006ff0a7e24 */ /* 0x000fe2000f8e00ff */
[----:B------:R-:W-:Y:S01]  /*1270*/  MOV R11, UR7 ;  /* 0x00000007000b7c02 */ /* 0x000fe20008000f00 */
[----:B------:R-:W-:Y:S02]  /*1280*/  IMAD.U32 R6, RZ, RZ, UR4 ;  /* 0x00000004ff067e24 */ /* 0x000fe4000f8e00ff */
[----:B------:R-:W-:-:S02]  /*1290*/  IMAD.U32 R7, RZ, RZ, UR5 ;  /* 0x00000005ff077e24 */ /* 0x000fc4000f8e00ff */
[----:B------:R-:W-:Y:S02]  /*12a0*/  IMAD.MOV.U32 R8, RZ, RZ, 0x1e1 ;  /* 0x000001e1ff087424 */ /* 0x000fe400078e00ff */
[----:B------:R-:W-:Y:S02]  /*12b0*/  IMAD.MOV.U32 R12, RZ, RZ, 0x1 ;  /* 0x00000001ff0c7424 */ /* 0x000fe400078e00ff */
[----:B0-----:R-:W-:-:S07]  /*12c0*/  IMAD.MOV.U32 R13, RZ, RZ, RZ ;  /* 0x000000ffff0d7224 */ /* 0x001fce00078e00ff */
[----:B------:R-:W-:-:S07]  /*12d0*/  LEPC R20, `(.L_x_13) ;  /* 0x000000001014794e */ /* 0x000fce0000000000 */
[----:B-123-5:R-:W-:Y:S05]  /*12e0*/  CALL.ABS.NOINC R14 ;  /* 0x000000000e007343 */ /* 0x02efea0003c00000 */
.L_x_13:
[----:B------:R-:W-:-:S06]  /*12f0*/  ULOP3.LUT UR4, UR38, 0x1, URZ, 0xfc, !UPT ;  /* 0x0000000126047892 */ /* 0x000fcc000f8efc3f */
[----:B------:R-:W-:-:S05]  /*1300*/  IMAD.U32 R0, RZ, RZ, UR4 ;  /* 0x00000004ff007e24 */ /* 0x000fca000f8e00ff */
[----:B------:R-:W-:-:S13]  /*1310*/  ISETP.NE.AND P0, PT, R0, 0x3, PT ;  /* 0x000000030000780c */ /* 0x000fda0003f05270 */
[----:B------:R-:W-:Y:S05]  /*1320*/  @!P0 BRA `(.L_x_14) ;  /* 0x0000000000048947 */ /* 0x000fea0003800000 */
[----:B------:R-:W-:Y:S01]  /*1330*/  BPT.TRAP 0x1 ;  /* 0x000000040000795c */ /* 0x000fe20000300000 */
.L_x_14:
[----:B------:R-:W-:Y:S01]  /*1340*/  IMAD.U32 R0, RZ, RZ, UR36 ;  /* 0x00000024ff007e24 */ /* 0x000fe2000f8e00ff */
[----:B-1----:R-:W-:-:S04]  /*1350*/  MOV R3, UR37 ;  /* 0x0000002500037c02 */ /* 0x002fc80008000f00 */
[----:B------:R-:W-:Y:S02]  /*1360*/  LEA R3, R3, UR44, 0x3 ;  /* 0x0000002c03037c11 */ /* 0x000fe4000f8e18ff */
[----:B------:R-:W-:-:S04]  /*1370*/  SHF.L.U32 R0, R0, 0x1f, RZ ;  /* 0x0000001f00007819 */ /* 0x000fc800000006ff */
[----:B------:R0:W1:Y:S01]  /*1380*/  SYNCS.PHASECHK.TRANS64.TRYWAIT P1, [R3+URZ], R0 ;  /* 0x00000000030075a7 */ /* 0x000062000802017f */
[----:B------:R-:W-:Y:S05]  /*1390*/  @!P0 BRA `(.L_x_15) ;  /* 0x0000000000048947 */ /* 0x000fea0003800000 */
[----:B------:R-:W-:Y:S01]  /*13a0*/  BPT.TRAP 0x1 ;  /* 0x000000040000795c */ /* 0x000fe20000300000 */
.L_x_15:
[----:B-1----:R-:W-:Y:S05]  /*13b0*/  @P1 BRA `(.L_x_16) ;  /* 0x0000000000081947 */ /* 0x002fea0003800000 */
[----:B------:R-:W1:Y:S02]  /*13c0*/  SYNCS.PHASECHK.TRANS64.TRYWAIT P1, [R3+URZ], R0 ;  /* 0x00000000030075a7 */ /* 0x000e64000802017f */
[----:B-1----:R-:W-:Y:S05]  /*13d0*/  @!P1 BRA `(.L_x_17) ;  /* 0x00000608000c9947 */ /* 0x002fea0003800000 */
.L_x_16:
[----:B------:R-:W-:-:S04]  /*13e0*/  UISETP.LT.AND UP0, UPT, UR43, 0x1, UPT ;  /* 0x000000012b00788c */ /* 0x000fc8000bf01270 */
[----:B------:R-:W-:-:S06]  /*13f0*/  USEL UR4, UR43, 0x1, UP0 ;  /* 0x000000012b047887 */ /* 0x000fcc0008000000 */
[----:B--2---:R-:W-:Y:S01]  /*1400*/  IMAD.U32 R4, RZ, RZ, UR4 ;  /* 0x00000004ff047e24 */ /* 0x004fe2000f8e00ff */
[----:B------:R-:W-:Y:S05]  /*1410*/  WARPSYNC.ALL ;  /* 0x0000000000007948 */ /* 0x000fea0003800000 */
[----:B------:R-:W-:-:S04]  /*1420*/  IADD3 R4, -R4, UR43, RZ ;  /* 0x0000002b04047c10 */ /* 0x000fc8000fffe1ff */
[----:B------:R-:W-:Y:S01]  /*1430*/  ISETP.GE.AND P1, PT, R4, 0x1, PT ;  /* 0x000000010400780c */ /* 0x000fe20003f26270 */
[----:B------:R-:W-:Y:S01]  /*1440*/  UIADD3 UR4, UR44, 0x18100, URZ ;  /* 0x000181002c047890 */ /* 0x000fe2000fffe03f */
[----:B------:R-:W-:Y:S01]  /*1450*/  WARPGROUP.ARRIVE ;  /* 0x00000000000079c5 */ /* 0x000fe20000000000 */
[----:B------:R-:W-:Y:S01]  /*1460*/  UMOV UR9, 0x40000040 ;  /* 0x4000004000097882 */ /* 0x000fe20000000000 */
[----:B------:R-:W-:Y:S01]  /*1470*/  UMOV UR11, 0x40000040 ;  /* 0x40000040000b7882 */ /* 0x000fe20000000000 */
[----:B------:R-:W-:Y:S01]  /*1480*/  USHF.R.U32.HI UR4, URZ, 0x4, UR4 ;  /* 0x000000043f047899 */ /* 0x000fe20008011604 */
[----:B-----5:R-:W-:Y:S01]  /*1490*/  STL [R1+0x12c0], R16 ;  /* 0x0012c01001007387 */ /* 0x020fe20000100800 */
[----:B------:R-:W-:Y:S01]  /*14a0*/  UMOV UR13, UR9 ;  /* 0x00000009000d7c82 */ /* 0x000fe20008000000 */
[----:B------:R-:W-:Y:S01]  /*14b0*/  UMOV UR15, 0x40000040 ;  /* 0x40000040000f7882 */ /* 0x000fe20000000000 */
[----:B------:R-:W-:Y:S01]  /*14c0*/  ULOP3.LUT UR5, UR4, 0x3fff, URZ, 0xc0, !UPT ;  /* 0x00003fff04057892 */ /* 0x000fe2000f8ec03f */
[----:B------:R-:W-:Y:S01]  /*14d0*/  STL [R1+0x12bc], R4 ;  /* 0x0012bc0401007387 */ /* 0x000fe20000100800 */
[----:B------:R-:W-:-:S02]  /*14e0*/  ULOP3.LUT UR4, UR45, 0x10000, URZ, 0xfc, !UPT ;  /* 0x000100002d047892 */ /* 0x000fc4000f8efc3f */
[----:B------:R-:W-:Y:S01]  /*14f0*/  ULOP3.LUT UR5, UR5, 0x10000, URZ, 0xfc, !UPT ;  /* 0x0001000005057892 */ /* 0x000fe2000f8efc3f */
[----:B------:R-:W-:Y:S01]  /*1500*/  STL [R1+0x12b8], R2 ;  /* 0x0012b80201007387 */ /* 0x000fe20000100800 */
[----:B------:R-:W-:Y:S02]  /*1510*/  UIMAD UR6, UR37, 0xc00, UR4 ;  /* 0x00000c00250678a4 */ /* 0x000fe4000f8e0204 */
[----:B------:R-:W-:-:S04]  /*1520*/  ULEA UR7, UR37, UR5, 0xc ;  /* 0x0000000525077291 */ /* 0x000fc8000f8e603f */
[----:B------:R-:W-:Y:S01]  /*1530*/  UIADD3 UR14, UR7, 0x800, URZ ;  /* 0x00000800070e7890 */ /* 0x000fe2000fffe03f */
[----:B------:R-:W-:Y:S02]  /*1540*/  UMOV UR8, UR6 ;  /* 0x0000000600087c82 */ /* 0x000fe40008000000 */
[----:B------:R-:W-:Y:S01]  /*1550*/  UMOV UR10, UR7 ;  /* 0x00000007000a7c82 */ /* 0x000fe20008000000 */
[----:B------:R-:W-:Y:S01]  /*1560*/  UMOV UR12, UR8 ;  /* 0x00000008000c7c82 */ /* 0x000fe20008000000 */
[----:B------:R-:W-:Y:S03]  /*1570*/  HGMMA.64x256x16.F32.BF16 R24, gdesc[UR8], RZ, !UPT, gsb0 ;  /* 0x03e00000081879f0 */ /* 0x000fe6000c0018ff */
[----:B------:R-:W-:Y:S02]  /*1580*/  WARPGROUP.DEPBAR.LE gsb0, 0x0 ;  /* 0x00008000000079c5 */ /* 0x000fe40000010000 */
[----:B------:R-:W-:Y:S04]  /*1590*/  STL.64 [R1+0x800], R24 ;  /* 0x0008001801007387 */ /* 0x000fe80000100a00 */
        /* <DEDUP_REMOVED lines=62> */
[----:B------:R2:W-:Y:S02]  /*1980*/  STL.64 [R1+0x9f8], R150 ;  /* 0x0009f89601007387 */ /* 0x0005e40000100a00 */
[----:B--2---:R-:W-:-:S06]  /*1990*/  WARPGROUP.ARRIVE ;  /* 0x00000000000079c5 */ /* 0x004fcc0000000000 */
[----:B------:R-:W-:Y:S01]  /*19a0*/  HGMMA.64x256x16.F32.BF16 R24, gdesc[UR12], RZ, !UPT, gsb0 ;  /* 0x03e000000c1879f0 */ /* 0x000fe2000c0018ff */
[----:B------:R-:W-:Y:S01]  /*19b0*/  UIADD3 UR12, UR6, 0x400, URZ ;  /* 0x00000400060c7890 */ /* 0x000fe2000fffe03f */
[----:B------:R-:W-:Y:S02]  /*19c0*/  UMOV UR13, 0x40000040 ;  /* 0x40000040000d7882 */ /* 0x000fe40000000000 */
[----:B------:R-:W-:-:S04]  /*19d0*/  UMOV UR9, UR13 ;  /* 0x0000000d00097c82 */ /* 0x000fc80008000000 */
[----:B------:R-:W-:Y:S01]  /*19e0*/  UMOV UR8, UR12 ;  /* 0x0000000c00087c82 */ /* 0x000fe20008000000 */
        /* <DEDUP_REMOVED lines=66> */
[----:B------:R-:W-:Y:S03]  /*1e10*/  HGMMA.64x256x16.F32.BF16 R24, gdesc[UR12], RZ, !UPT, gsb0 ;  /* 0x03e000000c1879f0 */ /* 0x000fe6000c0018ff */
[----:B------:R-:W-:Y:S02]  /*1e20*/  WARPGROUP.DEPBAR.LE gsb0, 0x0 ;  /* 0x00008000000079c5 */ /* 0x000fe40000010000 */
[----:B------:R-:W-:Y:S04]  /*1e30*/  STL.64 [R1], R24 ;  /* 0x0000001801007387 */ /* 0x000fe80000100a00 */
        /* <DEDUP_REMOVED lines=66> */
[----:B------:R-:W-:Y:S01]  /*2260*/  UMOV UR9, 0x40000040 ;  /* 0x4000004000097882 */ /* 0x000fe20000000000 */
        /* <DEDUP_REMOVED lines=67> */
[----:B------:R-:W-:Y:S01]  /*26a0*/  UMOV UR10, UR14 ;  /* 0x0000000e000a7c82 */ /* 0x000fe20008000000 */
[----:B------:R-:W-:Y:S01]  /*26b0*/  UMOV UR11, UR15 ;  /* 0x0000000f000b7c82 */ /* 0x000fe20008000000 */
[----:B------:R-:W-:Y:S02]  /*26c0*/  WARPGROUP.DEPBAR.LE gsb0, 0x0 ;  /* 0x00008000000079c5 */ /* 0x000fe40000010000 */
[----:B------:R-:W-:Y:S01]  /*26d0*/  STL.64 [R1+0x400], R24 ;  /* 0x0004001801007387 */ /* 0x000fe20000100a00 */
[----:B------:R-:W-:Y:S01]  /*26e0*/  IMAD.MOV.U32 R235, RZ, RZ, R45 ;  /* 0x000000ffffeb7224 */ /* 0x000fe200078e002d */
[----:B------:R-:W-:Y:S01]  /*26f0*/  MOV R233, R47 ;  /* 0x0000002f00e97202 */ /* 0x000fe20000000f00 */
[----:B------:R-:W-:Y:S01]  /*2700*/  IMAD.MOV.U32 R234, RZ, RZ, R46 ;  /* 0x000000ffffea7224 */ /* 0x000fe200078e002e */
        /* <DEDUP_REMOVED lines=58> */
[----:B------:R2:W-:Y:S01]  /*2ab0*/  STL [R1+0x450], R44 ;  /* 0x0004502c01007387 */ /* 0x0005e20000100800 */
[----:B------:R-:W-:-:S02]  /*2ac0*/  IMAD.MOV.U32 R196, RZ, RZ, R84 ;  /* 0x000000ffffc47224 */ /* 0x000fc400078e0054 */
[----:B------:R-:W-:Y:S02]  /*2ad0*/  IMAD.MOV.U32 R195, RZ, RZ, R85 ;  /* 0x000000ffffc37224 */ /* 0x000fe400078e0055 */
[----:B------:R-:W-:Y:S02]  /*2ae0*/  IMAD.MOV.U32 R194, RZ, RZ, R86 ;  /* 0x000000ffffc27224 */ /* 0x000fe400078e0056 */
[----:B------:R-:W-:Y:S02]  /*2af0*/  IMAD.MOV.U32 R192, RZ, RZ, R88 ;  /* 0x000000ffffc07224 */ /* 0x000fe400078e0058 */
[----:B------:R-:W-:Y:S02]  /*2b00*/  IMAD.MOV.U32 R191, RZ, RZ, R89 ;  /* 0x000000ffffbf7224 */ /* 0x000fe400078e0059 */
[----:B------:R-:W-:Y:S02]  /*2b10*/  IMAD.MOV.U32 R190, RZ, RZ, R90 ;  /* 0x000000ffffbe7224 */ /* 0x000fe400078e005a */
        /* <DEDUP_REMOVED lines=35> */
[----:B---3--:R-:W-:Y:S02]  /*2d50*/  IMAD.MOV.U32 R17, RZ, RZ, R135 ;  /* 0x000000ffff117224 */ /* 0x008fe400078e0087 */
        /* <DEDUP_REMOVED lines=10> */
[----:B01----:R-:W-:Y:S02]  /*2e00*/  IMAD.MOV.U32 R3, RZ, RZ, R149 ;  /* 0x000000ffff037224 */ /* 0x003fe400078e0095 */
[----:B------:R-:W-:Y:S02]  /*2e10*/  IMAD.MOV.U32 R2, RZ, RZ, R150 ;  /* 0x000000ffff027224 */ /* 0x000fe400078e0096 */
[----:B------:R-:W-:-:S02]  /*2e20*/  IMAD.MOV.U32 R0, RZ, RZ, R151 ;  /* 0x000000ffff007224 */ /* 0x000fc400078e0097 */
[----:B--2---:R-:W-:-:S06]  /*2e30*/  WARPGROUP.ARRIVE ;  /* 0x00000000000079c5 */ /* 0x004fcc0000000000 */
        /* <DEDUP_REMOVED lines=65> */
[----:B------:R0:W-:Y:S04]  /*3250*/  STL.64 [R1+0x1b40], R24 ;  /* 0x001b401801007387 */ /* 0x0001e80000100a00 */
[----:B0-----:R-:W2:Y:S04]  /*3260*/  LDL.LU R24, [R1] ;  /* 0x0000000001187983 */ /* 0x001ea80000300800 */
[----:B------:R-:W2:Y:S04]  /*3270*/  LDL.LU R25, [R1+0x4] ;  /* 0x0000040001197983 */ /* 0x000ea80000300800 */
[----:B------:R-:W3:Y:S04]  /*3280*/  LDL.LU R26, [R1+0x8] ;  /* 0x00000800011a7983 */ /* 0x000ee80000300800 */
[----:B------:R-:W3:Y:S04]  /*3290*/  LDL.LU R27, [R1+0xc] ;  /* 0x00000c00011b7983 */ /* 0x000ee80000300800 */
[----:B------:R-:W4:Y:S04]  /*32a0*/  LDL.LU R28, [R1+0x10] ;  /* 0x00001000011c7983 */ /* 0x000f280000300800 */
[----:B------:R-:W4:Y:S04]  /*32b0*/  LDL.LU R29, [R1+0x14] ;  /* 0x00001400011d7983 */ /* 0x000f280000300800 */
[----:B------:R-:W2:Y:S04]  /*32c0*/  LDL.LU R30, [R1+0x18] ;  /* 0x00001800011e7983 */ /* 0x000ea80000300800 */
        /* <DEDUP_REMOVED lines=121> */
[----:B--2---:R-:W-:Y:S04]  /*3a60*/  STL.64 [R1+0x2138], R150 ;  /* 0x0021389601007387 */ /* 0x004fe80000100a00 */
[----:B----4-:R-:W-:Y:S04]  /*3a70*/  STL.64 [R1+0x2130], R148 ;  /* 0x0021309401007387 */ /* 0x010fe80000100a00 */
[----:B---3--:R-:W-:Y:S04]  /*3a80*/  STL.64 [R1+0x2128], R146 ;  /* 0x0021289201007387 */ /* 0x008fe80000100a00 */
        /* <DEDUP_REMOVED lines=61> */
[----:B0-----:R-:W2:Y:S04]  /*3e60*/  LDL.LU R24, [R1+0x200] ;  /* 0x0002000001187983 */ /* 0x001ea80000300800 */
        /* <DEDUP_REMOVED lines=318> */
[----:B------:R-:W2:Y:S01]  /*5250*/  LDL.LU R151, [R1+0x9fc] ;  /* 0x0009fc0001977983 */ /* 0x000ea20000300800 */
[----:B------:R-:W-:-:S02]  /*5260*/  UIADD3 UR8, UR6, 0x2, URZ ;  /* 0x0000000206087890 */ /* 0x000fc4000fffe03f */
[----:B------:R-:W-:Y:S01]  /*5270*/  UIADD3 UR10, UR7, 0x2, URZ ;  /* 0x00000002070a7890 */ /* 0x000fe2000fffe03f */
[----:B------:R-:W-:Y:S01]  /*5280*/  UMOV UR9, 0x40000040 ;  /* 0x4000004000097882 */ /* 0x000fe20000000000 */
[----:B------:R-:W-:Y:S01]  /*5290*/  UMOV UR11, 0x40000040 ;  /* 0x40000040000b7882 */ /* 0x000fe20000000000 */
[----:B--2---:R-:W-:-:S06]  /*52a0*/  WARPGROUP.ARRIVE ;  /* 0x00000000000079c5 */ /* 0x004fcc0000000000 */
[----:B------:R-:W-:Y:S03]  /*52b0*/  HGMMA.64x256x16.F32.BF16 R24, gdesc[UR8], R24, gsb0 ;  /* 0x03e00000081879f0 */ /* 0x000fe60008001818 */
        /* <DEDUP_REMOVED lines=65> */
[----:B0-----:R-:W2:Y:S04]  /*56d0*/  LDL.LU.64 R150, [R1+0x2338] ;  /* 0x0023380001967983 */ /* 0x001ea80000300a00 */
[----:B------:R-:W2:Y:S04]  /*56e0*/  LDL.LU.64 R148, [R1+0x2330] ;  /* 0x0023300001947983 */ /* 0x000ea80000300a00 */
        /* <DEDUP_REMOVED lines=61> */
[----:B------:R-:W2:Y:S01]  /*5ac0*/  LDL.LU.64 R24, [R1+0x2140] ;  /* 0x0021400001187983 */ /* 0x000ea20000300a00 */
[----:B------:R-:W-:Y:S01]  /*5ad0*/  UIADD3 UR14, UR7, 0x802, URZ ;  /* 0x00000802070e7890 */ /* 0x000fe2000fffe03f */
[----:B------:R-:W-:Y:S01]  /*5ae0*/  UMOV UR12, UR8 ;  /* 0x00000008000c7c82 */ /* 0x000fe20008000000 */
[----:B------:R-:W-:Y:S01]  /*5af0*/  UMOV UR13, UR9 ;  /* 0x00000009000d7c82 */ /* 0x000fe20008000000 */
        /* <DEDUP_REMOVED lines=133> */
[----:B------:R-:W-:Y:S01]  /*6350*/  UMOV UR13, 0x40000040 ;  /* 0x40000040000d7882 */ /* 0x000fe20000000000 */
[----:B--2---:R-:W-:-:S07]  /*6360*/  WARPGROUP.ARRIVE ;  /* 0x00000000000079c5 */ /* 0x004fce0000000000 */
[----:B------:R-:W-:Y:S03]  /*6370*/  HGMMA.64x256x16.F32.BF16 R24, gdesc[UR12], R24, gsb0 ;  /* 0x03e000000c1879f0 */ /* 0x000fe60008001818 */
[----:B------:R-:W-:Y:S02]  /*6380*/  WARPGROUP.DEPBAR.LE gsb0, 0x0 ;  /* 0x00008000000079c5 */ /* 0x000fe40000010000 */
[----:B------:R0:W-:Y:S04]  /*6390*/  STL.64 [R1], R24 ;  /* 0x0000001801007387 */ /* 0x0001e80000100a00 */
[----:B------:R1:W-:Y:S04]  /*63a0*/  STL.64 [R1+0x8], R26 ;  /* 0x0000081a01007387 */ /* 0x0003e80000100a00 */
        /* <DEDUP_REMOVED lines=62> */
[----:B0-----:R-:W4:Y:S04]  /*6790*/  LDL.LU R24, [R1+0x400] ;  /* 0x0004000001187983 */ /* 0x001f280000300800 */
[----:B------:R-:W4:Y:S04]  /*67a0*/  LDL.LU R25, [R1+0x404] ;  /* 0x0004040001197983 */ /* 0x000f280000300800 */
[----:B-1----:R-:W4:Y:S04]  /*67b0*/  LDL.LU R26, [R1+0x408] ;  /* 0x00040800011a7983 */ /* 0x002f280000300800 */
[----:B------:R-:W4:Y:S04]  /*67c0*/  LDL.LU R27, [R1+0x40c] ;  /* 0x00040c00011b7983 */ /* 0x000f280000300800 */
[----:B--2---:R-:W2:Y:S04]  /*67d0*/  LDL.LU R28, [R1+0x410] ;  /* 0x00041000011c7983 */ /* 0x004ea80000300800 */
[----:B------:R-:W2:Y:S04]  /*67e0*/  LDL.LU R29, [R1+0x414] ;  /* 0x00041400011d7983 */ /* 0x000ea80000300800 */
[----:B---3--:R-:W3:Y:S04]  /*67f0*/  LDL.LU R30, [R1+0x418] ;  /* 0x00041800011e7983 */ /* 0x008ee80000300800 */
[----:B------:R-:W3:Y:S04]  /*6800*/  LDL.LU R31, [R1+0x41c] ;  /* 0x00041c00011f7983 */ /* 0x000ee80000300800 */
[----:B----4-:R-:W4:Y:S04]  /*6810*/  LDL.LU R32, [R1+0x420] ;  /* 0x0004200001207983 */ /* 0x010f280000300800 */
        /* <DEDUP_REMOVED lines=11> */
[----:B------:R-:W4:Y:S01]  /*68d0*/  LDL.LU R44, [R1+0x450] ;  /* 0x00045000012c7983 */ /* 0x000f220000300800 */
[----:B------:R-:W-:Y:S01]  /*68e0*/  MOV R150, R2 ;  /* 0x0000000200967202 */ /* 0x000fe20000000f00 */
[----:B------:R-:W-:Y:S01]  /*68f0*/  IMAD.MOV.U32 R151, RZ, RZ, R0 ;  /* 0x000000ffff977224 */ /* 0x000fe200078e0000 */
[----:B------:R-:W-:Y:S01]  /*6900*/  MOV R145, R7 ;  /* 0x0000000700917202 */ /* 0x000fe20000000f00 */
        /* <DEDUP_REMOVED lines=80> */
[----:B------:R-:W-:-:S02]  /*6e10*/  IMAD.MOV.U32 R98, RZ, RZ, R182 ;  /* 0x000000ffff627224 */ /* 0x000fc400078e00b6 */
[----:B------:R-:W-:Y:S01]  /*6e20*/  IMAD.MOV.U32 R99, RZ, RZ, R181 ;  /* 0x000000ffff637224 */ /* 0x000fe200078e00b5 */
[----:B------:R-:W-:Y:S01]  /*6e30*/  STL.64 [R1+0x1e98], R110 ;  /* 0x001e986e01007387 */ /* 0x000fe20000100a00 */
[----:B------:R-:W-:Y:S02]  /*6e40*/  IMAD.MOV.U32 R96, RZ, RZ, R184 ;  /* 0x000000ffff607224 */ /* 0x000fe400078e00b8 */
[----:B------:R-:W-:Y:S01]  /*6e50*/  IMAD.MOV.U32 R97, RZ, RZ, R183 ;  /* 0x000000ffff617224 */ /* 0x000fe200078e00b7 */
[----:B------:R-:W-:Y:S01]  /*6e60*/  STL.64 [R1+0x1e90], R108 ;  /* 0x001e906c01007387 */ /* 0x000fe20000100a00 */
[----:B------:R-:W-:Y:S02]  /*6e70*/  IMAD.MOV.U32 R94, RZ, RZ, R186 ;  /* 0x000000ffff5e7224 */ /* 0x000fe400078e00ba */
        /* <DEDUP_REMOVED lines=70> */
[----:B----4-:R-:W-:Y:S04]  /*72e0*/  STL.64 [R1+0x1d90], R44 ;  /* 0x001d902c01007387 */ /* 0x010fe80000100a00 */
[----:B---3--:R-:W-:Y:S04]  /*72f0*/  STL.64 [R1+0x1d88], R42 ;  /* 0x001d882a01007387 */ /* 0x008fe80000100a00 */
[----:B--2---:R-:W-:Y:S04]  /*7300*/  STL.64 [R1+0x1d80], R40 ;  /* 0x001d802801007387 */ /* 0x004fe80000100a00 */
        /* <DEDUP_REMOVED lines=72> */
[----:B------:R-:W-:Y:S01]  /*7790*/  UMOV UR8, UR12 ;  /* 0x0000000c00087c82 */ /* 0x000fe20008000000 */
[----:B------:R-:W-:Y:S01]  /*77a0*/  UMOV UR9, UR13 ;  /* 0x0000000d00097c82 */ /* 0x000fe20008000000 */
[----:B--2---:R-:W-:-:S06]  /*77b0*/  WARPGROUP.ARRIVE ;  /* 0x00000000000079c5 */ /* 0x004fcc0000000000 */
[----:B------:R-:W-:Y:S03]  /*77c0*/  HGMMA.64x256x16.F32.BF16 R24, gdesc[UR8], R24, gsb0 ;  /* 0x03e00000081879f0 */ /* 0x000fe60008001818 */
        /* <DEDUP_REMOVED lines=41> */
[----:B------:R0:W-:Y:S01]  /*7a60*/  STL [R1+0x650], R44 ;  /* 0x0006502c01007387 */ /* 0x0001e20000100800 */
[----:B------:R-:W-:Y:S01]  /*7a70*/  IMAD.MOV.U32 R191, RZ, RZ, R127 ;  /* 0x000000ffffbf7224 */ /* 0x000fe200078e007f */
[----:B------:R-:W-:Y:S01]  /*7a80*/  MOV R162, R98 ;  /* 0x0000006200a27202 */ /* 0x000fe20000000f00 */
[----:B------:R-:W-:Y:S01]  /*7a90*/  IMAD.MOV.U32 R188, RZ, RZ, R124 ;  /* 0x000000ffffbc7224 */ /* 0x000fe200078e007c */
[----:B------:R-:W2:Y:S01]  /*7aa0*/  LDL.LU.64 R150, [R1+0x1f38] ;  /* 0x001f380001967983 */ /* 0x000ea20000300a00 */
        /* <DEDUP_REMOVED lines=40> */
[----:B------:R-:W-:-:S02]  /*7d30*/  IMAD.MOV.U32 R163, RZ, RZ, R99 ;  /* 0x000000ffffa37224 */ /* 0x000fc400078e0063 */
[----:B------:R-:W-:Y:S01]  /*7d40*/  IMAD.MOV.U32 R160, RZ, RZ, R96 ;  /* 0x000000ffffa07224 */ /* 0x000fe200078e0060 */
[----:B------:R-:W2:Y:S01]  /*7d50*/  LDL.LU.64 R128, [R1+0x1ee0] ;  /* 0x001ee00001807983 */ /* 0x000ea20000300a00 */
[----:B------:R-:W-:Y:S02]  /*7d60*/  IMAD.MOV.U32 R161, RZ, RZ, R97 ;  /* 0x000000ffffa17224 */ /* 0x000fe400078e0061 */
[----:B------:R-:W-:Y:S01]  /*7d70*/  IMAD.MOV.U32 R158, RZ, RZ, R94 ;  /* 0x000000ffff9e7224 */ /* 0x000fe200078e005e */
[----:B------:R-:W2:Y:S01]  /*7d80*/  LDL.LU.64 R126, [R1+0x1ed8] ;  /* 0x001ed800017e7983 */ /* 0x000ea20000300a00 */
[----:B------:R-:W-:Y:S02]  /*7d90*/  IMAD.MOV.U32 R159, RZ, RZ, R95 ;  /* 0x000000ffff9f7224 */ /* 0x000fe400078e005f */
        /* <DEDUP_REMOVED lines=283> */
[----:B------:R-:W-:Y:S01]  /*8f50*/  STL.64 [R1+0x1a80], R168 ;  /* 0x001a80a801007387 */ /* 0x000fe20000100a00 */
[----:B0-----:R-:W-:-:S03]  /*8f60*/  IMAD.MOV.U32 R150, RZ, RZ, R235 ;  /* 0x000000ffff967224 */ /* 0x001fc600078e00eb */
[----:B------:R-:W-:Y:S01]  /*8f70*/  STL.64 [R1+0x1a78], R166 ;  /* 0x001a78a601007387 */ /* 0x000fe20000100a00 */
[----:B------:R-:W-:-:S03]  /*8f80*/  MOV R151, R234 ;  /* 0x000000ea00977202 */ /* 0x000fc60000000f00 */
[----:B------:R-:W-:Y:S01]  /*8f90*/  STL.64 [R1+0x1a70], R164 ;  /* 0x001a70a401007387 */ /* 0x000fe20000100a00 */
[----:B-1----:R-:W-:-:S03]  /*8fa0*/  IMAD.MOV.U32 R148, RZ, RZ, R233 ;  /* 0x000000ffff947224 */ /* 0x002fc600078e00e9 */
[----:B------:R-:W-:Y:S01]  /*8fb0*/  STL.64 [R1+0x1a68], R162 ;  /* 0x001a68a201007387 */ /* 0x000fe20000100a00 */
[----:B------:R-:W-:-:S03]  /*8fc0*/  IMAD.MOV.U32 R149, RZ, RZ, R232 ;  /* 0x000000ffff957224 */ /* 0x000fc600078e00e8 */
[----:B------:R-:W-:Y:S01]  /*8fd0*/  STL.64 [R1+0x1a60], R160 ;  /* 0x001a60a001007387 */ /* 0x000fe20000100a00 */
[----:B--2---:R-:W-:Y:S01]  /*8fe0*/  IMAD.MOV.U32 R146, RZ, RZ, R231 ;  /* 0x000000ffff927224 */ /* 0x004fe200078e00e7 */
[----:B---3--:R-:W-:Y:S01]  /*8ff0*/  MOV R144, R229 ;  /* 0x000000e500907202 */ /* 0x008fe20000000f00 */
[----:B------:R-:W-:Y:S01]  /*9000*/  IMAD.MOV.U32 R147, RZ, RZ, R230 ;  /* 0x000000ffff937224 */ /* 0x000fe200078e00e6 */
[----:B------:R-:W-:Y:S01]  /*9010*/  STL.64 [R1+0x1a58], R158 ;  /* 0x001a589e01007387 */ /* 0x000fe20000100a00 */
[----:B------:R-:W-:-:S03]  /*9020*/  IMAD.MOV.U32 R145, RZ, RZ, R228 ;  /* 0x000000ffff917224 */ /* 0x000fc600078e00e4 */
[----:B------:R-:W-:Y:S01]  /*9030*/  STL.64 [R1+0x1a50], R156 ;  /* 0x001a509c01007387 */ /* 0x000fe20000100a00 */
[----:B----4-:R-:W-:Y:S01]  /*9040*/  IMAD.MOV.U32 R142, RZ, RZ, R227 ;  /* 0x000000ffff8e7224 */ /* 0x010fe200078e00e3 */
[----:B------:R-:W-:Y:S01]  /*9050*/  MOV R141, R224 ;  /* 0x000000e0008d7202 */ /* 0x000fe20000000f00 */
[----:B------:R-:W-:Y:S01]  /*9060*/  IMAD.MOV.U32 R143, RZ, RZ, R226 ;  /* 0x000000ffff8f7224 */ /* 0x000fe200078e00e2 */
[----:B------:R-:W-:Y:S01]  /*9070*/  STL.64 [R1+0x1a48], R154 ;  /* 0x001a489a01007387 */ /* 0x000fe20000100a00 */
[----:B------:R-:W-:-:S03]  /*9080*/  IMAD.MOV.U32 R140, RZ, RZ, R225 ;  /* 0x000000ffff8c7224 */ /* 0x000fc600078e00e1 */
[----:B------:R-:W-:Y:S01]  /*9090*/  STL.64 [R1+0x1a40], R152 ;  /* 0x001a409801007387 */ /* 0x000fe20000100a00 */
[----:B------:R-:W-:Y:S02]  /*90a0*/  IMAD.MOV.U32 R138, RZ, RZ, R223 ;  /* 0x000000ffff8a7224 */ /* 0x000fe400078e00df */
[----:B------:R-:W-:Y:S01]  /*90b0*/  IMAD.MOV.U32 R139, RZ, RZ, R222 ;  /* 0x000000ffff8b7224 */ /* 0x000fe200078e00de */
[----:B------:R-:W-:Y:S01]  /*90c0*/  STL.64 [R1+0x1a38], R150 ;  /* 0x001a389601007387 */ /* 0x000fe20000100a00 */
[----:B------:R-:W-:Y:S01]  /*90d0*/  IMAD.MOV.U32 R136, RZ, RZ, R221 ;  /* 0x000000ffff887224 */ /* 0x000fe200078e00dd */
[----:B------:R-:W-:Y:S01]  /*90e0*/  MOV R134, R219 ;  /* 0x000000db00867202 */ /* 0x000fe20000000f00 */
[----:B------:R-:W-:Y:S01]  /*90f0*/  IMAD.MOV.U32 R137, RZ, RZ, R220 ;  /* 0x000000ffff897224 */ /* 0x000fe200078e00dc */
[----:B------:R-:W-:Y:S01]  /*9100*/  STL.64 [R1+0x1a30], R148 ;  /* 0x001a309401007387 */ /* 0x000fe20000100a00 */
[----:B------:R-:W-:-:S03]  /*9110*/  IMAD.MOV.U32 R135, RZ, RZ, R218 ;  /* 0x000000ffff877224 */ /* 0x000fc600078e00da */
[----:B------:R-:W-:Y:S01]  /*9120*/  STL.64 [R1+0x1a28], R146 ;  /* 0x001a289201007387 */ /* 0x000fe20000100a00 */
[----:B------:R-:W-:Y:S01]  /*9130*/  IMAD.MOV.U32 R132, RZ, RZ, R217 ;  /* 0x000000ffff847224 */ /* 0x000fe200078e00d9 */
[----:B------:R-:W-:Y:S01]  /*9140*/  MOV R131, R4 ;  /* 0x0000000400837202 */ /* 0x000fe20000000f00 */
[----:B------:R-:W-:Y:S01]  /*9150*/  IMAD.MOV.U32 R133, RZ, RZ, R216 ;  /* 0x000000ffff857224 */ /* 0x000fe200078e00d8 */
[----:B------:R-:W-:Y:S01]  /*9160*/  STL.64 [R1+0x1a20], R144 ;  /* 0x001a209001007387 */ /* 0x000fe20000100a00 */
[----:B------:R-:W-:-:S03]  /*9170*/  IMAD.MOV.U32 R130, RZ, RZ, R16 ;  /* 0x000000ffff827224 */ /* 0x000fc600078e0010 */
[----:B------:R-:W-:Y:S01]  /*9180*/  STL.64 [R1+0x1a18], R142 ;  /* 0x001a188e01007387 */ /* 0x000fe20000100a00 */
[----:B------:R-:W-:-:S03]  /*9190*/  IMAD.MOV.U32 R129, RZ, RZ, R2 ;  /* 0x000000ffff817224 */ /* 0x000fc600078e0002 */
[----:B------:R-:W-:Y:S04]  /*91a0*/  STL.64 [R1+0x1a10], R140 ;  /* 0x001a108c01007387 */ /* 0x000fe80000100a00 */
[----:B------:R-:W-:Y:S04]  /*91b0*/  STL.64 [R1+0x1a08], R138 ;  /* 0x001a088a01007387 */ /* 0x000fe80000100a00 */
[----:B------:R-:W-:Y:S04]  /*91c0*/  STL.64 [R1+0x1a00], R136 ;  /* 0x001a008801007387 */ /* 0x000fe80000100a00 */
[----:B------:R-:W-:Y:S04]  /*91d0*/  STL.64 [R1+0x19f8], R134 ;  /* 0x0019f88601007387 */ /* 0x000fe80000100a00 */
[----:B------:R-:W-:Y:S04]  /*91e0*/  STL.64 [R1+0x19f0], R132 ;  /* 0x0019f08401007387 */ /* 0x000fe80000100a00 */
[----:B------:R-:W-:Y:S04]  /*91f0*/  STL.64 [R1+0x19e8], R130 ;  /* 0x0019e88201007387 */ /* 0x000fe80000100a00 */
[----:B------:R0:W-:Y:S04]  /*9200*/  STL [R1+0x19e0], R129 ;  /* 0x0019e08101007387 */ /* 0x0001e80000100800 */
        /* <DEDUP_REMOVED lines=64> */
[----:B------:R-:W-:-:S02]  /*9610*/  UIADD3 UR8, UR6, 0x4, URZ ;  /* 0x0000000406087890 */ /* 0x000fc4000fffe03f */
[----:B------:R-:W-:Y:S01]  /*9620*/  UIADD3 UR10, UR7, 0x4, URZ ;  /* 0x00000004070a7890 */ /* 0x000fe2000fffe03f */
[----:B------:R-:W-:Y:S01]  /*9630*/  UMOV UR9, 0x40000040 ;  /* 0x4000004000097882 */ /* 0x000fe20000000000 */
[----:B------:R-:W-:Y:S01]  /*9640*/  UMOV UR11, 0x40000040 ;  /* 0x40000040000b7882 */ /* 0x000fe20000000000 */
        /* <DEDUP_REMOVED lines=30> */
[----:B--2---:R-:W-:-:S06]  /*9830*/  WARPGROUP.ARRIVE ;  /* 0x00000000000079c5 */ /* 0x004fcc0000000000 */
[----:B------:R-:W-:Y:S01]  /*9840*/  HGMMA.64x256x16.F32.BF16 R88, gdesc[UR8], R88, gsb0 ;  /* 0x03e00000085879f0 */ /* 0x000fe20008001858 */
[----:B------:R-:W-:Y:S04]  /*9850*/  STL.64 [R1+0x1388], R26 ;  /* 0x0013881a01007387 */ /* 0x000fe80000100a00 */
[----:B------:R-:W-:Y:S01]  /*9860*/  STL.64 [R1+0x1380], R24 ;  /* 0x0013801801007387 */ /* 0x000fe20000100a00 */
[----:B------:R-:W-:-:S03]  /*9870*/  WARPGROUP.DEPBAR.LE gsb0, 0x0 ;  /* 0x00008000000079c5 */ /* 0x000fc60000010000 */
        /* <DEDUP_REMOVED lines=49> */
[----:B------:R-:W-:-:S03]  /*9b90*/  IMAD.MOV.U32 R217, RZ, RZ, R214 ;  /* 0x000000ffffd97224 */ /* 0x000fc600078e00d6 */
[----:B------:R-:W-:Y:S01]  /*9ba0*/  STL.64 [R1+0x988], R186 ;  /* 0x000988ba01007387 */ /* 0x000fe20000100a00 */
[----:B------:R-:W-:-:S03]  /*9bb0*/  IMAD.MOV.U32 R216, RZ, RZ, R215 ;  /* 0x000000ffffd87224 */ /* 0x000fc600078e00d7 */
[----:B------:R-:W-:Y:S01]  /*9bc0*/  STL.64 [R1+0x990], R188 ;  /* 0x000990bc01007387 */ /* 0x000fe20000100a00 */
[----:B------:R-:W-:-:S03]  /*9bd0*/  IMAD.MOV.U32 R219, RZ, RZ, R212 ;  /* 0x000000ffffdb7224 */ /* 0x000fc600078e00d4 */
[----:B------:R-:W-:Y:S01]  /*9be0*/  STL.64 [R1+0x998], R190 ;  /* 0x000998be01007387 */ /* 0x000fe20000100a00 */
[----:B------:R-:W-:Y:S01]  /*9bf0*/  IMAD.MOV.U32 R218, RZ, RZ, R213 ;  /* 0x000000ffffda7224 */ /* 0x000fe200078e00d5 */
[----:B------:R-:W-:Y:S02]  /*9c00*/  MOV R220, R211 ;  /* 0x000000d300dc7202 */ /* 0x000fe40000000f00 */
[----:B------:R0:W-:Y:S01]  /*9c10*/  STL [R1+0x9a0], R192 ;  /* 0x0009a0c001007387 */ /* 0x0001e20000100800 */
[----:B------:R-:W-:-:S03]  /*9c20*/  IMAD.MOV.U32 R221, RZ, RZ, R210 ;  /* 0x000000ffffdd7224 */ /* 0x000fc600078e00d2 */
[----:B------:R-:W2:Y:S01]  /*9c30*/  LDL.LU.64 R214, [R1+0x1b38] ;  /* 0x001b380001d67983 */ /* 0x000ea20000300a00 */
[----:B------:R-:W-:Y:S01]  /*9c40*/  IMAD.MOV.U32 R223, RZ, RZ, R208 ;  /* 0x000000ffffdf7224 */ /* 0x000fe200078e00d0 */
[----:B------:R-:W-:Y:S01]  /*9c50*/  MOV R225, R206 ;  /* 0x000000ce00e17202 */ /* 0x000fe20000000f00 */
[----:B------:R-:W-:Y:S01]  /*9c60*/  IMAD.MOV.U32 R222, RZ, RZ, R209 ;  /* 0x000000ffffde7224 */ /* 0x000fe200078e00d1 */
[----:B------:R-:W3:Y:S01]  /*9c70*/  LDL.LU.64 R212, [R1+0x1b30] ;  /* 0x001b300001d47983 */ /* 0x000ee20000300a00 */
[----:B------:R-:W-:-:S03]  /*9c80*/  IMAD.MOV.U32 R224, RZ, RZ, R207 ;  /* 0x000000ffffe07224 */ /* 0x000fc600078e00cf */
[----:B------:R-:W4:Y:S01]  /*9c90*/  LDL.LU.64 R210, [R1+0x1b28] ;  /* 0x001b280001d27983 */ /* 0x000f220000300a00 */
[----:B------:R-:W-:Y:S02]  /*9ca0*/  IMAD.MOV.U32 R227, RZ, RZ, R204 ;  /* 0x000000ffffe37224 */ /* 0x000fe400078e00cc */
[----:B------:R-:W-:Y:S01]  /*9cb0*/  IMAD.MOV.U32 R226, RZ, RZ, R205 ;  /* 0x000000ffffe27224 */ /* 0x000fe200078e00cd */
[----:B------:R-:W3:Y:S01]  /*9cc0*/  LDL.LU.64 R208, [R1+0x1b20] ;  /* 0x001b200001d07983 */ /* 0x000ee20000300a00 */
[----:B------:R-:W-:Y:S01]  /*9cd0*/  IMAD.MOV.U32 R229, RZ, RZ, R202 ;  /* 0x000000ffffe57224 */ /* 0x000fe200078e00ca */
[----:B------:R-:W-:Y:S01]  /*9ce0*/  MOV R230, R201 ;  /* 0x000000c900e67202 */ /* 0x000fe20000000f00 */
[----:B------:R-:W-:Y:S01]  /*9cf0*/  IMAD.MOV.U32 R228, RZ, RZ, R203 ;  /* 0x000000ffffe47224 */ /* 0x000fe200078e00cb */
[----:B------:R-:W3:Y:S01]  /*9d00*/  LDL.LU.64 R206, [R1+0x1b18] ;  /* 0x001b180001ce7983 */ /* 0x000ee20000300a00 */
[----:B------:R-:W-:-:S03]  /*9d10*/  IMAD.MOV.U32 R231, RZ, RZ, R200 ;  /* 0x000000ffffe77224 */ /* 0x000fc600078e00c8 */
[----:B------:R-:W3:Y:S01]  /*9d20*/  LDL.LU.64 R204, [R1+0x1b10] ;  /* 0x001b100001cc7983 */ /* 0x000ee20000300a00 */
[----:B------:R-:W-:Y:S01]  /*9d30*/  IMAD.MOV.U32 R233, RZ, RZ, R198 ;  /* 0x000000ffffe97224 */ /* 0x000fe200078e00c6 */
[----:B------:R-:W-:Y:S01]  /*9d40*/  MOV R235, R196 ;  /* 0x000000c400eb7202 */ /* 0x000fe20000000f00 */
[----:B------:R-:W-:Y:S01]  /*9d50*/  IMAD.MOV.U32 R232, RZ, RZ, R199 ;  /* 0x000000ffffe87224 */ /* 0x000fe200078e00c7 */
[----:B------:R-:W3:Y:S01]  /*9d60*/  LDL.LU.64 R202, [R1+0x1b08] ;  /* 0x001b080001ca7983 */ /* 0x000ee20000300a00 */
[----:B------:R-:W-:-:S03]  /*9d70*/  IMAD.MOV.U32 R234, RZ, RZ, R197 ;  /* 0x000000ffffea7224 */ /* 0x000fc600078e00c5 */
[----:B------:R-:W3:Y:S01]  /*9d80*/  LDL.LU.64 R200, [R1+0x1b00] ;  /* 0x001b000001c87983 */ /* 0x000ee20000300a00 */
[----:B------:R-:W-:Y:S02]  /*9d90*/  IMAD.MOV.U32 R4, RZ, RZ, R194 ;  /* 0x000000ffff047224 */ /* 0x000fe400078e00c2 */
[----:B------:R-:W-:Y:S01]  /*9da0*/  IMAD.MOV.U32 R2, RZ, RZ, R195 ;  /* 0x000000ffff027224 */ /* 0x000fe200078e00c3 */
[----:B------:R-:W3:Y:S01]  /*9db0*/  LDL.LU.64 R198, [R1+0x1af8] ;  /* 0x001af80001c67983 */ /* 0x000ee20000300a00 */
[----:B------:R-:W-:-:S03]  /*9dc0*/  IMAD.MOV.U32 R16, RZ, RZ, R193 ;  /* 0x000000ffff107224 */ /* 0x000fc600078e00c1 */
[----:B------:R-:W3:Y:S04]  /*9dd0*/  LDL.LU.64 R196, [R1+0x1af0] ;  /* 0x001af00001c47983 */ /* 0x000ee80000300a00 */
[----:B------:R-:W3:Y:S04]  /*9de0*/  LDL.LU.64 R194, [R1+0x1ae8] ;  /* 0x001ae80001c27983 */ /* 0x000ee80000300a00 */
[----:B0-----:R-:W3:Y:S04]  /*9df0*/  LDL.LU.64 R192, [R1+0x1ae0] ;  /* 0x001ae00001c07983 */ /* 0x001ee80000300a00 */
[----:B------:R-:W3:Y:S04]  /*9e00*/  LDL.LU.64 R190, [R1+0x1ad8] ;  /* 0x001ad80001be7983 */ /* 0x000ee80000300a00 */
        /* <DEDUP_REMOVED lines=19> */
[----:B------:R-:W2:Y:S04]  /*9f40*/  LDL.LU.64 R150, [R1+0x1a38] ;  /* 0x001a380001967983 */ /* 0x000ea80000300a00 */
[----:B------:R-:W4:Y:S04]  /*9f50*/  LDL.LU.64 R148, [R1+0x1a30] ;  /* 0x001a300001947983 */ /* 0x000f280000300a00 */
        /* <DEDUP_REMOVED lines=9> */
[----:B------:R-:W3:Y:S04]  /*9ff0*/  LDL.LU R129, [R1+0x19e0] ;  /* 0x0019e00001817983 */ /* 0x000ee80000300800 */
        /* <DEDUP_REMOVED lines=11> */
[----:B------:R0:W-:Y:S04]  /*a0b0*/  STL [R1+0x1980], R129 ;  /* 0x0019808101007387 */ /* 0x0001e80000100800 */
        /* <DEDUP_REMOVED lines=128> */
[----:B------:R-:W-:Y:S01]  /*a8c0*/  UIADD3 UR14, UR7, 0x804, URZ ;  /* 0x00000804070e7890 */ /* 0x000fe2000fffe03f */
[----:B------:R-:W-:Y:S01]  /*a8d0*/  UMOV UR12, UR8 ;  /* 0x00000008000c7c82 */ /* 0x000fe20008000000 */
[----:B------:R-:W-:Y:S01]  /*a8e0*/  UMOV UR13, UR9 ;  /* 0x00000009000d7c82 */ /* 0x000fe20008000000 */
[----:B------:R-:W-:Y:S01]  /*a8f0*/  UMOV UR15, 0x40000040 ;  /* 0x40000040000f7882 */ /* 0x000fe20000000000 */
[----:B------:R-:W-:Y:S04]  /*a900*/  STL [R1+0x131c], R216 ;  /* 0x00131cd801007387 */ /* 0x000fe80000100800 */
        /* <DEDUP_REMOVED lines=21> */
[----:B------:R-:W-:Y:S01]  /*aa60*/  STL [R1+0x12c4], R16 ;  /* 0x0012c41001007387 */ /* 0x000fe20000100800 */
        /* <DEDUP_REMOVED lines=68> */
[----:B------:R-:W3:Y:S04]  /*aeb0*/  LDL.LU.64 R148, [R1+0x19d0] ;  /* 0x0019d00001947983 */ /* 0x000ee80000300a00 */
[----:B------:R-:W4:Y:S04]  /*aec0*/  LDL.LU.64 R146, [R1+0x19c8] ;  /* 0x0019c80001927983 */ /* 0x000f280000300a00 */
        /* <DEDUP_REMOVED lines=8> */
[----:B------:R-:W4:Y:S04]  /*af50*/  LDL.LU R129, [R1+0x1980] ;  /* 0x0019800001817983 */ /* 0x000f280000300800 */
        /* <DEDUP_REMOVED lines=51> */
[----:B------:R-:W4:Y:S01]  /*b290*/  LDL.LU.64 R126, [R1+0x598] ;  /* 0x00059800017e7983 */ /* 0x000f220000300a00 */
[----:B--2---:R-:W-:-:S02]  /*b2a0*/  IMAD.MOV.U32 R217, RZ, RZ, R150 ;  /* 0x000000ffffd97224 */ /* 0x004fc400078e0096 */
[----:B------:R-:W-:Y:S02]  /*b2b0*/  IMAD.MOV.U32 R216, RZ, RZ, R151 ;  /* 0x000000ffffd87224 */ /* 0x000fe400078e0097 */
[----:B---3--:R-:W-:Y:S01]  /*b2c0*/  IMAD.MOV.U32 R219, RZ, RZ, R148 ;  /* 0x000000ffffdb7224 */ /* 0x008fe200078e0094 */
[----:B------:R-:W-:Y:S01]  /*b2d0*/  MOV R218, R149 ;  /* 0x0000009500da7202 */ /* 0x000fe20000000f00 */
[----:B----4-:R-:W-:Y:S02]  /*b2e0*/  IMAD.MOV.U32 R221, RZ, RZ, R146 ;  /* 0x000000ffffdd7224 */ /* 0x010fe400078e0092 */
[----:B------:R-:W-:Y:S01]  /*b2f0*/  IMAD.MOV.U32 R220, RZ, RZ, R147 ;  /* 0x000000ffffdc7224 */ /* 0x000fe200078e0093 */
[----:B------:R-:W-:Y:S01]  /*b300*/  MOV R223, R144 ;  /* 0x0000009000df7202 */ /* 0x000fe20000000f00 */
[----:B------:R-:W-:Y:S02]  /*b310*/  IMAD.MOV.U32 R222, RZ, RZ, R145 ;  /* 0x000000ffffde7224 */ /* 0x000fe400078e0091 */
[----:B------:R-:W-:-:S02]  /*b320*/  IMAD.MOV.U32 R225, RZ, RZ, R142 ;  /* 0x000000ffffe17224 */ /* 0x000fc400078e008e */
[----:B------:R-:W-:Y:S02]  /*b330*/  IMAD.MOV.U32 R224, RZ, RZ, R143 ;  /* 0x000000ffffe07224 */ /* 0x000fe400078e008f */
[----:B------:R-:W-:Y:S02]  /*b340*/  IMAD.MOV.U32 R227, RZ, RZ, R140 ;  /* 0x000000ffffe37224 */ /* 0x000fe400078e008c */
[----:B------:R-:W-:Y:S02]  /*b350*/  IMAD.MOV.U32 R226, RZ, RZ, R141 ;  /* 0x000000ffffe27224 */ /* 0x000fe400078e008d */
[----:B------:R-:W-:Y:S01]  /*b360*/  IMAD.MOV.U32 R229, RZ, RZ, R138 ;  /* 0x000000ffffe57224 */ /* 0x000fe200078e008a */
[----:B------:R-:W-:Y:S01]  /*b370*/  MOV R228, R139 ;  /* 0x0000008b00e47202 */ /* 0x000fe20000000f00 */
[----:B------:R-:W-:Y:S02]  /*b380*/  IMAD.MOV.U32 R231, RZ, RZ, R136 ;  /* 0x000000ffffe77224 */ /* 0x000fe400078e0088 */
[----:B------:R-:W-:Y:S01]  /*b390*/  IMAD.MOV.U32 R230, RZ, RZ, R137 ;  /* 0x000000ffffe67224 */ /* 0x000fe200078e0089 */
[----:B------:R-:W-:Y:S01]  /*b3a0*/  MOV R233, R134 ;  /* 0x0000008600e97202 */ /* 0x000fe20000000f00 */
[----:B------:R-:W-:-:S02]  /*b3b0*/  IMAD.MOV.U32 R232, RZ, RZ, R135 ;  /* 0x000000ffffe87224 */ /* 0x000fc400078e0087 */
[----:B------:R-:W-:Y:S02]  /*b3c0*/  IMAD.MOV.U32 R235, RZ, RZ, R132 ;  /* 0x000000ffffeb7224 */ /* 0x000fe400078e0084 */
[----:B------:R-:W-:Y:S02]  /*b3d0*/  IMAD.MOV.U32 R234, RZ, RZ, R133 ;  /* 0x000000ffffea7224 */ /* 0x000fe400078e0085 */
[----:B------:R-:W-:Y:S02]  /*b3e0*/  IMAD.MOV.U32 R4, RZ, RZ, R130 ;  /* 0x000000ffff047224 */ /* 0x000fe400078e0082 */
[----:B------:R-:W-:Y:S01]  /*b3f0*/  IMAD.MOV.U32 R2, RZ, RZ, R131 ;  /* 0x000000ffff027224 */ /* 0x000fe200078e0083 */
[----:B------:R-:W-:Y:S02]  /*b400*/  MOV R16, R129 ;  /* 0x0000008100107202 */ /* 0x000fe40000000f00 */
[----:B------:R-:W2:Y:S04]  /*b410*/  LDL.LU.64 R128, [R1+0x5a0] ;  /* 0x0005a00001807983 */ /* 0x000ea80000300a00 */
[----:B------:R-:W3:Y:S04]  /*b420*/  LDL.LU.64 R130, [R1+0x5a8] ;  /* 0x0005a80001827983 */ /* 0x000ee80000300a00 */
[----:B------:R-:W4:Y:S04]  /*b430*/  LDL.LU.64 R132, [R1+0x5b0] ;  /* 0x0005b00001847983 */ /* 0x000f280000300a00 */
        /* <DEDUP_REMOVED lines=61> */
[----:B------:R-:W3:Y:S01]  /*b810*/  LDL.LU R108, [R1+0x650] ;  /* 0x00065000016c7983 */ /* 0x000ee20000300800 */
[----:B------:R-:W-:Y:S01]  /*b820*/  IMAD.MOV.U32 R132, RZ, RZ, R215 ;  /* 0x000000ffff847224 */ /* 0x000fe200078e00d7 */
[----:B------:R-:W-:Y:S01]  /*b830*/  MOV R215, R0 ;  /* 0x0000000000d77202 */ /* 0x000fe20000000f00 */
[----:B------:R-:W-:Y:S01]  /*b840*/  IMAD.MOV.U32 R133, RZ, RZ, R214 ;  /* 0x000000ffff857224 */ /* 0x000fe200078e00d6 */
[----:B------:R-:W-:Y:S01]  /*b850*/  MOV R136, R211 ;  /* 0x000000d300887202 */ /* 0x000fe20000000f00 */
[----:B------:R-:W-:-:S02]  /*b860*/  IMAD.MOV.U32 R134, RZ, RZ, R213 ;  /* 0x000000ffff867224 */ /* 0x000fc400078e00d5 */
        /* <DEDUP_REMOVED lines=11> */
[----:B------:R-:W-:Y:S02]  /*b920*/  IMAD.MOV.U32 R208, RZ, RZ, R10 ;  /* 0x000000ffffd07224 */ /* 0x000fe400078e000a */
[----:B------:R-:W-:Y:S01]  /*b930*/  IMAD.MOV.U32 R209, RZ, RZ, R9 ;  /* 0x000000ffffd17224 */ /* 0x000fe200078e0009 */
[----:B------:R-:W-:Y:S01]  /*b940*/  STL.64 [R1+0x1978], R214 ;  /* 0x001978d601007387 */ /* 0x000fe20000100a00 */
[----:B------:R-:W-:Y:S01]  /*b950*/  IMAD.MOV.U32 R142, RZ, RZ, R205 ;  /* 0x000000ffff8e7224 */ /* 0x000fe200078e00cd */
[----:B------:R-:W-:Y:S01]  /*b960*/  MOV R205, R13 ;  /* 0x0000000d00cd7202 */ /* 0x000fe20000000f00 */
[----:B------:R-:W-:-:S02]  /*b970*/  IMAD.MOV.U32 R143, RZ, RZ, R204 ;  /* 0x000000ffff8f7224 */ /* 0x000fc400078e00cc */
[----:B------:R-:W-:Y:S02]  /*b980*/  IMAD.MOV.U32 R206, RZ, RZ, R12 ;  /* 0x000000ffffce7224 */ /* 0x000fe400078e000c */
[----:B------:R-:W-:Y:S01]  /*b990*/  IMAD.MOV.U32 R207, RZ, RZ, R11 ;  /* 0x000000ffffcf7224 */ /* 0x000fe200078e000b */
[----:B------:R-:W-:Y:S01]  /*b9a0*/  MOV R146, R201 ;  /* 0x000000c900927202 */ /* 0x000fe20000000f00 */
[----:B------:R-:W-:Y:S01]  /*b9b0*/  IMAD.MOV.U32 R144, RZ, RZ, R203 ;  /* 0x000000ffff907224 */ /* 0x000fe200078e00cb */
[----:B------:R-:W-:Y:S01]  /*b9c0*/  STL.64 [R1+0x1970], R212 ;  /* 0x001970d401007387 */ /* 0x000fe20000100a00 */
[----:B------:R-:W-:Y:S02]  /*b9d0*/  IMAD.MOV.U32 R145, RZ, RZ, R202 ;  /* 0x000000ffff917224 */ /* 0x000fe400078e00ca */
[----:B------:R-:W-:Y:S01]  /*b9e0*/  IMAD.MOV.U32 R204, RZ, RZ, R14 ;  /* 0x000000ffffcc7224 */ /* 0x000fe200078e000e */
[----:B------:R-:W-:Y:S01]  /*b9f0*/  STL.64 [R1+0x1968], R210 ;  /* 0x001968d201007387 */ /* 0x000fe20000100a00 */
[----:B------:R-:W-:Y:S01]  /*ba00*/  IMAD.MOV.U32 R147, RZ, RZ, R200 ;  /* 0x000000ffff937224 */ /* 0x000fe200078e00c8 */
[----:B------:R-:W-:Y:S01]  /*ba10*/  MOV R200, R19 ;  /* 0x0000001300c87202 */ /* 0x000fe20000000f00 */
[----:B------:R-:W-:-:S02]  /*ba20*/  IMAD.MOV.U32 R202, RZ, RZ, R17 ;  /* 0x000000ffffca7224 */ /* 0x000fc400078e0011 */
[----:B------:R-:W-:Y:S01]  /*ba30*/  IMAD.MOV.U32 R203, RZ, RZ, R15 ;  /* 0x000000ffffcb7224 */ /* 0x000fe200078e000f */
[----:B------:R-:W-:Y:S01]  /*ba40*/  MOV R151, R196 ;  /* 0x000000c400977202 */ /* 0x000fe20000000f00 */
[----:B------:R-:W-:Y:S01]  /*ba50*/  IMAD.MOV.U32 R148, RZ, RZ, R199 ;  /* 0x000000ffff947224 */ /* 0x000fe200078e00c7 */
[----:B------:R-:W-:Y:S01]  /*ba60*/  STL.64 [R1+0x1960], R208 ;  /* 0x001960d001007387 */ /* 0x000fe20000100a00 */
[----:B------:R-:W-:Y:S02]  /*ba70*/  IMAD.MOV.U32 R149, RZ, RZ, R198 ;  /* 0x000000ffff957224 */ /* 0x000fe400078e00c6 */
[----:B------:R-:W-:Y:S01]  /*ba80*/  IMAD.MOV.U32 R201, RZ, RZ, R18 ;  /* 0x000000ffffc97224 */ /* 0x000fe200078e0012 */
[----:B------:R-:W-:Y:S01]  /*ba90*/  STL.64 [R1+0x1958], R206 ;  /* 0x001958ce01007387 */ /* 0x000fe20000100a00 */
[----:B------:R-:W-:Y:S02]  /*baa0*/  IMAD.MOV.U32 R150, RZ, RZ, R197 ;  /* 0x000000ffff967224 */ /* 0x000fe400078e00c5 */
[----:B------:R-:W-:-:S02]  /*bab0*/  IMAD.MOV.U32 R198, RZ, RZ, R21 ;  /* 0x000000ffffc67224 */ /* 0x000fc400078e0015 */
[----:B------:R-:W-:Y:S01]  /*bac0*/  IMAD.MOV.U32 R199, RZ, RZ, R20 ;  /* 0x000000ffffc77224 */ /* 0x000fe200078e0014 */
[----:B------:R-:W-:Y:S01]  /*bad0*/  STL.64 [R1+0x1950], R204 ;  /* 0x001950cc01007387 */ /* 0x000fe20000100a00 */
[----:B------:R-:W-:Y:S02]  /*bae0*/  IMAD.MOV.U32 R196, RZ, RZ, R23 ;  /* 0x000000ffffc47224 */ /* 0x000fe400078e0017 */
        /* <DEDUP_REMOVED lines=31> */
[----:B------:R-:W-:-:S03]  /*bce0*/  MOV R131, R216 ;  /* 0x000000d800837202 */ /* 0x000fc60000000f00 */
[----:B------:R-:W-:Y:S01]  /*bcf0*/  STL.64 [R1+0x1860], R144 ;  /* 0x0018609001007387 */ /* 0x000fe20000100a00 */
[----:B------:R-:W-:-:S03]  /*bd00*/  IMAD.MOV.U32 R128, RZ, RZ, R219 ;  /* 0x000000ffff807224 */ /* 0x000fc600078e00db */
[----:B------:R-:W-:Y:S01]  /*bd10*/  STL.64 [R1+0x1858], R142 ;  /* 0x0018588e01007387 */ /* 0x000fe20000100a00 */
[----:B------:R-:W-:Y:S01]  /*bd20*/  IMAD.MOV.U32 R129, RZ, RZ, R218 ;  /* 0x000000ffff817224 */ /* 0x000fe200078e00da */
[----:B------:R-:W-:Y:S02]  /*bd30*/  MOV R126, R221 ;  /* 0x000000dd007e7202 */ /* 0x000fe40000000f00 */
        /* <DEDUP_REMOVED lines=34> */
[----:B---3--:R-:W-:Y:S04]  /*bf60*/  STL.64 [R1+0x17d0], R108 ;  /* 0x0017d06c01007387 */ /* 0x008fe80000100a00 */
[----:B--2---:R-:W-:Y:S04]  /*bf70*/  STL.64 [R1+0x17c8], R106 ;  /* 0x0017c86a01007387 */ /* 0x004fe80000100a00 */
[----:B----4-:R-:W-:Y:S04]  /*bf80*/  STL.64 [R1+0x17c0], R104 ;  /* 0x0017c06801007387 */ /* 0x010fe80000100a00 */
        /* <DEDUP_REMOVED lines=8> */
[----:B0-----:R-:W2:Y:S04]  /*c010*/  LDL.LU.64 R88, [R1] ;  /* 0x0000000001587983 */ /* 0x001ea80000300a00 */
        /* <DEDUP_REMOVED lines=64> */
[----:B------:R-:W-:-:S02]  /*c420*/  UMOV UR13, 0x40000040 ;  /* 0x40000040000d7882 */ /* 0x000fc40000000000 */
        /* <DEDUP_REMOVED lines=33> */
[----:B------:R-:W-:Y:S02]  /*c640*/  STL.64 [R1+0x1580], R24 ;  /* 0x0015801801007387 */ /* 0x000fe40000100a00 */
        /* <DEDUP_REMOVED lines=54> */
[----:B------:R-:W-:Y:S01]  /*c9b0*/  MOV R235, R212 ;  /* 0x000000d400eb7202 */ /* 0x000fe20000000f00 */
[----:B------:R-:W-:Y:S02]  /*c9c0*/  IMAD.MOV.U32 R2, RZ, RZ, R213 ;  /* 0x000000ffff027224 */ /* 0x000fe400078e00d5 */
[----:B------:R-:W-:Y:S01]  /*c9d0*/  STL.64 [R1+0x198], R190 ;  /* 0x000198be01007387 */ /* 0x000fe20000100a00 */
[----:B------:R-:W-:-:S03]  /*c9e0*/  IMAD.MOV.U32 R233, RZ, RZ, R210 ;  /* 0x000000ffffe97224 */ /* 0x000fc600078e00d2 */
[----:B------:R0:W-:Y:S01]  /*c9f0*/  STL [R1+0x1a0], R192 ;  /* 0x0001a0c001007387 */ /* 0x0001e20000100800 */
[----:B------:R-:W-:-:S03]  /*ca00*/  IMAD.MOV.U32 R234, RZ, RZ, R211 ;  /* 0x000000ffffea7224 */ /* 0x000fc600078e00d3 */
[----:B------:R-:W2:Y:S01]  /*ca10*/  LDL.LU.64 R214, [R1+0x1978] ;  /* 0x0019780001d67983 */ /* 0x000ea20000300a00 */
[----:B------:R-:W-:Y:S01]  /*ca20*/  IMAD.MOV.U32 R231, RZ, RZ, R208 ;  /* 0x000000ffffe77224 */ /* 0x000fe200078e00d0 */
[----:B------:R-:W-:Y:S01]  /*ca30*/  MOV R230, R207 ;  /* 0x000000cf00e67202 */ /* 0x000fe20000000f00 */
[----:B------:R-:W-:Y:S01]  /*ca40*/  IMAD.MOV.U32 R232, RZ, RZ, R209 ;  /* 0x000000ffffe87224 */ /* 0x000fe200078e00d1 */
[----:B------:R-:W2:Y:S01]  /*ca50*/  LDL.LU.64 R212, [R1+0x1970] ;  /* 0x0019700001d47983 */ /* 0x000ea20000300a00 */
        /* <DEDUP_REMOVED lines=8> */
[----:B------:R-:W-:Y:S02]  /*cae0*/  IMAD.MOV.U32 R223, RZ, RZ, R200 ;  /* 0x000000ffffdf7224 */ /* 0x000fe400078e00c8 */
[----:B------:R-:W-:Y:S01]  /*caf0*/  IMAD.MOV.U32 R224, RZ, RZ, R201 ;  /* 0x000000ffffe07224 */ /* 0x000fe200078e00c9 */
        /* <DEDUP_REMOVED lines=10> */
[----:B------:R-:W-:-:S03]  /*cba0*/  IMAD.MOV.U32 R216, RZ, RZ, R193 ;  /* 0x000000ffffd87224 */ /* 0x000fc600078e00c1 */
        /* <DEDUP_REMOVED lines=56> */
[----:B------:R-:W-:-:S02]  /*cf30*/  UMOV UR9, UR13 ;  /* 0x0000000d00097c82 */ /* 0x000fc40008000000 */
        /* <DEDUP_REMOVED lines=196> */
[----:B-1----:R-:W-:Y:S01]  /*db80*/  MOV R215, R131 ;  /* 0x0000008300d77202 */ /* 0x002fe20000000f00 */
        /* <DEDUP_REMOVED lines=192> */
[----:B------:R-:W-:-:S02]  /*e790*/  IMAD.MOV.U32 R129, RZ, RZ, R16 ;  /* 0x000000ffff817224 */ /* 0x000fc400078e0010 */
[----:B------:R-:W-:Y:S01]  /*e7a0*/  IMAD.MOV.U32 R130, RZ, RZ, R4 ;  /* 0x000000ffff827224 */ /* 0x000fe200078e0004 */
[----:B------:R-:W4:Y:S01]  /*e7b0*/  LDL.LU R16, [R1+0x1378] ;  /* 0x0013780001107983 */ /* 0x000f220000300800 */
[----:B------:R-:W-:Y:S01]  /*e7c0*/  IMAD.MOV.U32 R131, RZ, RZ, R2 ;  /* 0x000000ffff837224 */ /* 0x000fe200078e0002 */
[----:B------:R-:W-:Y:S01]  /*e7d0*/  MOV R133, R234 ;  /* 0x000000ea00857202 */ /* 0x000fe20000000f00 */
[----:B------:R-:W-:Y:S01]  /*e7e0*/  IMAD.MOV.U32 R132, RZ, RZ, R235 ;  /* 0x000000ffff847224 */ /* 0x000fe200078e00eb */
[----:B------:R-:W4:Y:S01]  /*e7f0*/  LDL.LU R4, [R1+0x1374] ;  /* 0x0013740001047983 */ /* 0x000f220000300800 */
[----:B------:R-:W-:-:S03]  /*e800*/  IMAD.MOV.U32 R134, RZ, RZ, R233 ;  /* 0x000000ffff867224 */ /* 0x000fc600078e00e9 */
[----:B------:R-:W4:Y:S01]  /*e810*/  LDL.LU R2, [R1+0x1370] ;  /* 0x0013700001027983 */ /* 0x000f220000300800 */
[----:B------:R-:W-:-:S03]  /*e820*/  IMAD.MOV.U32 R135, RZ, RZ, R232 ;  /* 0x000000ffff877224 */ /* 0x000fc600078e00e8 */
[----:B------:R-:W4:Y:S01]  /*e830*/  LDL.LU R235, [R1+0x136c] ;  /* 0x00136c0001eb7983 */ /* 0x000f220000300800 */
[----:B------:R-:W-:-:S03]  /*e840*/  IMAD.MOV.U32 R136, RZ, RZ, R231 ;  /* 0x000000ffff887224 */ /* 0x000fc600078e00e7 */
[----:B------:R-:W4:Y:S01]  /*e850*/  LDL.LU R234, [R1+0x1368] ;  /* 0x0013680001ea7983 */ /* 0x000f220000300800 */
[----:B------:R-:W-:-:S03]  /*e860*/  IMAD.MOV.U32 R137, RZ, RZ, R230 ;  /* 0x000000ffff897224 */ /* 0x000fc600078e00e6 */
[----:B------:R-:W4:Y:S01]  /*e870*/  LDL.LU R233, [R1+0x1364] ;  /* 0x0013640001e97983 */ /* 0x000f220000300800 */
[----:B------:R-:W-:-:S03]  /*e880*/  MOV R138, R229 ;  /* 0x000000e5008a7202 */ /* 0x000fc60000000f00 */
        /* <DEDUP_REMOVED lines=19> */
[----:B------:R-:W-:Y:S01]  /*e9c0*/  MOV R148, R219 ;  /* 0x000000db00947202 */ /* 0x000fe20000000f00 */
[----:B------:R-:W-:Y:S02]  /*e9d0*/  IMAD.MOV.U32 R150, RZ, RZ, R217 ;  /* 0x000000ffff967224 */ /* 0x000fe400078e00d9 */
[----:B------:R-:W4:Y:S01]  /*e9e0*/  LDL.LU R222, [R1+0x1338] ;  /* 0x0013380001de7983 */ /* 0x000f220000300800 */
[----:B------:R-:W-:-:S03]  /*e9f0*/  IMAD.MOV.U32 R151, RZ, RZ, R216 ;  /* 0x000000ffff977224 */ /* 0x000fc600078e00d8 */
[----:B------:R-:W4:Y:S01]  /*ea00*/  LDL.LU R221, [R1+0x1334] ;  /* 0x0013340001dd7983 */ /* 0x000f220000300800 */
[----:B------:R-:W-:-:S03]  /*ea10*/  IMAD.MOV.U32 R149, RZ, RZ, R218 ;  /* 0x000000ffff957224 */ /* 0x000fc600078e00da */
[----:B------:R-:W4:Y:S04]  /*ea20*/  LDL.LU R220, [R1+0x1330] ;  /* 0x0013300001dc7983 */ /* 0x000f280000300800 */
[----:B------:R-:W4:Y:S04]  /*ea30*/  LDL.LU R219, [R1+0x132c] ;  /* 0x00132c0001db7983 */ /* 0x000f280000300800 */
[----:B------:R-:W4:Y:S04]  /*ea40*/  LDL.LU R218, [R1+0x1328] ;  /* 0x0013280001da7983 */ /* 0x000f280000300800 */
[----:B------:R-:W4:Y:S04]  /*ea50*/  LDL.LU R217, [R1+0x1324] ;  /* 0x0013240001d97983 */ /* 0x000f280000300800 */
[----:B------:R-:W4:Y:S04]  /*ea60*/  LDL.LU R216, [R1+0x1320] ;  /* 0x0013200001d87983 */ /* 0x000f280000300800 */
        /* <DEDUP_REMOVED lines=369> */
[----:B------:R-:W-:Y:S01]  /*10180*/  IMAD.MOV.U32 R134, RZ, RZ, R221 ;  /* 0x000000ffff867224 */ /* 0x000fe200078e00dd */
[----:B------:R-:W-:Y:S02]  /*10190*/  MOV R135, R222 ;  /* 0x000000de00877202 */ /* 0x000fe40000000f00 */
        /* <DEDUP_REMOVED lines=406> */
[----:B------:R-:W-:Y:S01]  /*11b00*/  UIADD3 UR8, UR6, 0x6, URZ ;  /* 0x0000000606087890 */ /* 0x000fe2000fffe03f */
[----:B------:R-:W-:Y:S01]  /*11b10*/  IMAD.MOV.U32 R135, RZ, RZ, R232 ;  /* 0x000000ffff877224 */ /* 0x000fe200078e00e8 */
[----:B------:R-:W-:Y:S01]  /*11b20*/  UIADD3 UR10, UR7, 0x6, URZ ;  /* 0x00000006070a7890 */ /* 0x000fe2000fffe03f */
[----:B------:R-:W-:Y:S01]  /*11b30*/  IMAD.MOV.U32 R136, RZ, RZ, R231 ;  /* 0x000000ffff887224 */ /* 0x000fe200078e00e7 */
[----:B------:R-:W-:Y:S01]  /*11b40*/  UMOV UR9, 0x40000040 ;  /* 0x4000004000097882 */ /* 0x000fe20000000000 */
[----:B------:R-:W-:Y:S01]  /*11b50*/  IMAD.MOV.U32 R138, RZ, RZ, R229 ;  /* 0x000000ffff8a7224 */ /* 0x000fe200078e00e5 */
[----:B------:R-:W-:Y:S01]  /*11b60*/  UMOV UR11, 0x40000040 ;  /* 0x40000040000b7882 */ /* 0x000fe20000000000 */
[----:B------:R-:W-:Y:S01]  /*11b70*/  IMAD.MOV.U32 R139, RZ, RZ, R228 ;  /* 0x000000ffff8b7224 */ /* 0x000fe200078e00e4 */
[----:B------:R0:W5:Y:S01]  /*11b80*/  LDL.LU R16, [R1+0x12c0] ;  /* 0x0012c00001107983 */ /* 0x0001620000300800 */
[----:B------:R-:W-:-:S02]  /*11b90*/  IMAD.MOV.U32 R140, RZ, RZ, R227 ;  /* 0x000000ffff8c7224 */ /* 0x000fc400078e00e3 */
[----:B------:R-:W-:Y:S01]  /*11ba0*/  IMAD.MOV.U32 R141, RZ, RZ, R226 ;  /* 0x000000ffff8d7224 */ /* 0x000fe200078e00e2 */
[----:B------:R0:W5:Y:S01]  /*11bb0*/  LDL.LU R4, [R1+0x12bc] ;  /* 0x0012bc0001047983 */ /* 0x0001620000300800 */
[----:B------:R-:W-:Y:S02]  /*11bc0*/  IMAD.MOV.U32 R143, RZ, RZ, R224 ;  /* 0x000000ffff8f7224 */ /* 0x000fe400078e00e0 */
[----:B------:R-:W-:Y:S01]  /*11bd0*/  IMAD.MOV.U32 R144, RZ, RZ, R223 ;  /* 0x000000ffff907224 */ /* 0x000fe200078e00df */
[----:B------:R0:W5:Y:S01]  /*11be0*/  LDL.LU R2, [R1+0x12b8] ;  /* 0x0012b80001027983 */ /* 0x0001620000300800 */
[----:B------:R-:W-:Y:S02]  /*11bf0*/  IMAD.MOV.U32 R145, RZ, RZ, R222 ;  /* 0x000000ffff917224 */ /* 0x000fe400078e00de */
[----:B------:R-:W-:Y:S02]  /*11c00*/  IMAD.MOV.U32 R146, RZ, RZ, R221 ;  /* 0x000000ffff927224 */ /* 0x000fe400078e00dd */
[----:B------:R-:W-:-:S02]  /*11c10*/  IMAD.MOV.U32 R148, RZ, RZ, R219 ;  /* 0x000000ffff947224 */ /* 0x000fc400078e00db */
[----:B------:R-:W-:Y:S02]  /*11c20*/  IMAD.MOV.U32 R149, RZ, RZ, R218 ;  /* 0x000000ffff957224 */ /* 0x000fe400078e00da */
[----:B------:R-:W-:Y:S02]  /*11c30*/  IMAD.MOV.U32 R150, RZ, RZ, R217 ;  /* 0x000000ffff967224 */ /* 0x000fe400078e00d9 */
[----:B------:R-:W-:-:S06]  /*11c40*/  IMAD.MOV.U32 R151, RZ, RZ, R216 ;  /* 0x000000ffff977224 */ /* 0x000fcc00078e00d8 */
        /* <DEDUP_REMOVED lines=67> */
[----:B-1----:R-:W2:Y:S04]  /*12080*/  LDL.LU.64 R150, [R1+0x12b0] ;  /* 0x0012b00001967983 */ /* 0x002ea80000300a00 */
        /* <DEDUP_REMOVED lines=422> */
[----:B------:R-:W-:Y:S01]  /*13af0*/  MOV R216, R23 ;  /* 0x0000001700d87202 */ /* 0x000fe20000000f00 */
[----:B------:R-:W-:Y:S01]  /*13b00*/  IMAD.MOV.U32 R217, RZ, RZ, R22 ;  /* 0x000000ffffd97224 */ /* 0x000fe200078e0016 */
[----:B------:R-:W-:Y:S01]  /*13b10*/  MOV R221, R18 ;  /* 0x0000001200dd7202 */ /* 0x000fe20000000f00 */
[----:B------:R-:W-:Y:S01]  /*13b20*/  IMAD.MOV.U32 R218, RZ, RZ, R21 ;  /* 0x000000ffffda7224 */ /* 0x000fe200078e0015 */
[----:B------:R-:W-:Y:S01]  /*13b30*/  MOV R226, R12 ;  /* 0x0000000c00e27202 */ /* 0x000fe20000000f00 */
[----:B------:R-:W-:Y:S01]  /*13b40*/  IMAD.MOV.U32 R219, RZ, RZ, R20 ;  /* 0x000000ffffdb7224 */ /* 0x000fe200078e0014 */
[----:B------:R-:W-:Y:S01]  /*13b50*/  MOV R231, R7 ;  /* 0x0000000700e77202 */ /* 0x000fe20000000f00 */
        /* <DEDUP_REMOVED lines=12> */
[----:B------:R-:W-:Y:S01]  /*13c20*/  IMAD.MOV.U32 R235, RZ, RZ, R0 ;  /* 0x000000ffffeb7224 */ /* 0x000fe200078e0000 */
[----:B------:R-:W-:Y:S01]  /*13c30*/  UIADD3 UR8, UR6, 0x806, URZ ;  /* 0x0000080606087890 */ /* 0x000fe2000fffe03f */
[----:B------:R-:W3:Y:S01]  /*13c40*/  LDL.LU.64 R106, [R1+0xc00] ;  /* 0x000c0000016a7983 */ /* 0x000ee20000300a00 */
[----:B------:R-:W-:-:S03]  /*13c50*/  UMOV UR9, 0x40000040 ;  /* 0x4000004000097882 */ /* 0x000fc60000000000 */
        /* <DEDUP_REMOVED lines=40> */
[----:B------:R-:W3:Y:S01]  /*13ee0*/  LDL.LU.64 R24, [R1+0xab8] ;  /* 0x000ab80001187983 */ /* 0x000ee20000300a00 */
        /* <DEDUP_REMOVED lines=67> */
[----:B-1----:R-:W3:Y:S04]  /*14320*/  LDL.LU.64 R150, [R1+0xab0] ;  /* 0x000ab00001967983 */ /* 0x002ee80000300a00 */
        /* <DEDUP_REMOVED lines=21> */
[----:B------:R-:W-:Y:S01]  /*14480*/  UMOV UR10, UR14 ;  /* 0x0000000e000a7c82 */ /* 0x000fe20008000000 */
[----:B------:R-:W-:Y:S01]  /*14490*/  UMOV UR11, UR15 ;  /* 0x0000000f000b7c82 */ /* 0x000fe20008000000 */
[----:B---3--:R-:W-:-:S06]  /*144a0*/  WARPGROUP.ARRIVE ;  /* 0x00000000000079c5 */ /* 0x008fcc0000000000 */
[----:B------:R-:W-:Y:S03]  /*144b0*/  HGMMA.64x256x16.F32.BF16 R24, gdesc[UR8], R24, gsb0 ;  /* 0x03e00000081879f0 */ /* 0x000fe60008001818 */
[----:B------:R-:W-:Y:S02]  /*144c0*/  WARPGROUP.DEPBAR.LE gsb0, 0x0 ;  /* 0x00008000000079c5 */ /* 0x000fe40000010000 */
[----:B0-----:R-:W-:Y:S05]  /*144d0*/  @!P1 BRA `(.L_x_18) ;  /* 0x0000016c00b09947 */ /* 0x001fea0003800000 */
[----:B------:R-:W-:Y:S01]  /*144e0*/  UIADD3 UR16, UR37, 0x1, URZ ;  /* 0x0000000125107890 */ /* 0x000fe2000fffe03f */
[----:B-----5:R-:W-:-:S03]  /*144f0*/  R2UR UR7, R4 ;  /* 0x00000000040772ca */ /* 0x020fc600000e0000 */
[----:B------:R-:W-:-:S04]  /*14500*/  UISETP.NE.AND UP0, UPT, UR16, 0x2, UPT ;  /* 0x000000021000788c */ /* 0x000fc8000bf05270 */
[----:B------:R-:W-:Y:S02]  /*14510*/  USEL UR6, URZ, 0x1, UP0 ;  /* 0x000000013f067887 */ /* 0x000fe40008000000 */
[----:B------:R-:W-:Y:S02]  /*14520*/  USEL UR16, UR16, URZ, UP0 ;  /* 0x0000003f10107287 */ /* 0x000fe40008000000 */
[----:B------:R-:W-:-:S06]  /*14530*/  ULOP3.LUT UR6, UR36, UR6, URZ, 0x3c, !UPT ;  /* 0x0000000624067292 */ /* 0x000fcc000f8e3c3f */
[----:B------:R-:W-:Y:S01]  /*14540*/  MOV R0, UR6 ;  /* 0x0000000600007c02 */ /* 0x000fe20008000f00 */
[----:B------:R-:W-:-:S06]  /*14550*/  UMOV UR6, UR37 ;  /* 0x0000002500067c82 */ /* 0x000fcc0008000000 */
.L_x_25:
[----:B------:R-:W-:Y:S05]  /*14560*/  @!P0 BRA `(.L_x_19) ;  /* 0x0000000000048947 */ /* 0x000fea0003800000 */
[----:B------:R-:W-:Y:S01]  /*14570*/  BPT.TRAP 0x1 ;  /* 0x000000040000795c */ /* 0x000fe20000300000 */
.L_x_19:
[----:B------:R-:W-:Y:S01]  /*14580*/  ULEA UR8, UR16, UR44, 0x3 ;  /* 0x0000002c10087291 */ /* 0x000fe2000f8e183f */
[----:B------:R-:W-:-:S08]  /*14590*/  SHF.L.U32 R3, R0, 0x1f, RZ ;  /* 0x0000001f00037819 */ /* 0x000fd000000006ff */
[----:B------:R0:W1:Y:S01]  /*145a0*/  SYNCS.PHASECHK.TRANS64.TRYWAIT P1, [UR8], R3 ;  /* 0x00000003ff0075a7 */ /* 0x0000620008020148 */
[----:B------:R-:W-:Y:S05]  /*145b0*/  @!P0 BRA `(.L_x_20) ;  /* 0x0000000000048947 */ /* 0x000fea0003800000 */
[----:B------:R-:W-:Y:S01]  /*145c0*/  BPT.TRAP 0x1 ;  /* 0x000000040000795c */ /* 0x000fe20000300000 */
.L_x_20:
[----:B-1----:R-:W-:Y:S05]  /*145d0*/  @P1 BRA `(.L_x_21) ;  /* 0x0000000000081947 */ /* 0x002fea0003800000 */
[----:B------:R-:W1:Y:S02]  /*145e0*/  SYNCS.PHASECHK.TRANS64.TRYWAIT P1, [UR8], R3 ;  /* 0x00000003ff0075a7 */ /* 0x000e640008020148 */
[----:B-1----:R-:W-:Y:S05]  /*145f0*/  @!P1 BRA `(.L_x_22) ;  /* 0x000004d400989947 */ /* 0x002fea0003800000 */
.L_x_21:
        /* <DEDUP_REMOVED lines=64> */
[----:B--2---:R-:W2:Y:S04]  /*14a00*/  LDL.LU.64 R24, [R1+0x400] ;  /* 0x0004000001187983 */ /* 0x004ea80000300a00 */
        /* <DEDUP_REMOVED lines=213> */
[----:B--2---:R-:W2:Y:S04]  /*15760*/  LDL.LU.64 R108, [R1] ;  /* 0x00000000016c7983 */ /* 0x004ea80000300a00 */
        /* <DEDUP_REMOVED lines=319> */
[----:B------:R-:W-:-:S02]  /*16b60*/  UIMAD UR17, UR16, 0xc00, UR4 ;  /* 0x00000c00101178a4 */ /* 0x000fc4000f8e0204 */
[----:B------:R-:W-:Y:S01]  /*16b70*/  ULEA UR18, UR16, UR5, 0xc ;  /* 0x0000000510127291 */ /* 0x000fe2000f8e603f */
[----:B------:R-:W-:Y:S01]  /*16b80*/  STL.64 [R1+0x2688], R106 ;  /* 0x0026886a01007387 */ /* 0x000fe20000100a00 */
[----:B------:R-:W-:Y:S01]  /*16b90*/  UMOV UR9, 0x40000040 ;  /* 0x4000004000097882 */ /* 0x000fe20000000000 */
[----:B------:R-:W-:Y:S02]  /*16ba0*/  UMOV UR11, 0x40000040 ;  /* 0x40000040000b7882 */ /* 0x000fe40000000000 */
[----:B------:R-:W-:Y:S01]  /*16bb0*/  UMOV UR8, UR17 ;  /* 0x0000001100087c82 */ /* 0x000fe20008000000 */
[----:B------:R-:W-:Y:S01]  /*16bc0*/  STL.64 [R1+0x2680], R104 ;  /* 0x0026806801007387 */ /* 0x000fe20000100a00 */
[----:B------:R-:W-:-:S03]  /*16bd0*/  UMOV UR10, UR18 ;  /* 0x00000012000a7c82 */ /* 0x000fc60008000000 */
        /* <DEDUP_REMOVED lines=472> */
[----:B------:R3:W-:Y:S04]  /*18960*/  STL.64 [R1+0x6c0], R156 ;  /* 0x0006c09c01007387 */ /* 0x0007e80000100a00 */
        /* <DEDUP_REMOVED lines=37> */
[----:B------:R4:W-:Y:S04]  /*18bc0*/  STL.64 [R1+0x7f0], R232 ;  /* 0x0007f0e801007387 */ /* 0x0009e80000100a00 */
        /* <DEDUP_REMOVED lines=70> */
[----:B------:R-:W-:Y:S01]  /*19030*/  STL.64 [R1+0x400], R24 ;  /* 0x0004001801007387 */ /* 0x000fe20000100a00 */
[----:B------:R-:W-:Y:S01]  /*19040*/  IMAD.MOV.U32 R2, RZ, RZ, R150 ;  /* 0x000000ffff027224 */ /* 0x000fe200078e0096 */
[----:B01----:R-:W-:Y:S01]  /*19050*/  MOV R3, R149 ;  /* 0x0000009500037202 */ /* 0x003fe20000000f00 */
        /* <DEDUP_REMOVED lines=19> */
[----:B---3--:R-:W-:Y:S01]  /*19190*/  MOV R156, R124 ;  /* 0x0000007c009c7202 */ /* 0x008fe20000000f00 */
[----:B------:R-:W-:Y:S01]  /*191a0*/  IMAD.MOV.U32 R16, RZ, RZ, R136 ;  /* 0x000000ffff107224 */ /* 0x000fe200078e0088 */
[----:B------:R-:W-:Y:S01]  /*191b0*/  STL.64 [R1+0x430], R36 ;  /* 0x0004302401007387 */ /* 0x000fe20000100a00 */
[----:B------:R-:W-:Y:S01]  /*191c0*/  IMAD.MOV.U32 R15, RZ, RZ, R137 ;  /* 0x000000ffff0f7224 */ /* 0x000fe200078e0089 */
[----:B----4-:R-:W-:Y:S01]  /*191d0*/  MOV R161, R119 ;  /* 0x0000007700a17202 */ /* 0x010fe20000000f00 */
        /* <DEDUP_REMOVED lines=1096> */
[----:B------:R-:W-:-:S02]  /*1d660*/  IMAD.MOV.U32 R150, RZ, RZ, R2 ;  /* 0x000000ffff967224 */ /* 0x000fc400078e0002 */
[----:B------:R-:W-:Y:S01]  /*1d670*/  IMAD.MOV.U32 R151, RZ, RZ, R0 ;  /* 0x000000ffff977224 */ /* 0x000fe200078e0000 */
[----:B------:R-:W-:Y:S01]  /*1d680*/  MOV R147, R5 ;  /* 0x0000000500937202 */ /* 0x000fe20000000f00 */
[----:B------:R-:W-:Y:S02]  /*1d690*/  IMAD.MOV.U32 R148, RZ, RZ, R4 ;  /* 0x000000ffff947224 */ /* 0x000fe400078e0004 */
[----:B------:R-:W-:Y:S02]  /*1d6a0*/  IMAD.MOV.U32 R149, RZ, RZ, R3 ;  /* 0x000000ffff957224 */ /* 0x000fe400078e0003 */
[----:B------:R-:W-:Y:S01]  /*1d6b0*/  IMAD.MOV.U32 R146, RZ, RZ, R6 ;  /* 0x000000ffff927224 */ /* 0x000fe200078e0006 */
[----:B------:R-:W-:Y:S01]  /*1d6c0*/  MOV R142, R10 ;  /* 0x0000000a008e7202 */ /* 0x000fe20000000f00 */
[----:B------:R-:W-:Y:S02]  /*1d6d0*/  IMAD.MOV.U32 R144, RZ, RZ, R8 ;  /* 0x000000ffff907224 */ /* 0x000fe400078e0008 */
[----:B------:R-:W-:Y:S01]  /*1d6e0*/  IMAD.MOV.U32 R145, RZ, RZ, R7 ;  /* 0x000000ffff917224 */ /* 0x000fe200078e0007 */
[----:B------:R-:W-:Y:S01]  /*1d6f0*/  STL.64 [R1+0x1f38], R150 ;  /* 0x001f389601007387 */ /* 0x000fe20000100a00 */
[----:B------:R-:W-:-:S02]  /*1d700*/  IMAD.MOV.U32 R143, RZ, RZ, R9 ;  /* 0x000000ffff8f7224 */ /* 0x000fc400078e0009 */
[----:B------:R-:W-:Y:S01]  /*1d710*/  IMAD.MOV.U32 R140, RZ, RZ, R12 ;  /* 0x000000ffff8c7224 */ /* 0x000fe200078e000c */
[----:B------:R-:W-:Y:S01]  /*1d720*/  STL.64 [R1+0x1f30], R148 ;  /* 0x001f309401007387 */ /* 0x000fe20000100a00 */
        /* <DEDUP_REMOVED lines=234> */
[----:B------:R-:W-:-:S03]  /*1e5d0*/  MOV R5, R150 ;  /* 0x0000009600057202 */ /* 0x000fc60000000f00 */
[----:B------:R-:W-:Y:S01]  /*1e5e0*/  STL.64 [R1+0x638], R38 ;  /* 0x0006382601007387 */ /* 0x000fe20000100a00 */
[----:B------:R-:W-:-:S03]  /*1e5f0*/  IMAD.MOV.U32 R3, RZ, RZ, R151 ;  /* 0x000000ffff037224 */ /* 0x000fc600078e0097 */
[----:B------:R-:W-:Y:S01]  /*1e600*/  STL.64 [R1+0x640], R40 ;  /* 0x0006402801007387 */ /* 0x000fe20000100a00 */
[----:B------:R-:W-:-:S03]  /*1e610*/  IMAD.MOV.U32 R7, RZ, RZ, R148 ;  /* 0x000000ffff077224 */ /* 0x000fc600078e0094 */
[----:B------:R-:W-:Y:S01]  /*1e620*/  STL.64 [R1+0x648], R42 ;  /* 0x0006482a01007387 */ /* 0x000fe20000100a00 */
[----:B------:R-:W-:-:S03]  /*1e630*/  IMAD.MOV.U32 R6, RZ, RZ, R149 ;  /* 0x000000ffff067224 */ /* 0x000fc600078e0095 */
[----:B------:R0:W-:Y:S01]  /*1e640*/  STL [R1+0x650], R44 ;  /* 0x0006502c01007387 */ /* 0x0001e20000100800 */
        /* <DEDUP_REMOVED lines=363> */
[----:B------:R-:W-:-:S03]  /*1fd00*/  IMAD.MOV.U32 R151, RZ, RZ, R234 ;  /* 0x000000ffff977224 */ /* 0x000fc600078e00ea */
[----:B------:R-:W-:Y:S01]  /*1fd10*/  STL.64 [R1+0x1a70], R164 ;  /* 0x001a70a401007387 */ /* 0x000fe20000100a00 */
[----:B-1----:R-:W-:Y:S01]  /*1fd20*/  IMAD.MOV.U32 R148, RZ, RZ, R233 ;  /* 0x000000ffff947224 */ /* 0x002fe200078e00e9 */
[----:B------:R-:W-:Y:S02]  /*1fd30*/  MOV R149, R232 ;  /* 0x000000e800957202 */ /* 0x000fe40000000f00 */
[----:B------:R-:W-:Y:S01]  /*1fd40*/  STL.64 [R1+0x1a68], R162 ;  /* 0x001a68a201007387 */ /* 0x000fe20000100a00 */
[----:B--2---:R-:W-:-:S03]  /*1fd50*/  IMAD.MOV.U32 R146, RZ, RZ, R231 ;  /* 0x000000ffff927224 */ /* 0x004fc600078e00e7 */
[----:B------:R-:W-:Y:S01]  /*1fd60*/  STL.64 [R1+0x1a60], R160 ;  /* 0x001a60a001007387 */ /* 0x000fe20000100a00 */
[----:B------:R-:W-:-:S03]  /*1fd70*/  IMAD.MOV.U32 R147, RZ, RZ, R230 ;  /* 0x000000ffff937224 */ /* 0x000fc600078e00e6 */
[----:B------:R-:W-:Y:S01]  /*1fd80*/  STL.64 [R1+0x1a58], R158 ;  /* 0x001a589e01007387 */ /* 0x000fe20000100a00 */
[----:B---3--:R-:W-:Y:S01]  /*1fd90*/  IMAD.MOV.U32 R144, RZ, RZ, R229 ;  /* 0x000000ffff907224 */ /* 0x008fe200078e00e5 */
[----:B----4-:R-:W-:Y:S01]  /*1fda0*/  MOV R142, R227 ;  /* 0x000000e3008e7202 */ /* 0x010fe20000000f00 */
        /* <DEDUP_REMOVED lines=186> */
[----:B------:R-:W-:Y:S01]  /*20950*/  IMAD.MOV.U32 R220, RZ, RZ, R212 ;  /* 0x000000ffffdc7224 */ /* 0x000fe200078e00d4 */
[----:B------:R-:W-:Y:S02]  /*20960*/  MOV R219, R213 ;  /* 0x000000d500db7202 */ /* 0x000fe40000000f00 */
[----:B------:R-:W-:Y:S01]  /*20970*/  STL.64 [R1+0x998], R190 ;  /* 0x000998be01007387 */ /* 0x000fe20000100a00 */
[----:B------:R-:W-:-:S03]  /*20980*/  IMAD.MOV.U32 R222, RZ, RZ, R210 ;  /* 0x000000ffffde7224 */ /* 0x000fc600078e00d2 */
[----:B------:R0:W-:Y:S01]  /*20990*/  STL [R1+0x9a0], R192 ;  /* 0x0009a0c001007387 */ /* 0x0001e20000100800 */
[----:B------:R-:W-:Y:S01]  /*209a0*/  IMAD.MOV.U32 R221, RZ, RZ, R211 ;  /* 0x000000ffffdd7224 */ /* 0x000fe200078e00d3 */
[----:B------:R-:W-:Y:S02]  /*209b0*/  MOV R224, R208 ;  /* 0x000000d000e07202 */ /* 0x000fe40000000f00 */
[----:B------:R-:W2:Y:S01]  /*209c0*/  LDL.LU.64 R214, [R1+0x1b38] ;  /* 0x001b380001d67983 */ /* 0x000ea20000300a00 */
[----:B------:R-:W-:-:S03]  /*209d0*/  IMAD.MOV.U32 R223, RZ, RZ, R209 ;  /* 0x000000ffffdf7224 */ /* 0x000fc600078e00d1 */
[----:B------:R-:W3:Y:S01]  /*209e0*/  LDL.LU.64 R212, [R1+0x1b30] ;  /* 0x001b300001d47983 */ /* 0x000ee20000300a00 */
[----:B------:R-:W-:Y:S02]  /*209f0*/  IMAD.MOV.U32 R226, RZ, RZ, R206 ;  /* 0x000000ffffe27224 */ /* 0x000fe400078e00ce */
[----:B------:R-:W-:Y:S01]  /*20a00*/  IMAD.MOV.U32 R225, RZ, RZ, R207 ;  /* 0x000000ffffe17224 */ /* 0x000fe200078e00cf */
[----:B------:R-:W4:Y:S01]  /*20a10*/  LDL.LU.64 R210, [R1+0x1b28] ;  /* 0x001b280001d27983 */ /* 0x000f220000300a00 */
[----:B------:R-:W-:Y:S01]  /*20a20*/  IMAD.MOV.U32 R228, RZ, RZ, R204 ;  /* 0x000000ffffe47224 */ /* 0x000fe200078e00cc */
[----:B------:R-:W-:Y:S01]  /*20a30*/  MOV R229, R203 ;  /* 0x000000cb00e57202 */ /* 0x000fe20000000f00 */
[----:B------:R-:W-:Y:S01]  /*20a40*/  IMAD.MOV.U32 R227, RZ, RZ, R205 ;  /* 0x000000ffffe37224 */ /* 0x000fe200078e00cd */
[----:B------:R-:W4:Y:S01]  /*20a50*/  LDL.LU.64 R208, [R1+0x1b20] ;  /* 0x001b200001d07983 */ /* 0x000f220000300a00 */
[----:B------:R-:W-:-:S03]  /*20a60*/  IMAD.MOV.U32 R230, RZ, RZ, R202 ;  /* 0x000000ffffe67224 */ /* 0x000fc600078e00ca */
[----:B------:R-:W4:Y:S01]  /*20a70*/  LDL.LU.64 R206, [R1+0x1b18] ;  /* 0x001b180001ce7983 */ /* 0x000f220000300a00 */
[----:B------:R-:W-:Y:S01]  /*20a80*/  IMAD.MOV.U32 R232, RZ, RZ, R200 ;  /* 0x000000ffffe87224 */ /* 0x000fe200078e00c8 */
[----:B------:R-:W-:Y:S01]  /*20a90*/  MOV R234, R198 ;  /* 0x000000c600ea7202 */ /* 0x000fe20000000f00 */
[----:B------:R-:W-:Y:S01]  /*20aa0*/  IMAD.MOV.U32 R231, RZ, RZ, R201 ;  /* 0x000000ffffe77224 */ /* 0x000fe200078e00c9 */
[----:B------:R-:W4:Y:S01]  /*20ab0*/  LDL.LU.64 R204, [R1+0x1b10] ;  /* 0x001b100001cc7983 */ /* 0x000f220000300a00 */
[----:B------:R-:W-:-:S03]  /*20ac0*/  IMAD.MOV.U32 R233, RZ, RZ, R199 ;  /* 0x000000ffffe97224 */ /* 0x000fc600078e00c7 */
[----:B------:R-:W4:Y:S01]  /*20ad0*/  LDL.LU.64 R202, [R1+0x1b08] ;  /* 0x001b080001ca7983 */ /* 0x000f220000300a00 */
[----:B------:R-:W-:Y:S02]  /*20ae0*/  IMAD.MOV.U32 R0, RZ, RZ, R196 ;  /* 0x000000ffff007224 */ /* 0x000fe400078e00c4 */
[----:B------:R-:W-:Y:S01]  /*20af0*/  IMAD.MOV.U32 R235, RZ, RZ, R197 ;  /* 0x000000ffffeb7224 */ /* 0x000fe200078e00c5 */
[----:B------:R-:W4:Y:S01]  /*20b00*/  LDL.LU.64 R200, [R1+0x1b00] ;  /* 0x001b000001c87983 */ /* 0x000f220000300a00 */
[----:B------:R-:W-:Y:S01]  /*20b10*/  IMAD.MOV.U32 R4, RZ, RZ, R194 ;  /* 0x000000ffff047224 */ /* 0x000fe200078e00c2 */
[----:B------:R-:W-:Y:S01]  /*20b20*/  MOV R16, R193 ;  /* 0x000000c100107202 */ /* 0x000fe20000000f00 */
[----:B------:R-:W-:Y:S01]  /*20b30*/  IMAD.MOV.U32 R2, RZ, RZ, R195 ;  /* 0x000000ffff027224 */ /* 0x000fe200078e00c3 */
[----:B------:R-:W4:Y:S04]  /*20b40*/  LDL.LU.64 R198, [R1+0x1af8] ;  /* 0x001af80001c67983 */ /* 0x000f280000300a00 */
[----:B------:R-:W4:Y:S04]  /*20b50*/  LDL.LU.64 R196, [R1+0x1af0] ;  /* 0x001af00001c47983 */ /* 0x000f280000300a00 */
[----:B------:R-:W4:Y:S04]  /*20b60*/  LDL.LU.64 R194, [R1+0x1ae8] ;  /* 0x001ae80001c27983 */ /* 0x000f280000300a00 */
[----:B0-----:R-:W4:Y:S04]  /*20b70*/  LDL.LU.64 R192, [R1+0x1ae0] ;  /* 0x001ae00001c07983 */ /* 0x001f280000300a00 */
        /* <DEDUP_REMOVED lines=20> */
[----:B------:R-:W2:Y:S04]  /*20cc0*/  LDL.LU.64 R150, [R1+0x1a38] ;  /* 0x001a380001967983 */ /* 0x000ea80000300a00 */
        /* <DEDUP_REMOVED lines=11> */
[----:B--2---:R-:W-:Y:S04]  /*20d80*/  STL.64 [R1+0x19d8], R150 ;  /* 0x0019d89601007387 */ /* 0x004fe80000100a00 */
[----:B---3--:R-:W-:Y:S04]  /*20d90*/  STL.64 [R1+0x19d0], R148 ;  /* 0x0019d09401007387 */ /* 0x008fe80000100a00 */
        /* <DEDUP_REMOVED lines=296> */
[----:B--2---:R-:W-:Y:S01]  /*22020*/  IMAD.MOV.U32 R218, RZ, RZ, R150 ;  /* 0x000000ffffda7224 */ /* 0x004fe200078e0096 */
[----:B------:R-:W-:Y:S01]  /*22030*/  MOV R217, R151 ;  /* 0x0000009700d97202 */ /* 0x000fe20000000f00 */
[----:B---3--:R-:W-:-:S02]  /*22040*/  IMAD.MOV.U32 R220, RZ, RZ, R148 ;  /* 0x000000ffffdc7224 */ /* 0x008fc400078e0094 */
[----:B------:R-:W-:Y:S01]  /*22050*/  IMAD.MOV.U32 R219, RZ, RZ, R149 ;  /* 0x000000ffffdb7224 */ /* 0x000fe200078e0095 */
[----:B----4-:R-:W-:Y:S01]  /*22060*/  MOV R222, R146 ;  /* 0x0000009200de7202 */ /* 0x010fe20000000f00 */
[----:B------:R-:W-:Y:S02]  /*22070*/  IMAD.MOV.U32 R221, RZ, RZ, R147 ;  /* 0x000000ffffdd7224 */ /* 0x000fe400078e0093 */
[----:B------:R-:W-:Y:S02]  /*22080*/  IMAD.MOV.U32 R224, RZ, RZ, R144 ;  /* 0x000000ffffe07224 */ /* 0x000fe400078e0090 */
[----:B------:R-:W-:Y:S02]  /*22090*/  IMAD.MOV.U32 R223, RZ, RZ, R145 ;  /* 0x000000ffffdf7224 */ /* 0x000fe400078e0091 */
[----:B------:R-:W-:Y:S02]  /*220a0*/  IMAD.MOV.U32 R226, RZ, RZ, R142 ;  /* 0x000000ffffe27224 */ /* 0x000fe400078e008e */
[----:B------:R-:W-:-:S02]  /*220b0*/  IMAD.MOV.U32 R225, RZ, RZ, R143 ;  /* 0x000000ffffe17224 */ /* 0x000fc400078e008f */
[----:B------:R-:W-:Y:S01]  /*220c0*/  IMAD.MOV.U32 R228, RZ, RZ, R140 ;  /* 0x000000ffffe47224 */ /* 0x000fe200078e008c */
[----:B------:R-:W-:Y:S01]  /*220d0*/  MOV R227, R141 ;  /* 0x0000008d00e37202 */ /* 0x000fe20000000f00 */
[----:B------:R-:W-:Y:S02]  /*220e0*/  IMAD.MOV.U32 R230, RZ, RZ, R138 ;  /* 0x000000ffffe67224 */ /* 0x000fe400078e008a */
[----:B------:R-:W-:Y:S01]  /*220f0*/  IMAD.MOV.U32 R229, RZ, RZ, R139 ;  /* 0x000000ffffe57224 */ /* 0x000fe200078e008b */
[----:B------:R-:W-:Y:S01]  /*22100*/  MOV R232, R136 ;  /* 0x0000008800e87202 */ /* 0x000fe20000000f00 */
[----:B------:R-:W-:Y:S02]  /*22110*/  IMAD.MOV.U32 R231, RZ, RZ, R137 ;  /* 0x000000ffffe77224 */ /* 0x000fe400078e0089 */
[----:B------:R-:W-:Y:S02]  /*22120*/  IMAD.MOV.U32 R234, RZ, RZ, R134 ;  /* 0x000000ffffea7224 */ /* 0x000fe400078e0086 */
[----:B------:R-:W-:-:S02]  /*22130*/  IMAD.MOV.U32 R233, RZ, RZ, R135 ;  /* 0x000000ffffe97224 */ /* 0x000fc400078e0087 */
[----:B------:R-:W-:Y:S02]  /*22140*/  IMAD.MOV.U32 R0, RZ, RZ, R132 ;  /* 0x000000ffff007224 */ /* 0x000fe400078e0084 */
[----:B------:R-:W-:Y:S02]  /*22150*/  IMAD.MOV.U32 R235, RZ, RZ, R133 ;  /* 0x000000ffffeb7224 */ /* 0x000fe400078e0085 */
[----:B------:R-:W-:Y:S01]  /*22160*/  IMAD.MOV.U32 R4, RZ, RZ, R130 ;  /* 0x000000ffff047224 */ /* 0x000fe200078e0082 */
[----:B------:R-:W-:Y:S01]  /*22170*/  MOV R2, R131 ;  /* 0x0000008300027202 */ /* 0x000fe20000000f00 */
[----:B------:R-:W-:Y:S02]  /*22180*/  IMAD.MOV.U32 R16, RZ, RZ, R129 ;  /* 0x000000ffff107224 */ /* 0x000fe400078e0081 */
        /* <DEDUP_REMOVED lines=65> */
[----:B------:R-:W-:Y:S01]  /*225a0*/  MOV R133, R215 ;  /* 0x000000d700857202 */ /* 0x000fe20000000f00 */
[----:B------:R-:W-:Y:S01]  /*225b0*/  IMAD.MOV.U32 R134, RZ, RZ, R214 ;  /* 0x000000ffff867224 */ /* 0x000fe200078e00d6 */
[----:B------:R-:W-:Y:S01]  /*225c0*/  MOV R215, R3 ;  /* 0x0000000300d77202 */ /* 0x000fe20000000f00 */
[----:B------:R-:W-:Y:S01]  /*225d0*/  IMAD.MOV.U32 R135, RZ, RZ, R213 ;  /* 0x000000ffff877224 */ /* 0x000fe200078e00d5 */
[----:B------:R-:W-:Y:S01]  /*225e0*/  MOV R138, R210 ;  /* 0x000000d2008a7202 */ /* 0x000fe20000000f00 */
[----:B------:R-:W-:-:S02]  /*225f0*/  IMAD.MOV.U32 R136, RZ, RZ, R212 ;  /* 0x000000ffff887224 */ /* 0x000fc400078e00d4 */
[----:B------:R-:W-:Y:S02]  /*22600*/  IMAD.MOV.U32 R214, RZ, RZ, R5 ;  /* 0x000000ffffd67224 */ /* 0x000fe400078e0005 */
[----:B------:R-:W-:Y:S01]  /*22610*/  IMAD.MOV.U32 R137, RZ, RZ, R211 ;  /* 0x000000ffff897224 */ /* 0x000fe200078e00d3 */
[----:B------:R-:W-:Y:S01]  /*22620*/  MOV R211, R8 ;  /* 0x0000000800d37202 */ /* 0x000fe20000000f00 */
[----:B------:R-:W-:Y:S02]  /*22630*/  IMAD.MOV.U32 R212, RZ, RZ, R7 ;  /* 0x000000ffffd47224 */ /* 0x000fe400078e0007 */
[----:B------:R-:W-:Y:S01]  /*22640*/  IMAD.MOV.U32 R213, RZ, RZ, R6 ;  /* 0x000000ffffd57224 */ /* 0x000fe200078e0006 */
[----:B------:R-:W-:Y:S01]  /*22650*/  MOV R142, R206 ;  /* 0x000000ce008e7202 */ /* 0x000fe20000000f00 */
[----:B------:R-:W-:Y:S02]  /*22660*/  IMAD.MOV.U32 R139, RZ, RZ, R209 ;  /* 0x000000ffff8b7224 */ /* 0x000fe400078e00d1 */
[----:B------:R-:W-:-:S02]  /*22670*/  IMAD.MOV.U32 R140, RZ, RZ, R208 ;  /* 0x000000ffff8c7224 */ /* 0x000fc400078e00d0 */
[----:B------:R-:W-:Y:S02]  /*22680*/  IMAD.MOV.U32 R210, RZ, RZ, R9 ;  /* 0x000000ffffd27224 */ /* 0x000fe400078e0009 */
[----:B------:R-:W-:Y:S01]  /*22690*/  IMAD.MOV.U32 R141, RZ, RZ, R207 ;  /* 0x000000ffff8d7224 */ /* 0x000fe200078e00cf */
[----:B------:R-:W-:Y:S01]  /*226a0*/  MOV R207, R12 ;  /* 0x0000000c00cf7202 */ /* 0x000fe20000000f00 */
[----:B------:R-:W-:Y:S02]  /*226b0*/  IMAD.MOV.U32 R208, RZ, RZ, R11 ;  /* 0x000000ffffd07224 */ /* 0x000fe400078e000b */
        /* <DEDUP_REMOVED lines=267> */
[----:B------:R-:W-:Y:S01]  /*23770*/  IMAD.MOV.U32 R235, RZ, RZ, R211 ;  /* 0x000000ffffeb7224 */ /* 0x000fe200078e00d3 */
[----:B------:R-:W-:Y:S02]  /*23780*/  MOV R232, R208 ;  /* 0x000000d000e87202 */ /* 0x000fe40000000f00 */
        /* <DEDUP_REMOVED lines=280> */
[----:B-1----:R-:W-:Y:S01]  /*24910*/  IMAD.MOV.U32 R214, RZ, RZ, R130 ;  /* 0x000000ffffd67224 */ /* 0x002fe200078e0082 */
        /* <DEDUP_REMOVED lines=1031> */
[----:B------:R-:W-:Y:S01]  /*28990*/  IMAD.MOV.U32 R149, RZ, RZ, R219 ;  /* 0x000000ffff957224 */ /* 0x000fe200078e00db */
[----:B------:R0:W5:Y:S01]  /*289a0*/  LDL.LU R0, [R1+0x12b8] ;  /* 0x0012b80001007983 */ /* 0x0001620000300800 */
[----:B------:R-:W-:-:S02]  /*289b0*/  IMAD.MOV.U32 R150, RZ, RZ, R218 ;  /* 0x000000ffff967224 */ /* 0x000fc400078e00da */
        /* <DEDUP_REMOVED lines=649> */
[----:B------:R-:W-:Y:S01]  /*2b250*/  BPT.TRAP 0x1 ;  /* 0x000000040000795c */ /* 0x000fe20000300000 */
.L_x_23:
[----:B------:R-:W-:Y:S02]  /*2b260*/  UISETP.GT.U32.AND UP0, UPT, UR38, 0x1, UPT ;  /* 0x000000012600788c */ /* 0x000fe4000bf04070 */
[----:B------:R-:W-:-:S04]  /*2b270*/  ULEA UR8, UR6, UR44, 0x3 ;  /* 0x0000002c06087291 */ /* 0x000fc8000f8e183f */
[----:B------:R-:W-:Y:S01]  /*2b280*/  UIADD3 UR8, UR8, 0x10, URZ ;  /* 0x0000001008087890 */ /* 0x000fe2000fffe03f */
[----:B------:R-:W-:-:S03]  /*2b290*/  PLOP3.LUT P1, PT, PT, PT, UP0, 0x80, 0x0 ;  /* 0x000000000000781c */ /* 0x000fc60003f2f008 */
[----:B------:R-:W-:-:S09]  /*2b2a0*/  UPRMT UR8, URZ, 0x654, UR8 ;  /* 0x000006543f087896 */ /* 0x000fd20008000008 */
[----:B------:R-:W-:Y:S01]  /*2b2b0*/  SYNCS.ARRIVE.TRANS64.RED.A1T0 RZ, [UR8], RZ ;  /* 0x000000ffffff79a7 */ /* 0x000fe20008100408 */
[----:B------:R-:W-:Y:S05]  /*2b2c0*/  @P1 BRA `(.L_x_24) ;  /* 0x0000000000041947 */ /* 0x000fea0003800000 */
[----:B------:R-:W-:Y:S01]  /*2b2d0*/  BPT.TRAP 0x1 ;  /* 0x000000040000795c */ /* 0x000fe20000300000 */
.L_x_24:
[----:B------:R-:W-:Y:S02]  /*2b2e0*/  UISETP.GT.AND UP2, UPT, UR7, 0x1, UPT ;  /* 0x000000010700788c */ /* 0x000fe4000bf44270 */
[----:B------:R-:W-:Y:S02]  /*2b2f0*/  UIADD3 UR16, UR16, 0x1, URZ ;  /* 0x0000000110107890 */ /* 0x000fe4000fffe03f */
[----:B------:R-:W-:Y:S02]  /*2b300*/  UIADD3 UR6, UR6, 0x1, URZ ;  /* 0x0000000106067890 */ /* 0x000fe4000fffe03f */
[----:B------:R-:W-:Y:S01]  /*2b310*/  PLOP3.LUT P1, PT, PT, PT, UP2, 0x80, 0x0 ;  /* 0x000000000000781c */ /* 0x000fe20003f2f028 */
[----:B------:R-:W-:Y:S02]  /*2b320*/  UISETP.NE.AND UP0, UPT, UR16, 0x2, UPT ;  /* 0x000000021000788c */ /* 0x000fe4000bf05270 */
[----:B------:R-:W-:Y:S02]  /*2b330*/  UISETP.NE.AND UP1, UPT, UR6, 0x2, UPT ;  /* 0x000000020600788c */ /* 0x000fe4000bf25270 */
[----:B------:R-:W-:-:S02]  /*2b340*/  USEL UR8, URZ, 0x1, UP0 ;  /* 0x000000013f087887 */ /* 0x000fc40008000000 */
[----:B------:R-:W-:Y:S02]  /*2b350*/  UIADD3 UR7, UR7, -0x1, URZ ;  /* 0xffffffff07077890 */ /* 0x000fe4000fffe03f */
[----:B------:R-:W-:Y:S02]  /*2b360*/  USEL UR16, UR16, URZ, UP0 ;  /* 0x0000003f10107287 */ /* 0x000fe40008000000 */
[----:B------:R-:W-:Y:S01]  /*2b370*/  USEL UR6, UR6, URZ, UP1 ;  /* 0x0000003f06067287 */ /* 0x000fe20008800000 */
[----:B-----5:R-:W-:Y:S01]  /*2b380*/  LOP3.LUT R0, R0, UR8, RZ, 0x3c, !PT ;  /* 0x0000000800007c12 */ /* 0x020fe2000f8e3cff */
[----:B------:R-:W-:Y:S10]  /*2b390*/  @P1 BRA `(.L_x_25) ;  /* 0xfffffe9000701947 */ /* 0x000ff4000383ffff */
.L_x_18:
[----:B------:R-:W0:Y:S02]  /*2b3a0*/  LDC R0, c[0x0][0x28c] ;  /* 0x0000a300ff007b82 */ /* 0x000e240000000800 */
[----:B0-----:R-:W-:-:S13]  /*2b3b0*/  ISETP.GE.AND P1, PT, R0, 0x1, PT ;  /* 0x000000010000780c */ /* 0x001fda0003f26270 */
[----:B------:R-:W-:Y:S05]  /*2b3c0*/  @!P1 BRA `(.L_x_26) ;  /* 0x0000000000349947 */ /* 0x000fea0003800000 */
[----:B------:R-:W-:Y:S05]  /*2b3d0*/  @!P0 BRA `(.L_x_27) ;  /* 0x0000000000048947 */ /* 0x000fea0003800000 */
[----:B------:R-:W-:Y:S01]  /*2b3e0*/  BPT.TRAP 0x1 ;  /* 0x000000040000795c */ /* 0x000fe20000300000 */
.L_x_27:
[----:B-----5:R-:W-:Y:S01]  /*2b3f0*/  R2UR UR4, R4 ;  /* 0x00000000040472ca */ /* 0x020fe200000e0000 */
[----:B------:R-:W-:-:S06]  /*2b400*/  UISETP.GT.U32.AND UP0, UPT, UR38, 0x1, UPT ;  /* 0x000000012600788c */ /* 0x000fcc000bf04070 */
[----:B------:R-:W-:-:S06]  /*2b410*/  PLOP3.LUT P0, PT, PT, PT, UP0, 0x80, 0x0 ;  /* 0x000000000000781c */ /* 0x000fcc0003f0f008 */
[----:B------:R-:W-:-:S04]  /*2b420*/  UIADD3 UR4, UR4, UR37, URZ ;  /* 0x0000002504047290 */ /* 0x000fc8000fffe03f */
[----:B------:R-:W-:-:S04]  /*2b430*/  USHF.L.U32 UR4, UR4, 0x3, URZ ;  /* 0x0000000304047899 */ /* 0x000fc8000800063f */
[----:B------:R-:W-:-:S04]  /*2b440*/  ULOP3.LUT UR4, UR4, 0x8, URZ, 0xc0, !UPT ;  /* 0x0000000804047892 */ /* 0x000fc8000f8ec03f */
[----:B------:R-:W-:-:S04]  /*2b450*/  UIADD3 UR4, UR44, 0x10, UR4 ;  /* 0x000000102c047890 */ /* 0x000fc8000fffe004 */
[----:B------:R-:W-:-:S09]  /*2b460*/  UPRMT UR4, URZ, 0x654, UR4 ;  /* 0x000006543f047896 */ /* 0x000fd20008000004 */
[----:B------:R-:W-:Y:S01]  /*2b470*/  SYNCS.ARRIVE.TRANS64.RED.A1T0 RZ, [UR4], RZ ;  /* 0x000000ffffff79a7 */ /* 0x000fe20008100404 */
[----:B------:R-:W-:Y:S05]  /*2b480*/  @P0 BRA `(.L_x_26) ;  /* 0x0000000000040947 */ /* 0x000fea0003800000 */
[----:B------:R-:W-:Y:S01]  /*2b490*/  BPT.TRAP 0x1 ;  /* 0x000000040000795c */ /* 0x000fe20000300000 */
.L_x_26:
[----:B------:R-:W0:Y:S01]  /*2b4a0*/  S2R R0, SR_TID.X ;  /* 0x0000000000007919 */ /* 0x000e220000002100 */
[----:B------:R-:W-:Y:S01]  /*2b4b0*/  USHF.L.U32 UR41, UR41, 0x9, URZ ;  /* 0x0000000929297899 */ /* 0x000fe2000800063f */
[----:B------:R-:W-:Y:S01]  /*2b4c0*/  ULDC UR8, c[0x0][0x288] ;  /* 0x0000a20000087ab9 */ /* 0x000fe20000000800 */
[----:B------:R-:W1:Y:S01]  /*2b4d0*/  S2R R5, SR_TID.X ;  /* 0x0000000000057919 */ /* 0x000e620000002100 */
[----:B------:R-:W-:Y:S02]  /*2b4e0*/  UIADD3 UR37, UR43, UR37, URZ ;  /* 0x000000252b257290 */ /* 0x000fe4000fffe03f */
[----:B------:R-:W-:Y:S01]  /*2b4f0*/  UIMAD.WIDE UR6, UR40, 0x180, URZ ;  /* 0x00000180280678a5 */ /* 0x000fe2000f8e023f */
[----:B------:R-:W-:Y:S01]  /*2b500*/  IMAD.U32 R10, RZ, RZ, UR41 ;  /* 0x00000029ff0a7e24 */ /* 0x000fe2000f8e00ff */
[----:B------:R-:W-:Y:S02]  /*2b510*/  UIMAD UR40, UR40, 0x180, URZ ;  /* 0x00000180282878a4 */ /* 0x000fe4000f8e023f */
[----:B------:R-:W-:Y:S01]  /*2b520*/  UISETP.GE.AND UP2, UPT, UR41, UR8, UPT ;  /* 0x000000082900728c */ /* 0x000fe2000bf46270 */
[----:B------:R-:W-:Y:S01]  /*2b530*/  ULDC UR9, c[0x0][0x284] ;  /* 0x0000a10000097ab9 */ /* 0x000fe20000000800 */
[----:B------:R-:W-:-:S02]  /*2b540*/  USHF.R.U32.HI UR4, URZ, 0x1, UR37 ;  /* 0x000000013f047899 */ /* 0x000fc40008011625 */
[----:B------:R-:W-:Y:S02]  /*2b550*/  UISETP.GE.OR UP2, UPT, UR40, UR9, UP2 ;  /* 0x000000092800728c */ /* 0x000fe40009746670 */
[----:B------:R-:W-:Y:S02]  /*2b560*/  ULOP3.LUT UR4, UR4, 0x1, URZ, 0xc0, !UPT ;  /* 0x0000000104047892 */ /* 0x000fe4000f8ec03f */
[----:B------:R-:W-:Y:S01]  /*2b570*/  USHF.R.S32.HI UR12, URZ, 0x1f, UR42 ;  /* 0x0000001f3f0c7899 */ /* 0x000fe2000801142a */
[----:B------:R-:W-:Y:S01]  /*2b580*/  ULDC.64 UR10, c[0x0][0x5d0] ;  /* 0x00017400000a7ab9 */ /* 0x000fe20000000a00 */
[----:B------:R-:W-:Y:S01]  /*2b590*/  UISETP.GT.U32.AND UP1, UPT, UR37, 0x1, UPT ;  /* 0x000000012500788c */ /* 0x000fe2000bf24070 */
[----:B------:R-:W-:Y:S01]  /*2b5a0*/  PLOP3.LUT P0, PT, PT, PT, UP2, 0x80, 0x0 ;  /* 0x000000000000781c */ /* 0x000fe20003f0f028 */
[----:B------:R-:W-:Y:S01]  /*2b5b0*/  UISETP.NE.U32.AND UP0, UPT, UR4, 0x1, UPT ;  /* 0x000000010400788c */ /* 0x000fe2000bf05070 */
[----:B------:R-:W-:Y:S01]  /*2b5c0*/  IMAD.U32 R8, RZ, RZ, UR10 ;  /* 0x0000000aff087e24 */ /* 0x000fe2000f8e00ff */
[----:B------:R-:W-:-:S02]  /*2b5d0*/  UIMAD UR5, UR12, UR10, URZ ;  /* 0x0000000a0c0572a4 */ /* 0x000fc4000f8e023f */
[----:B------:R-:W-:Y:S02]  /*2b5e0*/  UISETP.LT.U32.AND UP1, UPT, UR43, 0x2, UP1 ;  /* 0x000000022b00788c */ /* 0x000fe40008f21070 */
[----:B------:R-:W-:Y:S01]  /*2b5f0*/  UISETP.GT.U32.AND UP0, UPT, UR43, 0x1, !UP0 ;  /* 0x000000012b00788c */ /* 0x000fe2000c704070 */
[----:B0-----:R-:W-:Y:S01]  /*2b600*/  SHF.R.U32.HI R3, RZ, 0x7, R0 ;  /* 0x00000007ff037819 */ /* 0x001fe20000011600 */
[----:B------:R-:W-:Y:S02]  /*2b610*/  UIMAD UR5, UR42, UR11, UR5 ;  /* 0x0000000b2a0572a4 */ /* 0x000fe4000f8e0205 */
[----:B------:R-:W-:Y:S01]  /*2b620*/  USEL UR4, URZ, 0x1, !UP0 ;  /* 0x000000013f047887 */ /* 0x000fe2000c000000 */
[----:B------:R-:W-:Y:S01]  /*2b630*/  LOP3.LUT R3, R3, 0x1, RZ, 0xc0, !PT ;  /* 0x0000000103037812 */ /* 0x000fe200078ec0ff */
[C---:B-1----:R-:W-:Y:S01]  /*2b640*/  IMAD.SHL.U32 R11, R5.reuse, 0x2, RZ ;  /* 0x00000002050b7824 */ /* 0x042fe200078e00ff */
[----:B------:R-:W-:Y:S01]  /*2b650*/  SHF.R.U32.HI R0, RZ, 0x2, R5 ;  /* 0x00000002ff007819 */ /* 0x000fe20000011605 */
[----:B------:R-:W-:Y:S01]  /*2b660*/  ULOP3.LUT UR37, UR37, 0x1, URZ, 0xc0, !UPT ;  /* 0x0000000125257892 */ /* 0x000fe2000f8ec03f */
[----:B-----5:R-:W-:Y:S01]  /*2b670*/  LOP3.LUT R4, R5, 0x60, RZ, 0xc0, !PT ;  /* 0x0000006005047812 */ /* 0x020fe200078ec0ff */
[----:B------:R-:W-:Y:S01]  /*2b680*/  IMAD.SHL.U32 R17, R3, 0x40, RZ ;  /* 0x0000004003117824 */ /* 0x000fe200078e00ff */
[----:B------:R-:W-:-:S02]  /*2b690*/  LOP3.LUT R0, R0, 0x7, RZ, 0xc0, !PT ;  /* 0x0000000700007812 */ /* 0x000fc400078ec0ff */
[----:B------:R-:W-:Y:S02]  /*2b6a0*/  SHF.R.U32.HI R4, RZ, 0x1, R4 ;  /* 0x00000001ff047819 */ /* 0x000fe40000011604 */
[--C-:B------:R-:W-:Y:S02]  /*2b6b0*/  LOP3.LUT R17, R17, 0x40, R0.reuse, 0xe2, !PT ;  /* 0x0000004011117812 */ /* 0x100fe400078ee200 */
[----:B------:R-:W-:Y:S02]  /*2b6c0*/  IADD3 R0, RZ, -R4, -R0 ;  /* 0x80000004ff007210 */ /* 0x000fe40007ffe800 */
[----:B------:R-:W-:Y:S02]  /*2b6d0*/  LOP3.LUT R10, R10, 0x6, R11, 0xf8, !PT ;  /* 0x000000060a0a7812 */ /* 0x000fe400078ef80b */
[----:B------:R-:W-:Y:S01]  /*2b6e0*/  LOP3.LUT R17, R17, UR6, R4, 0xfe, !PT ;  /* 0x0000000611117c12 */ /* 0x000fe2000f8efe04 */
[----:B------:R-:W-:Y:S01]  /*2b6f0*/  IMAD R0, R3, -0x40, R0 ;  /* 0xffffffc003007824 */ /* 0x000fe200078e0200 */
[----:B------:R-:W-:-:S02]  /*2b700*/  LOP3.LUT R4, R5, 0x3, RZ, 0xc0, !PT ;  /* 0x0000000305047812 */ /* 0x000fc400078ec0ff */
[----:B------:R-:W-:Y:S02]  /*2b710*/  MOV R3, 0xfffffffe ;  /* 0xfffffffe00037802 */ /* 0x000fe40000000f00 */
[----:B------:R-:W-:-:S03]  /*2b720*/  SHF.R.S32.HI R11, RZ, 0x1f, R10 ;  /* 0x0000001fff0b7819 */ /* 0x000fc6000001140a */
[----:B------:R-:W-:Y:S01]  /*2b730*/  IMAD R4, R4, R3, UR8 ;  /* 0x0000000804047e24 */ /* 0x000fe2000f8e0203 */
[----:B------:R-:W-:Y:S01]  /*2b740*/  MOV R3, UR9 ;  /* 0x0000000900037c02 */ /* 0x000fe20008000f00 */
[----:B------:R-:W-:Y:S01]  /*2b750*/  USEL UR8, URZ, 0x1, !UP1 ;  /* 0x000000013f087887 */ /* 0x000fe2000c800000 */
[----:B------:R-:W-:Y:S02]  /*2b760*/  IMAD.WIDE.U32 R8, R8, UR42, R10 ;  /* 0x0000002a08087c25 */ /* 0x000fe4000f8e000a */
[----:B------:R-:W-:Y:S01]  /*2b770*/  IADD3 R3, R3, -UR40, R0 ;  /* 0x8000002803037c10 */ /* 0x000fe2000fffe000 */
[----:B------:R-:W-:Y:S01]  /*2b780*/  ULOP3.LUT UR36, UR4, UR36, UR8, 0x96, !UPT ;  /* 0x0000002404247292 */ /* 0x000fe2000f8e9608 */
[----:B------:R-:W-:Y:S01]  /*2b790*/  VIADD R9, R9, UR5 ;  /* 0x0000000509097c36 */ /* 0x000fe20008000000 */
[----:B------:R-:W-:Y:S01]  /*2b7a0*/  UMOV UR40, 0xffffffff ;  /* 0xffffffff00287882 */ /* 0x000fe20000000000 */
[----:B------:R-:W-:Y:S01]  /*2b7b0*/  VIADD R0, R4, -UR41 ;  /* 0x8000002904007c36 */ /* 0x000fe20008000000 */
[----:B------:R-:W-:Y:S08]  /*2b7c0*/  @P0 BRA `(.L_x_28) ;  /* 0x0000034400780947 */ /* 0x000ff00003800000 */
[----:B------:R-:W-:Y:S01]  /*2b7d0*/  FSETP.NEU.AND P1, PT, R16, RZ, PT ;  /* 0x000000ff1000720b */ /* 0x000fe20003f2d000 */
[----:B------:R-:W-:Y:S01]  /*2b7e0*/  ULDC.64 UR8, c[0x0][0x5c8] ;  /* 0x0001720000087ab9 */ /* 0x000fe20000000a00 */
[----:B------:R-:W-:Y:S01]  /*2b7f0*/  ISETP.GT.AND P0, PT, R3, RZ, PT ;  /* 0x000000ff0300720c */ /* 0x000fe20003f04270 */
[----:B------:R-:W-:Y:S01]  /*2b800*/  UIMAD UR4, UR7, UR8, URZ ;  /* 0x00000008070472a4 */ /* 0x000fe2000f8e023f */
[----:B------:R-:W-:Y:S01]  /*2b810*/  IMAD.U32 R19, RZ, RZ, UR9 ;  /* 0x00000009ff137e24 */ /* 0x000fe2000f8e00ff */
[----:B------:R-:W-:Y:S01]  /*2b820*/  BSSY B0, `(.L_x_28) ;  /* 0x0003458000007945 */ /* 0x000fe20003800000 */
[----:B------:R-:W-:Y:S01]  /*2b830*/  IMAD.WIDE.U32 R8, R17, UR8, R8 ;  /* 0x0000000811087c25 */ /* 0x000fe2000f8e0008 */
[----:B------:R-:W-:-:S03]  /*2b840*/  ISETP.GT.AND P2, PT, R0, RZ, P0 ;  /* 0x000000ff0000720c */ /* 0x000fc60000744270 */
[----:B------:R-:W-:-:S05]  /*2b850*/  IMAD R19, R17, R19, UR4 ;  /* 0x0000000411137e24 */ /* 0x000fca000f8e0213 */
[----:B------:R-:W-:Y:S01]  /*2b860*/  IADD3 R19, R9, R19, RZ ;  /* 0x0000001309137210 */ /* 0x000fe20007ffe0ff */
[----:B------:R-:W-:Y:S06]  /*2b870*/  @!P1 BRA `(.L_x_29) ;  /* 0x0000022000349947 */ /* 0x000fec0003800000 */
[----:B------:R-:W0:Y:S01]  /*2b880*/  LDC.64 R162, c[0x0][0x5b8] ;  /* 0x00016e00ffa27b82 */ /* 0x000e220000000a00 */
[----:B------:R-:W2:Y:S01]  /*2b890*/  LDL.LU R20, [R1+0x800] ;  /* 0x0008000001147983 */ /* 0x000ea20000300800 */
[----:B------:R-:W-:-:S06]  /*2b8a0*/  ULDC.64 UR4, c[0x0][0x5c0] ;  /* 0x0001700000047ab9 */ /* 0x000fcc0000000a00 */
[----:B------:R-:W1:Y:S08]  /*2b8b0*/  LDC.64 R4, c[0x0][0x5b0] ;  /* 0x00016c00ff047b82 */ /* 0x000e700000000a00 */
[----:B------:R-:W3:Y:S01]  /*2b8c0*/  LDC.64 R6, c[0x0][0x5a8] ;  /* 0x00016a00ff067b82 */ /* 0x000ee20000000a00 */
[C---:B0-----:R-:W-:Y:S02]  /*2b8d0*/  IMAD R168, R162.reuse, UR12, RZ ;  /* 0x0000000ca2a87c24 */ /* 0x041fe4000f8e02ff */
[----:B------:R-:W-:-:S04]  /*2b8e0*/  IMAD.WIDE.U32 R164, R162, UR42, R10 ;  /* 0x0000002aa2a47c25 */ /* 0x000fc8000f8e000a */
[----:B------:R-:W-:Y:S02]  /*2b8f0*/  IMAD R168, R163, UR42, R168 ;  /* 0x0000002aa3a87c24 */ /* 0x000fe4000f8e02a8 */
[----:B-1----:R-:W-:Y:S02]  /*2b900*/  IMAD R18, R4, UR7, RZ ;  /* 0x0000000704127c24 */ /* 0x002fe4000f8e02ff */
[----:B------:R-:W-:Y:S02]  /*2b910*/  IMAD.IADD R161, R165, 0x1, R168 ;  /* 0x00000001a5a17824 */ /* 0x000fe400078e02a8 */
[----:B------:R-:W-:Y:S02]  /*2b920*/  IMAD.MOV.U32 R160, RZ, RZ, R164 ;  /* 0x000000ffffa07224 */ /* 0x000fe400078e00a4 */
[C---:B------:R-:W-:Y:S02]  /*2b930*/  IMAD R18, R17.reuse, R5, R18 ;  /* 0x0000000511127224 */ /* 0x040fe400078e0212 */
[----:B------:R-:W-:-:S04]  /*2b940*/  IMAD.WIDE.U32 R12, R17, R4, R160 ;  /* 0x00000004110c7225 */ /* 0x000fc800078e00a0 */
[----:B------:R-:W-:Y:S01]  /*2b950*/  IMAD.IADD R9, R13, 0x1, R18 ;  /* 0x000000010d097824 */ /* 0x000fe200078e0212 */
[----:B---3--:R-:W-:-:S04]  /*2b960*/  LEA R14, P1, R12, R6, 0x1 ;  /* 0x000000060c0e7211 */ /* 0x008fc800078208ff */
[----:B------:R-:W-:-:S05]  /*2b970*/  LEA.HI.X R15, R12, R7, R9, 0x1, P1 ;  /* 0x000000070c0f7211 */ /* 0x000fca00008f0c09 */
[----:B------:R0:W3:Y:S01]  /*2b980*/  @P2 LDG.E.LTC128B.U16 R12, desc[UR46][R14.64] ;  /* 0x0000002e0e0c2981 */ /* 0x0000e2000c1e1520 */
[----:B------:R-:W-:Y:S01]  /*2b990*/  BSSY B1, `(.L_x_30) ;  /* 0x0000011000017945 */ /* 0x000fe20003800000 */
[----:B0-----:R-:W-:-:S04]  /*2b9a0*/  LEA R14, P1, R8, UR4, 0x1 ;  /* 0x00000004080e7c11 */ /* 0x001fc8000f8208ff */
[----:B------:R-:W-:Y:S02]  /*2b9b0*/  LEA.HI.X R15, R8, UR5, R19, 0x1, P1 ;  /* 0x00000005080f7c11 */ /* 0x000fe400088f0c13 */
[----:B---3--:R-:W-:-:S05]  /*2b9c0*/  SHF.L.U32 R9, R12, 0x10, RZ ;  /* 0x000000100c097819 */ /* 0x008fca00000006ff */
[----:B------:R-:W-:-:S04]  /*2b9d0*/  FMUL R9, R9, R16 ;  /* 0x0000001009097220 */ /* 0x000fc80000400000 */
[----:B--2---:R-:W-:-:S05]  /*2b9e0*/  FFMA R9, R20, R2, R9 ;  /* 0x0000000214097223 */ /* 0x004fca0000000009 */
[----:B------:R-:W-:-:S05]  /*2b9f0*/  F2FP.BF16.F32.PACK_AB R8, RZ, R9 ;  /* 0x00000009ff08723e */ /* 0x000fca00000010ff */
[----:B------:R0:W-:Y:S02]  /*2ba00*/  @P2 STG.E.U16 desc[UR46][R14.64], R8 ;  /* 0x000000080e002986 */ /* 0x0001e4000c10152e */
[----:B0-----:R-:W-:-:S04]  /*2ba10*/  IMAD.WIDE.U32 R8, R17, R4, R10 ;  /* 0x0000000411087225 */ /* 0x001fc800078e000a */
[----:B------:R-:W-:Y:S02]  /*2ba20*/  IMAD.IADD R9, R18, 0x1, R9 ;  /* 0x0000000112097824 */ /* 0x000fe400078e0209 */
[----:B------:R-:W-:-:S04]  /*2ba30*/  IMAD.WIDE.U32 R8, R162, UR42, R8 ;  /* 0x0000002aa2087c25 */ /* 0x000fc8000f8e0008 */
[----:B------:R-:W-:Y:S01]  /*2ba40*/  IMAD.IADD R9, R168, 0x1, R9 ;  /* 0x00000001a8097824 */ /* 0x000fe200078e0209 */
[----:B------:R-:W-:-:S04]  /*2ba50*/  LEA R156, P1, R8, R6, 0x1 ;  /* 0x00000006089c7211 */ /* 0x000fc800078208ff */
[----:B------:R-:W-:Y:S02]  /*2ba60*/  LEA.HI.X R157, R8, R7, R9, 0x1, P1 ;  /* 0x00000007089d7211 */ /* 0x000fe400008f0c09 */
[----:B------:R-:W-:-:S13]  /*2ba70*/  ISETP.GT.AND P1, PT, R0, 0x1, P0 ;  /* 0x000000010000780c */ /* 0x000fda0000724270 */
[----:B------:R-:W-:Y:S05]  /*2ba80*/  @!P1 BRA `(.L_x_31) ;  /* 0x0000000000049947 */ /* 0x000fea0003800000 */
[----:B------:R0:W5:Y:S02]  /*2ba90*/  LDG.E.LTC128B.U16 R12, desc[UR46][R156.64+0x2] ;  /* 0x0000022e9c0c7981 */ /* 0x000164000c1e1520 */
.L_x_31:
[----:B------:R-:W-:Y:S05]  /*2baa0*/  BSYNC B1 ;  /* 0x0000000000017941 */ /* 0x000fea0003800000 */
.L_x_30:
[----:B------:R-:W2:Y:S01]  /*2bab0*/  LDL.LU R9, [R1+0x804] ;  /* 0x0008040001097983 */ /* 0x000ea20000300800 */
[----:B-----5:R-:W-:Y:S01]  /*2bac0*/  IMAD.U32 R8, R12, 0x10000, RZ ;  /* 0x000100000c087824 */ /* 0x020fe200078e00ff */
[C---:B------:R-:W-:Y:S01]  /*2bad0*/  SHF.L.U64.HI R167, R4.reuse, 0x3, R5 ;  /* 0x0000000304a77819 */ /* 0x040fe20000010205 */
[----:B------:R-:W-:Y:S01]  /*2bae0*/  IMAD.SHL.U32 R166, R4, 0x8, RZ ;  /* 0x0000000804a67824 */ /* 0x000fe200078e00ff */
[----:B------:R-:W-:Y:S01]  /*2baf0*/  ISETP.GT.AND P5, PT, R3, 0x8, PT ;  /* 0x000000080300780c */ /* 0x000fe20003fa4270 */
[----:B------:R-:W-:Y:S01]  /*2bb00*/  FMUL R8, R8, R16 ;  /* 0x0000001008087220 */ /* 0x000fe20000400000 */
[----:B------:R-:W3:Y:S03]  /*2bb10*/  LDL.LU R20, [R1+0x808] ;  /* 0x0008080001147983 */ /* 0x000ee60000300800 */
[----:B--2---:R-:W-:Y:S01]  /*2bb20*/  FFMA R8, R9, R2, R8 ;  /* 0x0000000209087223 */ /* 0x004fe20000000008 */
[----:B------:R-:W-:-:S04]  /*2bb30*/  @P1 IMAD.MOV.U32 R9, RZ, RZ, R15 ;  /* 0x000000ffff091224 */ /* 0x000fc800078e000f */
[----:B------:R-:W-:-:S04]  /*2bb40*/  F2FP.BF16.F32.PACK_AB R8, RZ, R8 ;  /* 0x00000008ff08723e */ /* 0x000fc800000010ff */
[----:B------:R-:W-:Y:S02]  /*2bb50*/  PRMT R13, R8, 0x7610, R13 ;  /* 0x00007610080d7816 */ /* 0x000fe4000000000d */
[----:B------:R-:W-:-:S05]  /*2bb60*/  @P1 MOV R8, R14 ;  /* 0x0000000e00081202 */ /* 0x000fca0000000f00 */
[----:B------:R1:W-:Y:S01]  /*2bb70*/  @P1 STG.E.U16 desc[UR46][R8.64+0x2], R13 ;  /* 0x0000020d08001986 */ /* 0x0003e2000c10152e */
[----:B------:R-:W-:Y:S01]  /*2bb80*/  ISETP.GT.AND P1, PT, R0, RZ, P5 ;  /* 0x000000ff0000720c */ /* 0x000fe20002f24270 */
[----:B-1----:R-:W-:-:S04]  /*2bb90*/  IMAD.WIDE.U32 R8, R17, R4, R166 ;  /* 0x0000000411087225 */ /* 0x002fc800078e00a6 */
[----:B------:R-:W-:Y:S01]  /*2bba0*/  IMAD.IADD R13, R18, 0x1, R9 ;  /* 0x00000001120d7824 */ /* 0x000fe200078e0209 */
[----:B------:R-:W-:-:S04]  /*2bbb0*/  IADD3 R9, P2, R164, R8, RZ ;  /* 0x00000008a4097210 */ /* 0x000fc80007f5e0ff */
[----:B------:R-:W-:Y:S02]  /*2bbc0*/  IADD3.X R19, R13, R161, RZ, P2, !PT ;  /* 0x000000a10d137210 */ /* 0x000fe400017fe4ff */
[----:B------:R-:W-:-:S04]  /*2bbd0*/  LEA R18, P2, R9, R6, 0x1 ;  /* 0x0000000609127211 */ /* 0x000fc800078408ff */
[----:B------:R-:W-:-:S05]  /*2bbe0*/  LEA.HI.X R19, R9, R7, R19, 0x1, P2 ;  /* 0x0000000709137211 */ /* 0x000fca00010f0c13 */
[----:B------:R-:W2:Y:S01]  /*2bbf0*/  @P1 LDG.E.LTC128B.U16 R12, desc[UR46][R18.64] ;  /* 0x0000002e120c1981 */ /* 0x000ea2000c1e1520 */
[----:B------:R-:W-:Y:S01]  /*2bc00*/  IADD3 R8, P2, R10, R8, RZ ;  /* 0x000000080a087210 */ /* 0x000fe20007f5e0ff */
[----:B------:R-:W-:Y:S01]  /*2bc10*/  IMAD.U32 R170, RZ, RZ, UR9 ;  /* 0x00000009ffaa7e24 */ /* 0x000fe2000f8e00ff */
[----:B------:R-:W-:Y:S01]  /*2bc20*/  MOV R169, UR8 ;  /* 0x0000000800a97c02 */ /* 0x000fe20008000f00 */
[----:B------:R-:W-:Y:S01]  /*2bc30*/  BSSY B1, `(.L_x_32) ;  /* 0x0000013000017945 */ /* 0x000fe20003800000 */
[----:B------:R-:W-:Y:S01]  /*2bc40*/  ISETP.GT.AND P3, PT, R0, 0x1, P5 ;  /* 0x000000010000780c */ /* 0x000fe20002f64270 */
[----:B------:R-:W-:Y:S02]  /*2bc50*/  IMAD.X R9, R11, 0x1, R13, P2 ;  /* 0x000000010b097824 */ /* 0x000fe400010e060d */
[----:B------:R-:W-:Y:S02]  /*2bc60*/  IMAD.SHL.U32 R169, R169, 0x10, RZ ;  /* 0x00000010a9a97824 */ /* 0x000fe400078e00ff */
[----:B------:R-:W-:-:S04]  /*2bc70*/  IMAD.WIDE.U32 R8, R162, UR42, R8 ;  /* 0x0000002aa2087c25 */ /* 0x000fc8000f8e0008 */
[----:B------:R-:W-:Y:S01]  /*2bc80*/  IMAD.IADD R9, R168, 0x1, R9 ;  /* 0x00000001a8097824 */ /* 0x000fe200078e0209 */
[----:B------:R-:W-:-:S04]  /*2bc90*/  LEA R154, P2, R8, R6, 0x1 ;  /* 0x00000006089a7211 */ /* 0x000fc800078408ff */
[----:B------:R-:W-:Y:S01]  /*2bca0*/  LEA.HI.X R155, R8, R7, R9, 0x1, P2 ;  /* 0x00000007089b7211 */ /* 0x000fe200010f0c09 */
[----:B------:R-:W-:Y:S01]  /*2bcb0*/  IMAD.U32 R9, RZ, RZ, UR8 ;  /* 0x00000008ff097e24 */ /* 0x000fe2000f8e00ff */
[----:B------:R-:W-:-:S04]  /*2bcc0*/  IADD3 R152, P2, R169, R14, RZ ;  /* 0x0000000ea9987210 */ /* 0x000fc80007f5e0ff */
[----:B------:R-:W-:-:S04]  /*2bcd0*/  SHF.L.U64.HI R170, R9, 0x4, R170 ;  /* 0x0000000409aa7819 */ /* 0x000fc800000102aa */
[----:B------:R-:W-:Y:S01]  /*2bce0*/  IADD3.X R153, R170, R15, RZ, P2, !PT ;  /* 0x0000000faa997210 */ /* 0x000fe200017fe4ff */
[----:B--2---:R-:W-:-:S04]  /*2bcf0*/  IMAD.U32 R8, R12, 0x10000, RZ ;  /* 0x000100000c087824 */ /* 0x004fc800078e00ff */
[----:B------:R-:W-:-:S04]  /*2bd00*/  FMUL R8, R8, R16 ;  /* 0x0000001008087220 */ /* 0x000fc80000400000 */
[----:B---3--:R-:W-:-:S05]  /*2bd10*/  FFMA R8, R20, R2, R8 ;  /* 0x0000000214087223 */ /* 0x008fca0000000008 */
[----:B------:R-:W-:-:S05]  /*2bd20*/  F2FP.BF16.F32.PACK_AB R8, RZ, R8 ;  /* 0x00000008ff08723e */ /* 0x000fca00000010ff */
[----:B------:R1:W-:Y:S01]  /*2bd30*/  @P1 STG.E.U16 desc[UR46][R152.64], R8 ;  /* 0x0000000898001986 */ /* 0x0003e2000c10152e */
[----:B------:R-:W-:Y:S05]  /*2bd40*/  @!P3 BRA `(.L_x_33) ;  /* 0x000000000004b947 */ /* 0x000fea0003800000 */
[----:B------:R2:W5:Y:S02]  /*2bd50*/  LDG.E.LTC128B.U16 R12, desc[UR46][R154.64+0x2] ;  /* 0x0000022e9a0c7981 */ /* 0x000564000c1e1520 */
.L_x_33:
[----:B------:R-:W-:Y:S05]  /*2bd60*/  BSYNC B1 ;  /* 0x0000000000017941 */ /* 0x000fea0003800000 */
.L_x_32:
[----:B------:R-:W3:Y:S01]  /*2bd70*/  LDL.LU R9, [R1+0x80c] ;  /* 0x00080c0001097983 */ /* 0x000ee20000300800 */
[----:B-1---5:R-:W-:Y:S01]  /*2bd80*/  IMAD.U32 R8, R12, 0x10000, RZ ;  /* 0x000100000c087824 */ /* 0x022fe200078e00ff */
[----:B------:R-:W-:Y:S01]  /*2bd90*/  ISETP.GT.AND P1, PT, R0, 0x8, P0 ;  /* 0x000000080000780c */ /* 0x000fe20000724270 */
[----:B------:R-:W-:Y:S02]  /*2bda0*/  BSSY B1, `(.L_x_34) ;  /* 0x000000b000017945 */ /* 0x000fe40003800000 */
[----:B------:R-:W-:-:S04]  /*2bdb0*/  FMUL R8, R8, R16 ;  /* 0x0000001008087220 */ /* 0x000fc80000400000 */
[----:B---3--:R-:W-:Y:S01]  /*2bdc0*/  FFMA R8, R9, R2, R8 ;  /* 0x0000000209087223 */ /* 0x008fe20000000008 */
[----:B------:R-:W-:-:S04]  /*2bdd0*/  @P3 IMAD.MOV.U32 R9, RZ, RZ, R153 ;  /* 0x000000ffff093224 */ /* 0x000fc800078e0099 */
[----:B------:R-:W-:-:S04]  /*2bde0*/  F2FP.BF16.F32.PACK_AB R8, RZ, R8 ;  /* 0x00000008ff08723e */ /* 0x000fc800000010ff */
[----:B------:R-:W-:Y:S01]  /*2bdf0*/  PRMT R13, R8, 0x7610, R13 ;  /* 0x00007610080d7816 */ /* 0x000fe2000000000d */
[----:B------:R-:W-:-:S05]  /*2be00*/  @P3 IMAD.MOV.U32 R8, RZ, RZ, R152 ;  /* 0x000000ffff083224 */ /* 0x000fca00078e0098 */
[----:B------:R1:W-:Y:S02]  /*2be10*/  @P3 STG.E.U16 desc[UR46][R8.64+0x2], R13 ;  /* 0x0000020d08003986 */ /* 0x0003e4000c10152e */
[----:B-1----:R-:W-:Y:S01]  /*2be20*/  PRMT R8, R12, 0x7610, R8 ;  /* 0x000076100c087816 */ /* 0x002fe20000000008 */
[----:B------:R-:W-:Y:S06]  /*2be30*/  @!P1 BRA `(.L_x_35) ;  /* 0x0000000000049947 */ /* 0x000fec0003800000 */
[----:B------:R1:W5:Y:S02]  /*2be40*/  LDG.E.LTC128B.U16 R8, desc[UR46][R156.64+0x10] ;  /* 0x0000102e9c087981 */ /* 0x000364000c1e1520 */
.L_x_35:
[----:B------:R-:W-:Y:S05]  /*2be50*/  BSYNC B1 ;  /* 0x0000000000017941 */ /* 0x000fea0003800000 */
.L_x_34:
[----:B------:R-:W3:Y:S01]  /*2be60*/  LDL.LU R12, [R1+0x810] ;  /* 0x00081000010c7983 */ /* 0x000ee20000300800 */
[----:B-----5:R-:W-:Y:S01]  /*2be70*/  SHF.L.U32 R9, R8, 0x10, RZ ;  /* 0x0000001008097819 */ /* 0x020fe200000006ff */
[----:B------:R-:W-:Y:S01]  /*2be80*/  @P1 IMAD.MOV.U32 R13, RZ, RZ, R15 ;  /* 0x000000ffff0d1224 */ /* 0x000fe200078e000f */
[----:B------:R-:W-:Y:S01]  /*2be90*/  ISETP.GT.AND P2, PT, R0, 0x9, P0 ;  /* 0x000000090000780c */ /* 0x000fe20000744270 */
[----:B------:R-:W-:Y:S02]  /*2bea0*/  BSSY B1, `(.L_x_36) ;  /* 0x0000008000017945 */ /* 0x000fe40003800000 */
[----:B------:R-:W-:-:S04]  /*2beb0*/  FMUL R9, R9, R16 ;  /* 0x0000001009097220 */ /* 0x000fc80000400000 */
[----:B---3--:R-:W-:Y:S01]  /*2bec0*/  FFMA R9, R12, R2, R9 ;  /* 0x000000020c097223 */ /* 0x008fe20000000009 */
[----:B------:R-:W-:-:S04]  /*2bed0*/  @P1 IMAD.MOV.U32 R12, RZ, RZ, R14 ;  /* 0x000000ffff0c1224 */ /* 0x000fc800078e000e */
[----:B------:R-:W-:-:S05]  /*2bee0*/  F2FP.BF16.F32.PACK_AB R9, RZ, R9 ;  /* 0x00000009ff09723e */ /* 0x000fca00000010ff */
[----:B------:R3:W-:Y:S01]  /*2bef0*/  @P1 STG.E.U16 desc[UR46][R12.64+0x10], R9 ;  /* 0x000010090c001986 */ /* 0x0007e2000c10152e */
[----:B------:R-:W-:Y:S05]  /*2bf00*/  @!P2 BRA `(.L_x_37) ;  /* 0x000000000004a947 */ /* 0x000fea0003800000 */
[----:B------:R4:W5:Y:S02]  /*2bf10*/  LDG.E.LTC128B.U16 R8, desc[UR46][R156.64+0x12] ;  /* 0x0000122e9c087981 */ /* 0x000964000c1e1520 */
.L_x_37:
[----:B------:R-:W-:Y:S05]  /*2bf20*/  BSYNC B1 ;  /* 0x0000000000017941 */ /* 0x000fea0003800000 */
.L_x_36:
[----:B---3--:R-:W3:Y:S01]  /*2bf30*/  LDL.LU R12, [R1+0x814] ;  /* 0x00081400010c7983 */ /* 0x008ee20000300800 */
[----:B-----5:R-:W-:Y:S01]  /*2bf40*/  IMAD.U32 R9, R8, 0x10000, RZ ;  /* 0x0001000008097824 */ /* 0x020fe200078e00ff */
[----:B------:R-:W-:Y:S01]  /*2bf50*/  ISETP.GT.AND P1, PT, R0, 0x8, P5 ;  /* 0x000000080000780c */ /* 0x000fe20002f24270 */
[----:B------:R-:W-:Y:S01]  /*2bf60*/  @P2 IMAD.MOV.U32 R13, RZ, RZ, R15 ;  /* 0x000000ffff0d2224 */ /* 0x000fe200078e000f */
[----:B------:R-:W-:Y:S01]  /*2bf70*/  BSSY B1, `(.L_x_38) ;  /* 0x0000008000017945 */ /* 0x000fe20003800000 */
[----:B------:R-:W-:-:S04]  /*2bf80*/  FMUL R9, R9, R16 ;  /* 0x0000001009097220 */ /* 0x000fc80000400000 */
[----:B---3--:R-:W-:Y:S01]  /*2bf90*/  FFMA R9, R12, R2, R9 ;  /* 0x000000020c097223 */ /* 0x008fe20000000009 */
[----:B------:R-:W-:-:S04]  /*2bfa0*/  @P2 MOV R12, R14 ;  /* 0x0000000e000c2202 */ /* 0x000fc80000000f00 */
[----:B------:R-:W-:-:S05]  /*2bfb0*/  F2FP.BF16.F32.PACK_AB R9, RZ, R9 ;  /* 0x00000009ff09723e */ /* 0x000fca00000010ff */
[----:B------:R3:W-:Y:S01]  /*2bfc0*/  @P2 STG.E.U16 desc[UR46][R12.64+0x12], R9 ;  /* 0x000012090c002986 */ /* 0x0007e2000c10152e */
[----:B------:R-:W-:Y:S05]  /*2bfd0*/  @!P1 BRA `(.L_x_39) ;  /* 0x0000000000049947 */ /* 0x000fea0003800000 */
[----:B------:R0:W5:Y:S02]  /*2bfe0*/  LDG.E.LTC128B.U16 R8, desc[UR46][R154.64+0x10] ;  /* 0x0000102e9a087981 */ /* 0x000164000c1e1520 */
.L_x_39:
[----:B------:R-:W-:Y:S05]  /*2bff0*/  BSYNC B1 ;  /* 0x0000000000017941 */ /* 0x000fea0003800000 */
.L_x_38:
[----:B---3--:R-:W3:Y:S01]  /*2c000*/  LDL.LU R12, [R1+0x818] ;  /* 0x00081800010c7983 */ /* 0x008ee20000300800 */
[----:B-----5:R-:W-:Y:S01]  /*2c010*/  IMAD.U32 R9, R8, 0x10000, RZ ;  /* 0x0001000008097824 */ /* 0x020fe200078e00ff */
[----:B------:R-:W-:Y:S01]  /*2c020*/  @P1 MOV R13, R153 ;  /* 0x00000099000d1202 */ /* 0x000fe20000000f00 */
[----:B------:R-:W-:Y:S01]  /*2c030*/  BSSY B1, `(.L_x_40) ;  /* 0x0000009000017945 */ /* 0x000fe20003800000 */
[----:B------:R-:W-:Y:S01]  /*2c040*/  ISETP.GT.AND P2, PT, R0, 0x9, P5 ;  /* 0x000000090000780c */ /* 0x000fe20002f44270 */
[----:B------:R-:W-:-:S04]  /*2c050*/  FMUL R9, R9, R16 ;  /* 0x0000001009097220 */ /* 0x000fc80000400000 */
[----:B---3--:R-:W-:Y:S01]  /*2c060*/  FFMA R9, R12, R2, R9 ;  /* 0x000000020c097223 */ /* 0x008fe20000000009 */
[----:B------:R-:W-:-:S04]  /*2c070*/  @P1 IMAD.MOV.U32 R12, RZ, RZ, R152 ;  /* 0x000000ffff0c1224 */ /* 0x000fc800078e0098 */
[----:B------:R-:W-:-:S05]  /*2c080*/  F2FP.BF16.F32.PACK_AB R9, RZ, R9 ;  /* 0x00000009ff09723e */ /* 0x000fca00000010ff */
[----:B------:R3:W-:Y:S01]  /*2c090*/  @P1 STG.E.U16 desc[UR46][R12.64+0x10], R9 ;  /* 0x000010090c001986 */ /* 0x0007e2000c10152e */
[----:B------:R-:W-:Y:S05]  /*2c0a0*/  @!P2 BRA `(.L_x_41) ;  /* 0x000000000004a947 */ /* 0x000fea0003800000 */
[----:B------:R0:W5:Y:S02]  /*2c0b0*/  LDG.E.LTC128B.U16 R8, desc[UR46][R154.64+0x12] ;  /* 0x0000122e9a087981 */ /* 0x000164000c1e1520 */
.L_x_41:
[----:B------:R-:W-:Y:S05]  /*2c0c0*/  BSYNC B1 ;  /* 0x0000000000017941 */ /* 0x000fea0003800000 */
.L_x_40:
[----:B---3--:R-:W3:Y:S01]  /*2c0d0*/  LDL.LU R12, [R1+0x81c] ;  /* 0x00081c00010c7983 */ /* 0x008ee20000300800 */
[----:B-----5:R-:W-:Y:S01]  /*2c0e0*/  IMAD.U32 R9, R8, 0x10000, RZ ;  /* 0x0001000008097824 */ /* 0x020fe200078e00ff */
[----:B------:R-:W-:Y:S01]  /*2c0f0*/  ISETP.GT.AND P1, PT, R0, 0x10, P0 ;  /* 0x000000100000780c */ /* 0x000fe20000724270 */
[----:B------:R-:W-:Y:S01]  /*2c100*/  @P2 IMAD.MOV.U32 R13, RZ, RZ, R153 ;  /* 0x000000ffff0d2224 */ /* 0x000fe200078e0099 */
[----:B------:R-:W-:Y:S01]  /*2c110*/  BSSY B1, `(.L_x_42) ;  /* 0x0000008000017945 */ /* 0x000fe20003800000 */
[----:B------:R-:W-:-:S04]  /*2c120*/  FMUL R9, R9, R16 ;  /* 0x0000001009097220 */ /* 0x000fc80000400000 */
[----:B---3--:R-:W-:Y:S01]  /*2c130*/  FFMA R9, R12, R2, R9 ;  /* 0x000000020c097223 */ /* 0x008fe20000000009 */
[----:B------:R-:W-:-:S04]  /*2c140*/  @P2 IMAD.MOV.U32 R12, RZ, RZ, R152 ;  /* 0x000000ffff0c2224 */ /* 0x000fc800078e0098 */
[----:B------:R-:W-:-:S05]  /*2c150*/  F2FP.BF16.F32.PACK_AB R9, RZ, R9 ;  /* 0x00000009ff09723e */ /* 0x000fca00000010ff */
[----:B------:R3:W-:Y:S01]  /*2c160*/  @P2 STG.E.U16 desc[UR46][R12.64+0x12], R9 ;  /* 0x000012090c002986 */ /* 0x0007e2000c10152e */
[----:B------:R-:W-:Y:S05]  /*2c170*/  @!P1 BRA `(.L_x_43) ;  /* 0x0000000000049947 */ /* 0x000fea0003800000 */
[----:B------:R0:W5:Y:S02]  /*2c180*/  LDG.E.LTC128B.U16 R8, desc[UR46][R156.64+0x20] ;  /* 0x0000202e9c087981 */ /* 0x000164000c1e1520 */
.L_x_43:
[----:B------:R-:W-:Y:S05]  /*2c190*/  BSYNC B1 ;  /* 0x0000000000017941 */ /* 0x000fea0003800000 */
.L_x_42:
[----:B---3--:R-:W3:Y:S01]  /*2c1a0*/  LDL.LU R12, [R1+0x820] ;  /* 0x00082000010c7983 */ /* 0x008ee20000300800 */
        /* <DEDUP_REMOVED lines=11> */
.L_x_45:
[----:B------:R-:W-:Y:S05]  /*2c260*/  BSYNC B1 ;  /* 0x0000000000017941 */ /* 0x000fea0003800000 */
.L_x_44:
        /* <DEDUP_REMOVED lines=12> */
.L_x_47:
[----:B------:R-:W-:Y:S05]  /*2c330*/  BSYNC B1 ;  /* 0x0000000000017941 */ /* 0x000fea0003800000 */
.L_x_46:
        /* <DEDUP_REMOVED lines=12> */
.L_x_49:
[----:B------:R-:W-:Y:S05]  /*2c400*/  BSYNC B1 ;  /* 0x0000000000017941 */ /* 0x000fea0003800000 */
.L_x_48:
        /* <DEDUP_REMOVED lines=12> */
.L_x_51:
[----:B------:R-:W-:Y:S05]  /*2c4d0*/  BSYNC B1 ;  /* 0x0000000000017941 */ /* 0x000fea0003800000 */
.L_x_50:
        /* <DEDUP_REMOVED lines=12> */
.L_x_53:
[----:B------:R-:W-:Y:S05]  /*2c5a0*/  BSYNC B1 ;  /* 0x0000000000017941 */ /* 0x000fea0003800000 */
.L_x_52:
        /* <DEDUP_REMOVED lines=12> */
.L_x_55:
[----:B------:R-:W-:Y:S05]  /*2c670*/  BSYNC B1 ;  /* 0x0000000000017941 */ /* 0x000fea0003800000 */
.L_x_54:
        /* <DEDUP_REMOVED lines=12> */
.L_x_57:
[----:B------:R-:W-:Y:S05]  /*2c740*/  BSYNC B1 ;  /* 0x0000000000017941 */ /* 0x000fea0003800000 */
.L_x_56:
        /* <DEDUP_REMOVED lines=12> */
.L_x_59:
[----:B------:R-:W-:Y:S05]  /*2c810*/  BSYNC B1 ;  /* 0x0000000000017941 */ /* 0x000fea0003800000 */
.L_x_58:
        /* <DEDUP_REMOVED lines=12> */
.L_x_61:
[----:B------:R-:W-:Y:S05]  /*2c8e0*/  BSYNC B1 ;  /* 0x0000000000017941 */ /* 0x000fea0003800000 */
.L_x_60:
        /* <DEDUP_REMOVED lines=12> */
.L_x_63:
[----:B------:R-:W-:Y:S05]  /*2c9b0*/  BSYNC B1 ;  /* 0x0000000000017941 */ /* 0x000fea0003800000 */
.L_x_62:
        /* <DEDUP_REMOVED lines=12> */
.L_x_65:
[----:B------:R-:W-:Y:S05]  /*2ca80*/  BSYNC B1 ;  /* 0x0000000000017941 */ /* 0x000fea0003800000 */
.L_x_64:
        /* <DEDUP_REMOVED lines=12> */
.L_x_67:
[----:B------:R-:W-:Y:S05]  /*2cb50*/  BSYNC B1 ;  /* 0x0000000000017941 */ /* 0x000fea0003800000 */
.L_x_66:
        /* <DEDUP_REMOVED lines=12> */
.L_x_69:
[----:B------:R-:W-:Y:S05]  /*2cc20*/  BSYNC B1 ;  /* 0x0000000000017941 */ /* 0x000fea0003800000 */
.L_x_68:
        /* <DEDUP_REMOVED lines=12> */
.L_x_71:
[----:B------:R-:W-:Y:S05]  /*2ccf0*/  BSYNC B1 ;  /* 0x0000000000017941 */ /* 0x000fea0003800000 */
.L_x_70:
        /* <DEDUP_REMOVED lines=12> */
.L_x_73:
[----:B------:R-:W-:Y:S05]  /*2cdc0*/  BSYNC B1 ;  /* 0x0000000000017941 */ /* 0x000fea0003800000 */
.L_x_72:
        /* <DEDUP_REMOVED lines=12> */
.L_x_75:
[----:B------:R-:W-:Y:S05]  /*2ce90*/  BSYNC B1 ;  /* 0x0000000000017941 */ /* 0x000fea0003800000 */
.L_x_74:
        /* <DEDUP_REMOVED lines=12> */
.L_x_77:
[----:B------:R-:W-:Y:S05]  /*2cf60*/  BSYNC B1 ;  /* 0x0000000000017941 */ /* 0x000fea0003800000 */
.L_x_76:
        /* <DEDUP_REMOVED lines=12> */
.L_x_79:
[----:B------:R-:W-:Y:S05]  /*2d030*/  BSYNC B1 ;  /* 0x0000000000017941 */ /* 0x000fea0003800000 */
.L_x_78:
        /* <DEDUP_REMOVED lines=12> */
.L_x_81:
[----:B------:R-:W-:Y:S05]  /*2d100*/  BSYNC B1 ;  /* 0x0000000000017941 */ /* 0x000fea0003800000 */
.L_x_80:
        /* <DEDUP_REMOVED lines=12> */
.L_x_83:
[----:B------:R-:W-:Y:S05]  /*2d1d0*/  BSYNC B1 ;  /* 0x0000000000017941 */ /* 0x000fea0003800000 */
.L_x_82:
        /* <DEDUP_REMOVED lines=12> */
.L_x_85:
[----:B------:R-:W-:Y:S05]  /*2d2a0*/  BSYNC B1 ;  /* 0x0000000000017941 */ /* 0x000fea0003800000 */
.L_x_84:
        /* <DEDUP_REMOVED lines=12> */
.L_x_87:
[----:B------:R-:W-:Y:S05]  /*2d370*/  BSYNC B1 ;  /* 0x0000000000017941 */ /* 0x000fea0003800000 */
.L_x_86:
        /* <DEDUP_REMOVED lines=12> */
.L_x_89:
[----:B------:R-:W-:Y:S05]  /*2d440*/  BSYNC B1 ;  /* 0x0000000000017941 */ /* 0x000fea0003800000 */
.L_x_88:
        /* <DEDUP_REMOVED lines=12> */
.L_x_91:
[----:B------:R-:W-:Y:S05]  /*2d510*/  BSYNC B1 ;  /* 0x0000000000017941 */ /* 0x000fea0003800000 */
.L_x_90:
        /* <DEDUP_REMOVED lines=12> */
.L_x_93:
[----:B------:R-:W-:Y:S05]  /*2d5e0*/  BSYNC B1 ;  /* 0x0000000000017941 */ /* 0x000fea0003800000 */
.L_x_92:
        /* <DEDUP_REMOVED lines=12> */
.L_x_95:
[----:B------:R-:W-:Y:S05]  /*2d6b0*/  BSYNC B1 ;  /* 0x0000000000017941 */ /* 0x000fea0003800000 */
.L_x_94:
        /* <DEDUP_REMOVED lines=12> */
.L_x_97:
[----:B------:R-:W-:Y:S05]  /*2d780*/  BSYNC B1 ;  /* 0x0000000000017941 */ /* 0x000fea0003800000 */
.L_x_96:
        /* <DEDUP_REMOVED lines=12> */
.L_x_99:
[----:B------:R-:W-:Y:S05]  /*2d850*/  BSYNC B1 ;  /* 0x0000000000017941 */ /* 0x000fea0003800000 */
.L_x_98:
        /* <DEDUP_REMOVED lines=12> */
.L_x_101:
[----:B------:R-:W-:Y:S05]  /*2d920*/  BSYNC B1 ;  /* 0x0000000000017941 */ /* 0x000fea0003800000 */
.L_x_100:
        /* <DEDUP_REMOVED lines=12> */
.L_x_103:
[----:B------:R-:W-:Y:S05]  /*2d9f0*/  BSYNC B1 ;  /* 0x0000000000017941 */ /* 0x000fea0003800000 */
.L_x_102:
        /* <DEDUP_REMOVED lines=12> */
.L_x_105:
[----:B------:R-:W-:Y:S05]  /*2dac0*/  BSYNC B1 ;  /* 0x0000000000017941 */ /* 0x000fea0003800000 */
.L_x_104:
        /* <DEDUP_REMOVED lines=12> */
.L_x_107:
[----:B------:R-:W-:Y:S05]  /*2db90*/  BSYNC B1 ;  /* 0x0000000000017941 */ /* 0x000fea0003800000 */
.L_x_106:
        /* <DEDUP_REMOVED lines=12> */
.L_x_109:
[----:B------:R-:W-:Y:S05]  /*2dc60*/  BSYNC B1 ;  /* 0x0000000000017941 */ /* 0x000fea0003800000 */
.L_x_108:
        /* <DEDUP_REMOVED lines=12> */
.L_x_111:
[----:B------:R-:W-:Y:S05]  /*2dd30*/  BSYNC B1 ;  /* 0x0000000000017941 */ /* 0x000fea0003800000 */
.L_x_110:
        /* <DEDUP_REMOVED lines=12> */
.L_x_113:
[----:B------:R-:W-:Y:S05]  /*2de00*/  BSYNC B1 ;  /* 0x0000000000017941 */ /* 0x000fea0003800000 */
.L_x_112:
        /* <DEDUP_REMOVED lines=12> */
.L_x_115:
[----:B------:R-:W-:Y:S05]  /*2ded0*/  BSYNC B1 ;  /* 0x0000000000017941 */ /* 0x000fea0003800000 */
.L_x_114:
        /* <DEDUP_REMOVED lines=12> */
.L_x_117:
[----:B------:R-:W-:Y:S05]  /*2dfa0*/  BSYNC B1 ;  /* 0x0000000000017941 */ /* 0x000fea0003800000 */
.L_x_116:
        /* <DEDUP_REMOVED lines=12> */
.L_x_119:
[----:B------:R-:W-:Y:S05]  /*2e070*/  BSYNC B1 ;  /* 0x0000000000017941 */ /* 0x000fea0003800000 */
.L_x_118:
        /* <DEDUP_REMOVED lines=12> */
.L_x_121:
[----:B------:R-:W-:Y:S05]  /*2e140*/  BSYNC B1 ;  /* 0x0000000000017941 */ /* 0x000fea0003800000 */
.L_x_120:
        /* <DEDUP_REMOVED lines=12> */
.L_x_123:
[----:B------:R-:W-:Y:S05]  /*2e210*/  BSYNC B1 ;  /* 0x0000000000017941 */ /* 0x000fea0003800000 */
.L_x_122:
        /* <DEDUP_REMOVED lines=12> */
.L_x_125:
[----:B------:R-:W-:Y:S05]  /*2e2e0*/  BSYNC B1 ;  /* 0x0000000000017941 */ /* 0x000fea0003800000 */
.L_x_124:
        /* <DEDUP_REMOVED lines=12> */
.L_x_127:
[----:B------:R-:W-:Y:S05]  /*2e3b0*/  BSYNC B1 ;  /* 0x0000000000017941 */ /* 0x000fea0003800000 */
.L_x_126:
        /* <DEDUP_REMOVED lines=12> */
.L_x_129:
[----:B------:R-:W-:Y:S05]  /*2e480*/  BSYNC B1 ;  /* 0x0000000000017941 */ /* 0x000fea0003800000 */
.L_x_128:
        /* <DEDUP_REMOVED lines=12> */
.L_x_131:
[----:B------:R-:W-:Y:S05]  /*2e550*/  BSYNC B1 ;  /* 0x0000000000017941 */ /* 0x000fea0003800000 */
.L_x_130:
        /* <DEDUP_REMOVED lines=12> */
.L_x_133:
[----:B------:R-:W-:Y:S05]  /*2e620*/  BSYNC B1 ;  /* 0x0000000000017941 */ /* 0x000fea0003800000 */
.L_x_132:
        /* <DEDUP_REMOVED lines=12> */
.L_x_135:
[----:B------:R-:W-:Y:S05]  /*2e6f0*/  BSYNC B1 ;  /* 0x0000000000017941 */ /* 0x000fea0003800000 */
.L_x_134:
        /* <DEDUP_REMOVED lines=12> */
.L_x_137:
[----:B------:R-:W-:Y:S05]  /*2e7c0*/  BSYNC B1 ;  /* 0x0000000000017941 */ /* 0x000fea0003800000 */
.L_x_136:
        /* <DEDUP_REMOVED lines=12> */
.L_x_139:
[----:B------:R-:W-:Y:S05]  /*2e890*/  BSYNC B1 ;  /* 0x0000000000017941 */ /* 0x000fea0003800000 */
.L_x_138:
        /* <DEDUP_REMOVED lines=12> */
.L_x_141:
[----:B------:R-:W-:Y:S05]  /*2e960*/  BSYNC B1 ;  /* 0x0000000000017941 */ /* 0x000fea0003800000 */
.L_x_140:
        /* <DEDUP_REMOVED lines=12> */
.L_x_143:
[----:B------:R-:W-:Y:S05]  /*2ea30*/  BSYNC B1 ;  /* 0x0000000000017941 */ /* 0x000fea0003800000 */
.L_x_142:
        /* <DEDUP_REMOVED lines=12> */
.L_x_145:
[----:B------:R-:W-:Y:S05]  /*2eb00*/  BSYNC B1 ;  /* 0x0000000000017941 */ /* 0x000fea0003800000 */
.L_x_144:
        /* <DEDUP_REMOVED lines=12> */
.L_x_147:
[----:B------:R-:W-:Y:S05]  /*2ebd0*/  BSYNC B1 ;  /* 0x0000000000017941 */ /* 0x000fea0003800000 */
.L_x_146:
        /* <DEDUP_REMOVED lines=12> */
.L_x_149:
[----:B------:R-:W-:Y:S05]  /*2eca0*/  BSYNC B1 ;  /* 0x0000000000017941 */ /* 0x000fea0003800000 */
.L_x_148:
        /* <DEDUP_REMOVED lines=12> */
.L_x_151:
[----:B------:R-:W-:Y:S05]  /*2ed70*/  BSYNC B1 ;  /* 0x0000000000017941 */ /* 0x000fea0003800000 */
.L_x_150:
        /* <DEDUP_REMOVED lines=12> */
.L_x_153:
[----:B------:R-:W-:Y:S05]  /*2ee40*/  BSYNC B1 ;  /* 0x0000000000017941 */ /* 0x000fea0003800000 */
.L_x_152:
        /* <DEDUP_REMOVED lines=12> */
.L_x_155:
[----:B------:R-:W-:Y:S05]  /*2ef10*/  BSYNC B1 ;  /* 0x0000000000017941 */ /* 0x000fea0003800000 */
.L_x_154:
        /* <DEDUP_REMOVED lines=12> */
.L_x_157:
[----:B------:R-:W-:Y:S05]  /*2efe0*/  BSYNC B1 ;  /* 0x0000000000017941 */ /* 0x000fea0003800000 */
.L_x_156:
        /* <DEDUP_REMOVED lines=12> */
.L_x_159:
[----:B------:R-:W-:Y:S05]  /*2f0b0*/  BSYNC B1 ;  /* 0x0000000000017941 */ /* 0x000fea0003800000 */
.L_x_158:
        /* <DEDUP_REMOVED lines=12> */
.L_x_161:
[----:B------:R-:W-:Y:S05]  /*2f180*/  BSYNC B1 ;  /* 0x0000000000017941 */ /* 0x000fea0003800000 */
.L_x_160:
        /* <DEDUP_REMOVED lines=12> */
.L_x_163:
[----:B------:R-:W-:Y:S05]  /*2f250*/  BSYNC B1 ;  /* 0x0000000000017941 */ /* 0x000fea0003800000 */
.L_x_162:
        /* <DEDUP_REMOVED lines=12> */
.L_x_165:
[----:B------:R-:W-:Y:S05]  /*2f320*/  BSYNC B1 ;  /* 0x0000000000017941 */ /* 0x000fea0003800000 */
.L_x_164:
        /* <DEDUP_REMOVED lines=12> */
.L_x_167:
[----:B------:R-:W-:Y:S05]  /*2f3f0*/  BSYNC B1 ;  /* 0x0000000000017941 */ /* 0x000fea0003800000 */
.L_x_166:
        /* <DEDUP_REMOVED lines=12> */
.L_x_169:
[----:B------:R-:W-:Y:S05]  /*2f4c0*/  BSYNC B1 ;  /* 0x0000000000017941 */ /* 0x000fea0003800000 */
.L_x_168:
        /* <DEDUP_REMOVED lines=12> */
.L_x_171:
[----:B------:R-:W-:Y:S05]  /*2f590*/  BSYNC B1 ;  /* 0x0000000000017941 */ /* 0x000fea0003800000 */
.L_x_170:
        /* <DEDUP_REMOVED lines=12> */
.L_x_173:
[----:B------:R-:W-:Y:S05]  /*2f660*/  BSYNC B1 ;  /* 0x0000000000017941 */ /* 0x000fea0003800000 */
.L_x_172:
        /* <DEDUP_REMOVED lines=12> */
.L_x_175:
[----:B------:R-:W-:Y:S05]  /*2f730*/  BSYNC B1 ;  /* 0x0000000000017941 */ /* 0x000fea0003800000 */
.L_x_174:
        /* <DEDUP_REMOVED lines=12> */
.L_x_177:
[----:B------:R-:W-:Y:S05]  /*2f800*/  BSYNC B1 ;  /* 0x0000000000017941 */ /* 0x000fea0003800000 */
.L_x_176:
        /* <DEDUP_REMOVED lines=12> */
.L_x_179:
[----:B------:R-:W-:Y:S05]  /*2f8d0*/  BSYNC B1 ;  /* 0x0000000000017941 */ /* 0x000fea0003800000 */
.L_x_178:
        /* <DEDUP_REMOVED lines=12> */
.L_x_181:
[----:B------:R-:W-:Y:S05]  /*2f9a0*/  BSYNC B1 ;  /* 0x0000000000017941 */ /* 0x000fea0003800000 */
.L_x_180:
        /* <DEDUP_REMOVED lines=12> */
.L_x_183:
[----:B------:R-:W-:Y:S05]  /*2fa70*/  BSYNC B1 ;  /* 0x0000000000017941 */ /* 0x000fea0003800000 */
.L_x_182:
        /* <DEDUP_REMOVED lines=12> */
.L_x_185:
[----:B------:R-:W-:Y:S05]  /*2fb40*/  BSYNC B1 ;  /* 0x0000000000017941 */ /* 0x000fea0003800000 */
.L_x_184:
        /* <DEDUP_REMOVED lines=12> */
.L_x_187:
[----:B------:R-:W-:Y:S05]  /*2fc10*/  BSYNC B1 ;  /* 0x0000000000017941 */ /* 0x000fea0003800000 */
.L_x_186:
        /* <DEDUP_REMOVED lines=12> */
.L_x_189:
[----:B------:R-:W-:Y:S05]  /*2fce0*/  BSYNC B1 ;  /* 0x0000000000017941 */ /* 0x000fea0003800000 */
.L_x_188:
        /* <DEDUP_REMOVED lines=12> */
.L_x_191:
[----:B------:R-:W-:Y:S05]  /*2fdb0*/  BSYNC B1 ;  /* 0x0000000000017941 */ /* 0x000fea0003800000 */
.L_x_190:
        /* <DEDUP_REMOVED lines=12> */
.L_x_193:
[----:B------:R-:W-:Y:S05]  /*2fe80*/  BSYNC B1 ;  /* 0x0000000000017941 */ /* 0x000fea0003800000 */
.L_x_192:
        /* <DEDUP_REMOVED lines=12> */
.L_x_195:
[----:B------:R-:W-:Y:S05]  /*2ff50*/  BSYNC B1 ;  /* 0x0000000000017941 */ /* 0x000fea0003800000 */
.L_x_194:
        /* <DEDUP_REMOVED lines=12> */
.L_x_197:
[----:B------:R-:W-:Y:S05]  /*30020*/  BSYNC B1 ;  /* 0x0000000000017941 */ /* 0x000fea0003800000 */
.L_x_196:
        /* <DEDUP_REMOVED lines=12> */
.L_x_199:
[----:B------:R-:W-:Y:S05]  /*300f0*/  BSYNC B1 ;  /* 0x0000000000017941 */ /* 0x000fea0003800000 */
.L_x_198:
        /* <DEDUP_REMOVED lines=12> */
.L_x_201:
[----:B------:R-:W-:Y:S05]  /*301c0*/  BSYNC B1 ;  /* 0x0000000000017941 */ /* 0x000fea0003800000 */
.L_x_200:
        /* <DEDUP_REMOVED lines=12> */
.L_x_203:
[----:B------:R-:W-:Y:S05]  /*30290*/  BSYNC B1 ;  /* 0x0000000000017941 */ /* 0x000fea0003800000 */
.L_x_202:
        /* <DEDUP_REMOVED lines=12> */
.L_x_205:
[----:B------:R-:W-:Y:S05]  /*30360*/  BSYNC B1 ;  /* 0x0000000000017941 */ /* 0x000fea0003800000 */
.L_x_204:
        /* <DEDUP_REMOVED lines=12> */
.L_x_207:
[----:B------:R-:W-:Y:S05]  /*30430*/  BSYNC B1 ;  /* 0x0000000000017941 */ /* 0x000fea0003800000 */
.L_x_206:
        /* <DEDUP_REMOVED lines=12> */
.L_x_209:
[----:B------:R-:W-:Y:S05]  /*30500*/  BSYNC B1 ;  /* 0x0000000000017941 */ /* 0x000fea0003800000 */
.L_x_208:
        /* <DEDUP_REMOVED lines=12> */
.L_x_211:
[----:B------:R-:W-:Y:S05]  /*305d0*/  BSYNC B1 ;  /* 0x0000000000017941 */ /* 0x000fea0003800000 */
.L_x_210:
        /* <DEDUP_REMOVED lines=12> */
.L_x_213:
[----:B------:R-:W-:Y:S05]  /*306a0*/  BSYNC B1 ;  /* 0x0000000000017941 */ /* 0x000fea0003800000 */
.L_x_212:
        /* <DEDUP_REMOVED lines=12> */
.L_x_215:
[----:B------:R-:W-:Y:S05]  /*30770*/  BSYNC B1 ;  /* 0x0000000000017941 */ /* 0x000fea0003800000 */
.L_x_214:
        /* <DEDUP_REMOVED lines=12> */
.L_x_217:
[----:B------:R-:W-:Y:S05]  /*30840*/  BSYNC B1 ;  /* 0x0000000000017941 */ /* 0x000fea0003800000 */
.L_x_216:
        /* <DEDUP_REMOVED lines=12> */
.L_x_219:
[----:B------:R-:W-:Y:S05]  /*30910*/  BSYNC B1 ;  /* 0x0000000000017941 */ /* 0x000fea0003800000 */
.L_x_218:
        /* <DEDUP_REMOVED lines=12> */
.L_x_221:
[----:B------:R-:W-:Y:S05]  /*309e0*/  BSYNC B1 ;  /* 0x0000000000017941 */ /* 0x000fea0003800000 */
.L_x_220:
        /* <DEDUP_REMOVED lines=12> */
.L_x_223:
[----:B------:R-:W-:Y:S05]  /*30ab0*/  BSYNC B1 ;  /* 0x0000000000017941 */ /* 0x000fea0003800000 */
.L_x_222:
        /* <DEDUP_REMOVED lines=12> */
.L_x_225:
[----:B------:R-:W-:Y:S05]  /*30b80*/  BSYNC B1 ;  /* 0x0000000000017941 */ /* 0x000fea0003800000 */
.L_x_224:
        /* <DEDUP_REMOVED lines=12> */
.L_x_227:
[----:B------:R-:W-:Y:S05]  /*30c50*/  BSYNC B1 ;  /* 0x0000000000017941 */ /* 0x000fea0003800000 */
.L_x_226:
        /* <DEDUP_REMOVED lines=12> */
.L_x_229:
[----:B------:R-:W-:Y:S05]  /*30d20*/  BSYNC B1 ;  /* 0x0000000000017941 */ /* 0x000fea0003800000 */
.L_x_228:
        /* <DEDUP_REMOVED lines=12> */
.L_x_231:
[----:B------:R-:W-:Y:S05]  /*30df0*/  BSYNC B1 ;  /* 0x0000000000017941 */ /* 0x000fea0003800000 */
.L_x_230:
        /* <DEDUP_REMOVED lines=12> */
.L_x_233:
[----:B------:R-:W-:Y:S05]  /*30ec0*/  BSYNC B1 ;  /* 0x0000000000017941 */ /* 0x000fea0003800000 */
.L_x_232:
        /* <DEDUP_REMOVED lines=12> */
.L_x_235:
[----:B------:R-:W-:Y:S05]  /*30f90*/  BSYNC B1 ;  /* 0x0000000000017941 */ /* 0x000fea0003800000 */
.L_x_234:
        /* <DEDUP_REMOVED lines=12> */
.L_x_237:
[----:B------:R-:W-:Y:S05]  /*31060*/  BSYNC B1 ;  /* 0x0000000000017941 */ /* 0x000fea0003800000 */
.L_x_236:
        /* <DEDUP_REMOVED lines=12> */
.L_x_239:
[----:B------:R-:W-:Y:S05]  /*31130*/  BSYNC B1 ;  /* 0x0000000000017941 */ /* 0x000fea0003800000 */
.L_x_238:
        /* <DEDUP_REMOVED lines=12> */
.L_x_241:
[----:B------:R-:W-:Y:S05]  /*31200*/  BSYNC B1 ;  /* 0x0000000000017941 */ /* 0x000fea0003800000 */
.L_x_240:
        /* <DEDUP_REMOVED lines=12> */
.L_x_243:
[----:B------:R-:W-:Y:S05]  /*312d0*/  BSYNC B1 ;  /* 0x0000000000017941 */ /* 0x000fea0003800000 */
.L_x_242:
        /* <DEDUP_REMOVED lines=12> */
.L_x_245:
[----:B------:R-:W-:Y:S05]  /*313a0*/  BSYNC B1 ;  /* 0x0000000000017941 */ /* 0x000fea0003800000 */
.L_x_244:
        /* <DEDUP_REMOVED lines=12> */
.L_x_247:
[----:B------:R-:W-:Y:S05]  /*31470*/  BSYNC B1 ;  /* 0x0000000000017941 */ /* 0x000fea0003800000 */
.L_x_246:
        /* <DEDUP_REMOVED lines=12> */
.L_x_249:
[----:B------:R-:W-:Y:S05]  /*31540*/  BSYNC B1 ;  /* 0x0000000000017941 */ /* 0x000fea0003800000 */
.L_x_248:
        /* <DEDUP_REMOVED lines=12> */
.L_x_251:
[----:B------:R-:W-:Y:S05]  /*31610*/  BSYNC B1 ;  /* 0x0000000000017941 */ /* 0x000fea0003800000 */
.L_x_250:
        /* <DEDUP_REMOVED lines=12> */
.L_x_253:
[----:B------:R-:W-:Y:S05]  /*316e0*/  BSYNC B1 ;  /* 0x0000000000017941 */ /* 0x000fea0003800000 */
.L_x_252:
        /* <DEDUP_REMOVED lines=12> */
.L_x_255:
[----:B------:R-:W-:Y:S05]  /*317b0*/  BSYNC B1 ;  /* 0x0000000000017941 */ /* 0x000fea0003800000 */
.L_x_254:
        /* <DEDUP_REMOVED lines=12> */
.L_x_257:
[----:B------:R-:W-:Y:S05]  /*31880*/  BSYNC B1 ;  /* 0x0000000000017941 */ /* 0x000fea0003800000 */
.L_x_256:
        /* <DEDUP_REMOVED lines=12> */
.L_x_259:
[----:B------:R-:W-:Y:S05]  /*31950*/  BSYNC B1 ;  /* 0x0000000000017941 */ /* 0x000fea0003800000 */
.L_x_258:
        /* <DEDUP_REMOVED lines=12> */
.L_x_261:
[----:B------:R-:W-:Y:S05]  /*31a20*/  BSYNC B1 ;  /* 0x0000000000017941 */ /* 0x000fea0003800000 */
.L_x_260:
        /* <DEDUP_REMOVED lines=12> */
.L_x_263:
[----:B------:R-:W-:Y:S05]  /*31af0*/  BSYNC B1 ;  /* 0x0000000000017941 */ /* 0x000fea0003800000 */
.L_x_262:
        /* <DEDUP_REMOVED lines=12> */
.L_x_265:
[----:B------:R-:W-:Y:S05]  /*31bc0*/  BSYNC B1 ;  /* 0x0000000000017941 */ /* 0x000fea0003800000 */
.L_x_264:
        /* <DEDUP_REMOVED lines=12> */
.L_x_267:
[----:B------:R-:W-:Y:S05]  /*31c90*/  BSYNC B1 ;  /* 0x0000000000017941 */ /* 0x000fea0003800000 */
.L_x_266:
        /* <DEDUP_REMOVED lines=12> */
.L_x_269:
[----:B------:R-:W-:Y:S05]  /*31d60*/  BSYNC B1 ;  /* 0x0000000000017941 */ /* 0x000fea0003800000 */
.L_x_268:
        /* <DEDUP_REMOVED lines=12> */
.L_x_271:
[----:B------:R-:W-:Y:S05]  /*31e30*/  BSYNC B1 ;  /* 0x0000000000017941 */ /* 0x000fea0003800000 */
.L_x_270:
        /* <DEDUP_REMOVED lines=12> */
.L_x_273:
[----:B------:R-:W-:Y:S05]  /*31f00*/  BSYNC B1 ;  /* 0x0000000000017941 */ /* 0x000fea0003800000 */
.L_x_272:
        /* <DEDUP_REMOVED lines=12> */
.L_x_275:
[----:B------:R-:W-:Y:S05]  /*31fd0*/  BSYNC B1 ;  /* 0x0000000000017941 */ /* 0x000fea0003800000 */
.L_x_274:
        /* <DEDUP_REMOVED lines=12> */
.L_x_277:
[----:B------:R-:W-:Y:S05]  /*320a0*/  BSYNC B1 ;  /* 0x0000000000017941 */ /* 0x000fea0003800000 */
.L_x_276:
        /* <DEDUP_REMOVED lines=12> */
.L_x_279:
[----:B------:R-:W-:Y:S05]  /*32170*/  BSYNC B1 ;  /* 0x0000000000017941 */ /* 0x000fea0003800000 */
.L_x_278:
[----:B---3--:R-:W3:Y:S01]  /*32180*/  LDL.LU R12, [R1+0x9f8] ;  /* 0x0009f800010c7983 */ /* 0x008ee20000300800 */
[----:B-----5:R-:W-:Y:S01]  /*32190*/  IMAD.U32 R9, R8, 0x10000, RZ ;  /* 0x0001000008097824 */ /* 0x020fe200078e00ff */
[----:B------:R-:W-:Y:S01]  /*321a0*/  ISETP.GT.AND P2, PT, R0, 0xf9, P5 ;  /* 0x000000f90000780c */ /* 0x000fe20002f44270 */
[----:B------:R-:W-:Y:S01]  /*321b0*/  @P3 IMAD.MOV.U32 R13, RZ, RZ, R153 ;  /* 0x000000ffff0d3224 */ /* 0x000fe200078e0099 */
[----:B------:R-:W-:Y:S01]  /*321c0*/  IADD3 R19, P1, R17, 0x80, RZ ;  /* 0x0000008011137810 */ /* 0x000fe20007f3e0ff */
[----:B------:R-:W-:Y:S01]  /*321d0*/  FMUL R9, R9, R16 ;  /* 0x0000001009097220 */ /* 0x000fe20000400000 */
[----:B------:R-:W-:Y:S01]  /*321e0*/  BSSY B1, `(.L_x_280) ;  /* 0x0000009000017945 */ /* 0x000fe20003800000 */
[----:B------:R-:W-:Y:S02]  /*321f0*/  PRMT R18, R8, 0x7610, R18 ;  /* 0x0000761008127816 */ /* 0x000fe40000000012 */
[----:B------:R-:W-:Y:S02]  /*32200*/  IMAD.X R22, RZ, RZ, UR7, P1 ;  /* 0x00000007ff167e24 */ /* 0x000fe400088e06ff */
[----:B---3--:R-:W-:Y:S01]  /*32210*/  FFMA R9, R12, R2, R9 ;  /* 0x000000020c097223 */ /* 0x008fe20000000009 */
[----:B------:R-:W-:-:S04]  /*32220*/  @P3 MOV R12, R152 ;  /* 0x00000098000c3202 */ /* 0x000fc80000000f00 */
[----:B------:R-:W-:-:S05]  /*32230*/  F2FP.BF16.F32.PACK_AB R9, RZ, R9 ;  /* 0x00000009ff09723e */ /* 0x000fca00000010ff */
[----:B------:R3:W-:Y:S01]  /*32240*/  @P3 STG.E.U16 desc[UR46][R12.64+0x1f0], R9 ;  /* 0x0001f0090c003986 */ /* 0x0007e2000c10152e */
[----:B------:R-:W-:Y:S05]  /*32250*/  @!P2 BRA `(.L_x_281) ;  /* 0x000000000004a947 */ /* 0x000fea0003800000 */
[----:B------:R0:W5:Y:S02]  /*32260*/  LDG.E.LTC128B.U16 R18, desc[UR46][R154.64+0x1f2] ;  /* 0x0001f22e9a127981 */ /* 0x000164000c1e1520 */
.L_x_281:
[----:B------:R-:W-:Y:S05]  /*32270*/  BSYNC B1 ;  /* 0x0000000000017941 */ /* 0x000fea0003800000 */
.L_x_280:
[----:B---3--:R-:W3:Y:S01]  /*32280*/  LDL.LU R12, [R1+0x9fc] ;  /* 0x0009fc00010c7983 */ /* 0x008ee20000300800 */
[----:B-----5:R-:W-:Y:S02]  /*32290*/  IMAD.U32 R8, R18, 0x10000, RZ ;  /* 0x0001000012087824 */ /* 0x020fe400078e00ff */
[----:B------:R-:W-:Y:S01]  /*322a0*/  IMAD R22, R22, R4, RZ ;  /* 0x0000000416167224 */ /* 0x000fe200078e02ff */
[----:B------:R-:W-:Y:S01]  /*322b0*/  ISETP.GT.AND P4, PT, R3, 0x80, PT ;  /* 0x000000800300780c */ /* 0x000fe20003f84270 */
[----:B------:R-:W-:Y:S01]  /*322c0*/  FMUL R13, R8, R16 ;  /* 0x00000010080d7220 */ /* 0x000fe20000400000 */
[C---:B------:R-:W-:Y:S01]  /*322d0*/  IMAD.WIDE.U32 R8, R19.reuse, R4, R160 ;  /* 0x0000000413087225 */ /* 0x040fe200078e00a0 */
[----:B------:R-:W2:Y:S01]  /*322e0*/  LDL.LU R23, [R1+0x600] ;  /* 0x0006000001177983 */ /* 0x000ea20000300800 */
[----:B------:R-:W-:Y:S02]  /*322f0*/  ISETP.GT.AND P1, PT, R0, RZ, P4 ;  /* 0x000000ff0000720c */ /* 0x000fe40002724270 */
[----:B------:R-:W-:-:S04]  /*32300*/  IMAD R22, R19, R5, R22 ;  /* 0x0000000513167224 */ /* 0x000fc800078e0216 */
[----:B------:R-:W-:Y:S02]  /*32310*/  IMAD.IADD R20, R9, 0x1, R22 ;  /* 0x0000000109147824 */ /* 0x000fe400078e0216 */
[----:B---3--:R-:W-:Y:S01]  /*32320*/  FFMA R13, R12, R2, R13 ;  /* 0x000000020c0d7223 */ /* 0x008fe2000000000d */
[----:B------:R-:W-:-:S04]  /*32330*/  LEA R12, P3, R8, R6, 0x1 ;  /* 0x00000006080c7211 */ /* 0x000fc800078608ff */
[----:B------:R-:W-:Y:S02]  /*32340*/  F2FP.BF16.F32.PACK_AB R9, RZ, R13 ;  /* 0x0000000dff09723e */ /* 0x000fe400000010ff */
[--C-:B------:R-:W-:Y:S02]  /*32350*/  LEA.HI.X R13, R8, R7, R20.reuse, 0x1, P3 ;  /* 0x00000007080d7211 */ /* 0x100fe400018f0c14 */
[----:B------:R-:W-:Y:S01]  /*32360*/  PRMT R20, R9, 0x7610, R20 ;  /* 0x0000761009147816 */ /* 0x000fe20000000014 */
[----:B------:R-:W-:Y:S01]  /*32370*/  @P2 IMAD.MOV.U32 R9, RZ, RZ, R153 ;  /* 0x000000ffff092224 */ /* 0x000fe200078e0099 */
[----:B------:R-:W-:-:S05]  /*32380*/  @P2 MOV R8, R152 ;  /* 0x0000009800082202 */ /* 0x000fca0000000f00 */
[----:B------:R3:W-:Y:S04]  /*32390*/  @P2 STG.E.U16 desc[UR46][R8.64+0x1f2], R20 ;  /* 0x0001f21408002986 */ /* 0x0007e8000c10152e */
[----:B------:R-:W4:Y:S01]  /*323a0*/  @P1 LDG.E.LTC128B.U16 R18, desc[UR46][R12.64] ;  /* 0x0000002e0c121981 */ /* 0x000f22000c1e1520 */
[----:B------:R-:W-:Y:S01]  /*323b0*/  MOV R172, UR8 ;  /* 0x0000000800ac7c02 */ /* 0x000fe20008000f00 */
[----:B------:R-:W-:Y:S01]  /*323c0*/  IMAD.U32 R21, RZ, RZ, UR8 ;  /* 0x00000008ff157e24 */ /* 0x000fe2000f8e00ff */
[----:B------:R-:W-:Y:S01]  /*323d0*/  ISETP.GT.AND P2, PT, R0, 0x1, P4 ;  /* 0x000000010000780c */ /* 0x000fe20002744270 */
[----:B------:R-:W-:Y:S01]  /*323e0*/  IMAD.U32 R171, RZ, RZ, UR9 ;  /* 0x00000009ffab7e24 */ /* 0x000fe2000f8e00ff */
[----:B------:R-:W-:Y:S01]  /*323f0*/  BSSY B1, `(.L_x_282) ;  /* 0x0000012000017945 */ /* 0x000fe20003800000 */
[----:B------:R-:W-:-:S02]  /*32400*/  IMAD.SHL.U32 R172, R172, 0x100, RZ ;  /* 0x00000100acac7824 */ /* 0x000fc400078e00ff */
[----:B---3--:R-:W-:Y:S01]  /*32410*/  IMAD.WIDE.U32 R8, R19, R4, R10 ;  /* 0x0000000413087225 */ /* 0x008fe200078e000a */
[----:B------:R-:W-:-:S03]  /*32420*/  SHF.L.U64.HI R171, R21, 0x8, R171 ;  /* 0x0000000815ab7819 */ /* 0x000fc600000102ab */
[----:B------:R-:W-:Y:S02]  /*32430*/  IMAD.IADD R9, R22, 0x1, R9 ;  /* 0x0000000116097824 */ /* 0x000fe400078e0209 */
[----:B----4-:R-:W-:-:S04]  /*32440*/  IMAD.U32 R12, R18, 0x10000, RZ ;  /* 0x00010000120c7824 */ /* 0x010fc800078e00ff */
[----:B------:R-:W-:Y:S01]  /*32450*/  FMUL R20, R12, R16 ;  /* 0x000000100c147220 */ /* 0x000fe20000400000 */
[----:B------:R-:W-:Y:S01]  /*32460*/  IMAD.WIDE.U32 R12, R162, UR42, R8 ;  /* 0x0000002aa20c7c25 */ /* 0x000fe2000f8e0008 */
[----:B------:R-:W-:-:S03]  /*32470*/  IADD3 R8, P3, R172, R14, RZ ;  /* 0x0000000eac087210 */ /* 0x000fc60007f7e0ff */
[----:B--2---:R-:W-:Y:S01]  /*32480*/  FFMA R9, R23, R2, R20 ;  /* 0x0000000217097223 */ /* 0x004fe20000000014 */
[----:B------:R-:W-:Y:S02]  /*32490*/  IADD3 R21, R168, R13, RZ ;  /* 0x0000000da8157210 */ /* 0x000fe40007ffe0ff */
[C---:B------:R-:W-:Y:S02]  /*324a0*/  LEA R20, P6, R12.reuse, R6, 0x1 ;  /* 0x000000060c147211 */ /* 0x040fe400078c08ff */
[----:B------:R-:W-:Y:S01]  /*324b0*/  F2FP.BF16.F32.PACK_AB R13, RZ, R9 ;  /* 0x00000009ff0d723e */ /* 0x000fe200000010ff */
[----:B------:R-:W-:Y:S01]  /*324c0*/  IMAD.X R9, R171, 0x1, R15, P3 ;  /* 0x00000001ab097824 */ /* 0x000fe200018e060f */
[----:B------:R-:W-:-:S04]  /*324d0*/  LEA.HI.X R21, R12, R7, R21, 0x1, P6 ;  /* 0x000000070c157211 */ /* 0x000fc800030f0c15 */
[----:B------:R2:W-:Y:S01]  /*324e0*/  @P1 STG.E.U16 desc[UR46][R8.64], R13 ;  /* 0x0000000d08001986 */ /* 0x0005e2000c10152e */
[----:B------:R-:W-:Y:S05]  /*324f0*/  @!P2 BRA `(.L_x_283) ;  /* 0x000000000004a947 */ /* 0x000fea0003800000 */
[----:B------:R3:W5:Y:S02]  /*32500*/  LDG.E.LTC128B.U16 R18, desc[UR46][R20.64+0x2] ;  /* 0x0000022e14127981 */ /* 0x000764000c1e1520 */
.L_x_283:
[----:B------:R-:W-:Y:S05]  /*32510*/  BSYNC B1 ;  /* 0x0000000000017941 */ /* 0x000fea0003800000 */
.L_x_282:
[----:B------:R-:W4:Y:S01]  /*32520*/  LDL.LU R158, [R1+0x604] ;  /* 0x00060400019e7983 */ /* 0x000f220000300800 */
[----:B-----5:R-:W-:Y:S01]  /*32530*/  IMAD.U32 R23, R18, 0x10000, RZ ;  /* 0x0001000012177824 */ /* 0x020fe200078e00ff */
[----:B------:R-:W-:Y:S01]  /*32540*/  ISETP.GT.AND P3, PT, R3, 0x88, PT ;  /* 0x000000880300780c */ /* 0x000fe20003f64270 */
[----:B--2---:R-:W-:Y:S01]  /*32550*/  IMAD.WIDE.U32 R12, R19, R4, R166 ;  /* 0x00000004130c7225 */ /* 0x004fe200078e00a6 */
[----:B------:R-:W-:Y:S03]  /*32560*/  BSSY B1, `(.L_x_284) ;  /* 0x0000012000017945 */ /* 0x000fe60003800000 */
[----:B------:R-:W-:Y:S01]  /*32570*/  FMUL R23, R23, R16 ;  /* 0x0000001017177220 */ /* 0x000fe20000400000 */
[----:B------:R-:W-:Y:S01]  /*32580*/  IMAD.IADD R19, R22, 0x1, R13 ;  /* 0x0000000116137824 */ /* 0x000fe200078e020d */
[----:B------:R-:W-:Y:S02]  /*32590*/  IADD3 R13, P1, R164, R12, RZ ;  /* 0x0000000ca40d7210 */ /* 0x000fe40007f3e0ff */
[----:B----4-:R-:W-:-:S02]  /*325a0*/  FFMA R22, R158, R2, R23 ;  /* 0x000000029e167223 */ /* 0x010fc40000000017 */
[----:B------:R-:W-:Y:S02]  /*325b0*/  IADD3.X R23, R19, R161, RZ, P1, !PT ;  /* 0x000000a113177210 */ /* 0x000fe40000ffe4ff */
[----:B------:R-:W-:Y:S02]  /*325c0*/  ISETP.GT.AND P1, PT, R0, RZ, P3 ;  /* 0x000000ff0000720c */ /* 0x000fe40001f24270 */
[C---:B------:R-:W-:Y:S02]  /*325d0*/  LEA R158, P6, R13.reuse, R6, 0x1 ;  /* 0x000000060d9e7211 */ /* 0x040fe400078c08ff */
[----:B------:R-:W-:Y:S02]  /*325e0*/  F2FP.BF16.F32.PACK_AB R22, RZ, R22 ;  /* 0x00000016ff16723e */ /* 0x000fe400000010ff */
[----:B------:R-:W-:Y:S01]  /*325f0*/  LEA.HI.X R159, R13, R7, R23, 0x1, P6 ;  /* 0x000000070d9f7211 */ /* 0x000fe200030f0c17 */
[----:B------:R-:W-:Y:S01]  /*32600*/  IMAD.MOV.U32 R23, RZ, RZ, R9 ;  /* 0x000000ffff177224 */ /* 0x000fe200078e0009 */
[----:B------:R-:W-:Y:S01]  /*32610*/  PRMT R163, R22, 0x7610, R163 ;  /* 0x0000761016a37816 */ /* 0x000fe200000000a3 */
[----:B------:R-:W-:Y:S01]  /*32620*/  IMAD.MOV.U32 R22, RZ, RZ, R8 ;  /* 0x000000ffff167224 */ /* 0x000fe200078e0008 */
[----:B------:R-:W-:-:S04]  /*32630*/  IADD3 R12, P6, R10, R12, RZ ;  /* 0x0000000c0a0c7210 */ /* 0x000fc80007fde0ff */
[----:B------:R2:W-:Y:S02]  /*32640*/  @P2 STG.E.U16 desc[UR46][R22.64+0x2], R163 ;  /* 0x000002a316002986 */ /* 0x0005e4000c10152e */
[----:B--2---:R-:W-:Y:S01]  /*32650*/  PRMT R163, R18, 0x7610, R163 ;  /* 0x0000761012a37816 */ /* 0x004fe200000000a3 */
[----:B------:R-:W-:Y:S06]  /*32660*/  @!P1 BRA `(.L_x_285) ;  /* 0x0000000000049947 */ /* 0x000fec0003800000 */
[----:B------:R2:W5:Y:S02]  /*32670*/  LDG.E.LTC128B.U16 R163, desc[UR46][R158.64] ;  /* 0x0000002e9ea37981 */ /* 0x000564000c1e1520 */
.L_x_285:
[----:B------:R-:W-:Y:S05]  /*32680*/  BSYNC B1 ;  /* 0x0000000000017941 */ /* 0x000fea0003800000 */
.L_x_284:
[----:B--2---:R-:W2:Y:S01]  /*32690*/  LDL.LU R158, [R1+0x608] ;  /* 0x00060800019e7983 */ /* 0x004ea20000300800 */
[----:B-----5:R-:W-:Y:S01]  /*326a0*/  IMAD.U32 R18, R163, 0x10000, RZ ;  /* 0x00010000a3127824 */ /* 0x020fe200078e00ff */
[----:B------:R-:W-:Y:S01]  /*326b0*/  IADD3.X R13, R11, R19, RZ, P6, !PT ;  /* 0x000000130b0d7210 */ /* 0x000fe200037fe4ff */
[----:B------:R-:W-:Y:S02]  /*326c0*/  BSSY B1, `(.L_x_286) ;  /* 0x000000f000017945 */ /* 0x000fe40003800000 */
[----:B------:R-:W-:Y:S01]  /*326d0*/  FMUL R18, R18, R16 ;  /* 0x0000001012127220 */ /* 0x000fe20000400000 */
[----:B------:R-:W-:-:S04]  /*326e0*/  IMAD.WIDE.U32 R12, R162, UR42, R12 ;  /* 0x0000002aa20c7c25 */ /* 0x000fc8000f8e000c */
[----:B------:R-:W-:Y:S02]  /*326f0*/  IMAD.IADD R173, R168, 0x1, R13 ;  /* 0x00000001a8ad7824 */ /* 0x000fe400078e020d */
[----:B--2---:R-:W-:Y:S01]  /*32700*/  FFMA R19, R158, R2, R18 ;  /* 0x000000029e137223 */ /* 0x004fe20000000012 */
[----:B------:R-:W-:Y:S02]  /*32710*/  IADD3 R158, P2, R8, R169, RZ ;  /* 0x000000a9089e7210 */ /* 0x000fe40007f5e0ff */
[----:B------:R-:W-:Y:S02]  /*32720*/  LEA R18, P6, R12, R6, 0x1 ;  /* 0x000000060c127211 */ /* 0x000fe400078c08ff */
[----:B------:R-:W-:Y:S01]  /*32730*/  F2FP.BF16.F32.PACK_AB R13, RZ, R19 ;  /* 0x00000013ff0d723e */ /* 0x000fe200000010ff */
[----:B------:R-:W-:Y:S01]  /*32740*/  IMAD.X R159, R9, 0x1, R170, P2 ;  /* 0x00000001099f7824 */ /* 0x000fe200010e06aa */
[----:B------:R-:W-:Y:S02]  /*32750*/  ISETP.GT.AND P2, PT, R0, 0x1, P3 ;  /* 0x000000010000780c */ /* 0x000fe40001f44270 */
[----:B------:R-:W-:-:S02]  /*32760*/  LEA.HI.X R19, R12, R7, R173, 0x1, P6 ;  /* 0x000000070c137211 */ /* 0x000fc400030f0cad */
[----:B------:R2:W-:Y:S01]  /*32770*/  @P1 STG.E.U16 desc[UR46][R158.64], R13 ;  /* 0x0000000d9e001986 */ /* 0x0005e2000c10152e */
[----:B------:R-:W-:-:S08]  /*32780*/  PRMT R12, R163, 0x7610, R12 ;  /* 0x00007610a30c7816 */ /* 0x000fd0000000000c */
[----:B------:R-:W-:Y:S05]  /*32790*/  @!P2 BRA `(.L_x_287) ;  /* 0x000000000004a947 */ /* 0x000fea0003800000 */
[----:B------:R4:W5:Y:S02]  /*327a0*/  LDG.E.LTC128B.U16 R12, desc[UR46][R18.64+0x2] ;  /* 0x0000022e120c7981 */ /* 0x000964000c1e1520 */
.L_x_287:
[----:B------:R-:W-:Y:S05]  /*327b0*/  BSYNC B1 ;  /* 0x0000000000017941 */ /* 0x000fea0003800000 */
.L_x_286:
[----:B--2---:R-:W2:Y:S01]  /*327c0*/  LDL.LU R158, [R1+0x60c] ;  /* 0x00060c00019e7983 */ /* 0x004ea20000300800 */
[----:B-----5:R-:W-:Y:S01]  /*327d0*/  IMAD.U32 R13, R12, 0x10000, RZ ;  /* 0x000100000c0d7824 */ /* 0x020fe200078e00ff */
[----:B------:R-:W-:Y:S01]  /*327e0*/  IADD3 R8, P6, R169, R8, RZ ;  /* 0x00000008a9087210 */ /* 0x000fe20007fde0ff */
[----:B------:R-:W-:Y:S01]  /*327f0*/  BSSY B1, `(.L_x_288) ;  /* 0x0000009000017945 */ /* 0x000fe20003800000 */
[----:B------:R-:W-:Y:S01]  /*32800*/  ISETP.GT.AND P1, PT, R0, 0x8, P4 ;  /* 0x000000080000780c */ /* 0x000fe20002724270 */
[----:B------:R-:W-:Y:S01]  /*32810*/  FMUL R13, R13, R16 ;  /* 0x000000100d0d7220 */ /* 0x000fe20000400000 */
[----:B------:R-:W-:-:S03]  /*32820*/  IADD3.X R9, R170, R9, RZ, P6, !PT ;  /* 0x00000009aa097210 */ /* 0x000fc600037fe4ff */
[----:B--2---:R-:W-:-:S05]  /*32830*/  FFMA R13, R158, R2, R13 ;  /* 0x000000029e0d7223 */ /* 0x004fca000000000d */
[----:B------:R-:W-:-:S05]  /*32840*/  F2FP.BF16.F32.PACK_AB R13, RZ, R13 ;  /* 0x0000000dff0d723e */ /* 0x000fca00000010ff */
[----:B------:R2:W-:Y:S01]  /*32850*/  @P2 STG.E.U16 desc[UR46][R8.64+0x2], R13 ;  /* 0x0000020d08002986 */ /* 0x0005e2000c10152e */
[----:B------:R-:W-:Y:S05]  /*32860*/  @!P1 BRA `(.L_x_289) ;  /* 0x0000000000049947 */ /* 0x000fea0003800000 */
[----:B------:R0:W5:Y:S02]  /*32870*/  LDG.E.LTC128B.U16 R12, desc[UR46][R20.64+0x10] ;  /* 0x0000102e140c7981 */ /* 0x000164000c1e1520 */
.L_x_289:
[----:B------:R-:W-:Y:S05]  /*32880*/  BSYNC B1 ;  /* 0x0000000000017941 */ /* 0x000fea0003800000 */
.L_x_288:
[----:B--2---:R-:W2:Y:S01]  /*32890*/  LDL.LU R13, [R1+0x610] ;  /* 0x00061000010d7983 */ /* 0x004ea20000300800 */
[----:B-----5:R-:W-:Y:S01]  /*328a0*/  IMAD.U32 R8, R12, 0x10000, RZ ;  /* 0x000100000c087824 */ /* 0x020fe200078e00ff */
[----:B------:R-:W-:Y:S01]  /*328b0*/  ISETP.GT.AND P2, PT, R0, 0x9, P4 ;  /* 0x000000090000780c */ /* 0x000fe20002744270 */
[----:B------:R-:W-:Y:S02]  /*328c0*/  BSSY B1, `(.L_x_290) ;  /* 0x0000009000017945 */ /* 0x000fe40003800000 */
[----:B------:R-:W-:-:S04]  /*328d0*/  FMUL R8, R8, R16 ;  /* 0x0000001008087220 */ /* 0x000fc80000400000 */
[----:B--2---:R-:W-:-:S05]  /*328e0*/  FFMA R8, R13, R2, R8 ;  /* 0x000000020d087223 */ /* 0x004fca0000000008 */
[----:B------:R-:W-:-:S04]  /*328f0*/  F2FP.BF16.F32.PACK_AB R8, RZ, R8 ;  /* 0x00000008ff08723e */ /* 0x000fc800000010ff */
[----:B------:R-:W-:Y:S02]  /*32900*/  PRMT R9, R8, 0x7610, R9 ;  /* 0x0000761008097816 */ /* 0x000fe40000000009 */
[----:B------:R-:W-:-:S03]  /*32910*/  PRMT R8, R12, 0x7610, R8 ;  /* 0x000076100c087816 */ /* 0x000fc60000000008 */
[----:B------:R2:W-:Y:S01]  /*32920*/  @P1 STG.E.U16 desc[UR46][R22.64+0x10], R9 ;  /* 0x0000100916001986 */ /* 0x0005e2000c10152e */
[----:B------:R-:W-:Y:S05]  /*32930*/  @!P2 BRA `(.L_x_291) ;  /* 0x000000000004a947 */ /* 0x000fea0003800000 */
[----:B------:R0:W5:Y:S02]  /*32940*/  LDG.E.LTC128B.U16 R8, desc[UR46][R20.64+0x12] ;  /* 0x0000122e14087981 */ /* 0x000164000c1e1520 */
.L_x_291:
[----:B------:R-:W-:Y:S05]  /*32950*/  BSYNC B1 ;  /* 0x0000000000017941 */ /* 0x000fea0003800000 */
.L_x_290:
[----:B------:R-:W3:Y:S01]  /*32960*/  LDL.LU R12, [R1+0x614] ;  /* 0x00061400010c7983 */ /* 0x000ee20000300800 */
[----:B--2--5:R-:W-:Y:S01]  /*32970*/  IMAD.U32 R9, R8, 0x10000, RZ ;  /* 0x0001000008097824 */ /* 0x024fe200078e00ff */
[----:B------:R-:W-:Y:S01]  /*32980*/  ISETP.GT.AND P1, PT, R0, 0x8, P3 ;  /* 0x000000080000780c */ /* 0x000fe20001f24270 */
[----:B------:R-:W-:Y:S02]  /*32990*/  BSSY B1, `(.L_x_292) ;  /* 0x0000007000017945 */ /* 0x000fe40003800000 */
[----:B------:R-:W-:-:S04]  /*329a0*/  FMUL R9, R9, R16 ;  /* 0x0000001009097220 */ /* 0x000fc80000400000 */
[----:B---3--:R-:W-:-:S05]  /*329b0*/  FFMA R9, R12, R2, R9 ;  /* 0x000000020c097223 */ /* 0x008fca0000000009 */
[----:B------:R-:W-:-:S05]  /*329c0*/  F2FP.BF16.F32.PACK_AB R9, RZ, R9 ;  /* 0x00000009ff09723e */ /* 0x000fca00000010ff */
[----:B------:R2:W-:Y:S01]  /*329d0*/  @P2 STG.E.U16 desc[UR46][R22.64+0x12], R9 ;  /* 0x0000120916002986 */ /* 0x0005e2000c10152e */
[----:B------:R-:W-:Y:S05]  /*329e0*/  @!P1 BRA `(.L_x_293) ;  /* 0x0000000000049947 */ /* 0x000fea0003800000 */
[----:B------:R3:W5:Y:S02]  /*329f0*/  LDG.E.LTC128B.U16 R8, desc[UR46][R18.64+0x10] ;  /* 0x0000102e12087981 */ /* 0x000764000c1e1520 */
.L_x_293:
[----:B------:R-:W-:Y:S05]  /*32a00*/  BSYNC B1 ;  /* 0x0000000000017941 */ /* 0x000fea0003800000 */
.L_x_292:
[----:B------:R-:W4:Y:S01]  /*32a10*/  LDL.LU R158, [R1+0x618] ;  /* 0x00061800019e7983 */ /* 0x000f220000300800 */
[----:B--2--5:R-:W-:Y:S01]  /*32a20*/  IMAD.U32 R9, R8, 0x10000, RZ ;  /* 0x0001000008097824 */ /* 0x024fe200078e00ff */
[----:B------:R-:W-:Y:S01]  /*32a30*/  IADD3 R12, P2, P6, R169, R14, R172 ;  /* 0x0000000ea90c7210 */ /* 0x000fe20007e5e0ac */
[----:B------:R-:W-:Y:S02]  /*32a40*/  BSSY B1, `(.L_x_294) ;  /* 0x0000009000017945 */ /* 0x000fe40003800000 */
[----:B------:R-:W-:Y:S01]  /*32a50*/  FMUL R9, R9, R16 ;  /* 0x0000001009097220 */ /* 0x000fe20000400000 */
[----:B------:R-:W-:Y:S02]  /*32a60*/  IADD3.X R13, R170, R15, R171, P2, P6 ;  /* 0x0000000faa0d7210 */ /* 0x000fe400017ec4ab */
[----:B------:R-:W-:Y:S01]  /*32a70*/  ISETP.GT.AND P2, PT, R0, 0x9, P3 ;  /* 0x000000090000780c */ /* 0x000fe20001f44270 */
[----:B----4-:R-:W-:-:S05]  /*32a80*/  FFMA R9, R158, R2, R9 ;  /* 0x000000029e097223 */ /* 0x010fca0000000009 */
[----:B------:R-:W-:-:S05]  /*32a90*/  F2FP.BF16.F32.PACK_AB R9, RZ, R9 ;  /* 0x00000009ff09723e */ /* 0x000fca00000010ff */
[----:B------:R2:W-:Y:S02]  /*32aa0*/  @P1 STG.E.U16 desc[UR46][R12.64+0x10], R9 ;  /* 0x000010090c001986 */ /* 0x0005e4000c10152e */
[----:B------:R-:W-:Y:S05]  /*32ab0*/  @!P2 BRA `(.L_x_295) ;  /* 0x000000000004a947 */ /* 0x000fea0003800000 */
[----:B------:R4:W5:Y:S02]  /*32ac0*/  LDG.E.LTC128B.U16 R8, desc[UR46][R18.64+0x12] ;  /* 0x0000122e12087981 */ /* 0x000964000c1e1520 */
.L_x_295:
[----:B------:R-:W-:Y:S05]  /*32ad0*/  BSYNC B1 ;  /* 0x0000000000017941 */ /* 0x000fea0003800000 */
.L_x_294:
[----:B------:R-:W3:Y:S01]  /*32ae0*/  LDL.LU R158, [R1+0x61c] ;  /* 0x00061c00019e7983 */ /* 0x000ee20000300800 */
[----:B--2--5:R-:W-:Y:S01]  /*32af0*/  SHF.L.U32 R9, R8, 0x10, RZ ;  /* 0x0000001008097819 */ /* 0x024fe200000006ff */
[----:B------:R-:W-:Y:S01]  /*32b00*/  BSSY B1, `(.L_x_296) ;  /* 0x0000008000017945 */ /* 0x000fe20003800000 */
[----:B------:R-:W-:-:S03]  /*32b10*/  ISETP.GT.AND P1, PT, R0, 0x10, P4 ;  /* 0x000000100000780c */ /* 0x000fc60002724270 */
[----:B------:R-:W-:-:S04]  /*32b20*/  FMUL R9, R9, R16 ;  /* 0x0000001009097220 */ /* 0x000fc80000400000 */
[----:B---3--:R-:W-:-:S05]  /*32b30*/  FFMA R9, R158, R2, R9 ;  /* 0x000000029e097223 */ /* 0x008fca0000000009 */
[----:B------:R-:W-:-:S05]  /*32b40*/  F2FP.BF16.F32.PACK_AB R9, RZ, R9 ;  /* 0x00000009ff09723e */ /* 0x000fca00000010ff */
[----:B------:R2:W-:Y:S01]  /*32b50*/  @P2 STG.E.U16 desc[UR46][R12.64+0x12], R9 ;  /* 0x000012090c002986 */ /* 0x0005e2000c10152e */
[----:B------:R-:W-:Y:S05]  /*32b60*/  @!P1 BRA `(.L_x_297) ;  /* 0x0000000000049947 */ /* 0x000fea0003800000 */
[----:B------:R3:W5:Y:S02]  /*32b70*/  LDG.E.LTC128B.U16 R8, desc[UR46][R20.64+0x20] ;  /* 0x0000202e14087981 */ /* 0x000764000c1e1520 */
.L_x_297:
[----:B------:R-:W-:Y:S05]  /*32b80*/  BSYNC B1 ;  /* 0x0000000000017941 */ /* 0x000fea0003800000 */
.L_x_296:
[----:B------:R-:W4:Y:S01]  /*32b90*/  LDL.LU R158, [R1+0x620] ;  /* 0x00062000019e7983 */ /* 0x000f220000300800 */
[----:B--2--5:R-:W-:Y:S01]  /*32ba0*/  IMAD.U32 R9, R8, 0x10000, RZ ;  /* 0x0001000008097824 */ /* 0x024fe200078e00ff */
[----:B------:R-:W-:Y:S01]  /*32bb0*/  ISETP.GT.AND P2, PT, R0, 0x11, P4 ;  /* 0x000000110000780c */ /* 0x000fe20002744270 */
[----:B------:R-:W-:Y:S02]  /*32bc0*/  BSSY B1, `(.L_x_298) ;  /* 0x0000007000017945 */ /* 0x000fe40003800000 */
[----:B------:R-:W-:-:S04]  /*32bd0*/  FMUL R9, R9, R16 ;  /* 0x0000001009097220 */ /* 0x000fc80000400000 */
[----:B----4-:R-:W-:-:S05]  /*32be0*/  FFMA R9, R158, R2, R9 ;  /* 0x000000029e097223 */ /* 0x010fca0000000009 */
[----:B------:R-:W-:-:S05]  /*32bf0*/  F2FP.BF16.F32.PACK_AB R9, RZ, R9 ;  /* 0x00000009ff09723e */ /* 0x000fca00000010ff */
[----:B------:R2:W-:Y:S01]  /*32c00*/  @P1 STG.E.U16 desc[UR46][R22.64+0x20], R9 ;  /* 0x0000200916001986 */ /* 0x0005e2000c10152e */
[----:B------:R-:W-:Y:S05]  /*32c10*/  @!P2 BRA `(.L_x_299) ;  /* 0x000000000004a947 */ /* 0x000fea0003800000 */
[----:B------:R4:W5:Y:S02]  /*32c20*/  LDG.E.LTC128B.U16 R8, desc[UR46][R20.64+0x22] ;  /* 0x0000222e14087981 */ /* 0x000964000c1e1520 */
.L_x_299:
[----:B------:R-:W-:Y:S05]  /*32c30*/  BSYNC B1 ;  /* 0x0000000000017941 */ /* 0x000fea0003800000 */
.L_x_298:
        /* <DEDUP_REMOVED lines=10> */
.L_x_301:
[----:B------:R-:W-:Y:S05]  /*32ce0*/  BSYNC B1 ;  /* 0x0000000000017941 */ /* 0x000fea0003800000 */
.L_x_300:
        /* <DEDUP_REMOVED lines=10> */
.L_x_303:
[----:B------:R-:W-:Y:S05]  /*32d90*/  BSYNC B1 ;  /* 0x0000000000017941 */ /* 0x000fea0003800000 */
.L_x_302:
        /* <DEDUP_REMOVED lines=10> */
.L_x_305:
[----:B------:R-:W-:Y:S05]  /*32e40*/  BSYNC B1 ;  /* 0x0000000000017941 */ /* 0x000fea0003800000 */
.L_x_304:
        /* <DEDUP_REMOVED lines=10> */
.L_x_307:
[----:B------:R-:W-:Y:S05]  /*32ef0*/  BSYNC B1 ;  /* 0x0000000000017941 */ /* 0x000fea0003800000 */
.L_x_306:
        /* <DEDUP_REMOVED lines=10> */
.L_x_309:
[----:B------:R-:W-:Y:S05]  /*32fa0*/  BSYNC B1 ;  /* 0x0000000000017941 */ /* 0x000fea0003800000 */
.L_x_308:
        /* <DEDUP_REMOVED lines=10> */
.L_x_311:
[----:B------:R-:W-:Y:S05]  /*33050*/  BSYNC B1 ;  /* 0x0000000000017941 */ /* 0x000fea0003800000 */
.L_x_310:
        /* <DEDUP_REMOVED lines=10> */
.L_x_313:
[----:B------:R-:W-:Y:S05]  /*33100*/  BSYNC B1 ;  /* 0x0000000000017941 */ /* 0x000fea0003800000 */
.L_x_312:
        /* <DEDUP_REMOVED lines=10> */
.L_x_315:
[----:B------:R-:W-:Y:S05]  /*331b0*/  BSYNC B1 ;  /* 0x0000000000017941 */ /* 0x000fea0003800000 */
.L_x_314:
        /* <DEDUP_REMOVED lines=10> */
.L_x_317:
[----:B------:R-:W-:Y:S05]  /*33260*/  BSYNC B1 ;  /* 0x0000000000017941 */ /* 0x000fea0003800000 */
.L_x_316:
        /* <DEDUP_REMOVED lines=10> */
.L_x_319:
[----:B------:R-:W-:Y:S05]  /*33310*/  BSYNC B1 ;  /* 0x0000000000017941 */ /* 0x000fea0003800000 */
.L_x_318:
        /* <DEDUP_REMOVED lines=10> */
.L_x_321:
[----:B------:R-:W-:Y:S05]  /*333c0*/  BSYNC B1 ;  /* 0x0000000000017941 */ /* 0x000fea0003800000 */
.L_x_320:
        /* <DEDUP_REMOVED lines=10> */
.L_x_323:
[----:B------:R-:W-:Y:S05]  /*33470*/  BSYNC B1 ;  /* 0x0000000000017941 */ /* 0x000fea0003800000 */
.L_x_322:
        /* <DEDUP_REMOVED lines=10> */
.L_x_325:
[----:B------:R-:W-:Y:S05]  /*33520*/  BSYNC B1 ;  /* 0x0000000000017941 */ /* 0x000fea0003800000 */
.L_x_324:
        /* <DEDUP_REMOVED lines=10> */
.L_x_327:
[----:B------:R-:W-:Y:S05]  /*335d0*/  BSYNC B1 ;  /* 0x0000000000017941 */ /* 0x000fea0003800000 */
.L_x_326:
        /* <DEDUP_REMOVED lines=10> */
.L_x_329:
[----:B------:R-:W-:Y:S05]  /*33680*/  BSYNC B1 ;  /* 0x0000000000017941 */ /* 0x000fea0003800000 */
.L_x_328:
        /* <DEDUP_REMOVED lines=10> */
.L_x_331:
[----:B------:R-:W-:Y:S05]  /*33730*/  BSYNC B1 ;  /* 0x0000000000017941 */ /* 0x000fea0003800000 */
.L_x_330:
        /* <DEDUP_REMOVED lines=10> */
.L_x_333:
[----:B------:R-:W-:Y:S05]  /*337e0*/  BSYNC B1 ;  /* 0x0000000000017941 */ /* 0x000fea0003800000 */
.L_x_332:
        /* <DEDUP_REMOVED lines=10> */
.L_x_335:
[----:B------:R-:W-:Y:S05]  /*33890*/  BSYNC B1 ;  /* 0x0000000000017941 */ /* 0x000fea0003800000 */
.L_x_334:
        /* <DEDUP_REMOVED lines=10> */
.L_x_337:
[----:B------:R-:W-:Y:S05]  /*33940*/  BSYNC B1 ;  /* 0x0000000000017941 */ /* 0x000fea0003800000 */
.L_x_336:
        /* <DEDUP_REMOVED lines=10> */
.L_x_339:
[----:B------:R-:W-:Y:S05]  /*339f0*/  BSYNC B1 ;  /* 0x0000000000017941 */ /* 0x000fea0003800000 */
.L_x_338:
        /* <DEDUP_REMOVED lines=10> */
.L_x_341:
[----:B------:R-:W-:Y:S05]  /*33aa0*/  BSYNC B1 ;  /* 0x0000000000017941 */ /* 0x000fea0003800000 */
.L_x_340:
        /* <DEDUP_REMOVED lines=10> */
.L_x_343:
[----:B------:R-:W-:Y:S05]  /*33b50*/  BSYNC B1 ;  /* 0x0000000000017941 */ /* 0x000fea0003800000 */
.L_x_342:
        /* <DEDUP_REMOVED lines=10> */
.L_x_345:
[----:B------:R-:W-:Y:S05]  /*33c00*/  BSYNC B1 ;  /* 0x0000000000017941 */ /* 0x000fea0003800000 */
.L_x_344:
        /* <DEDUP_REMOVED lines=10> */
.L_x_347:
[----:B------:R-:W-:Y:S05]  /*33cb0*/  BSYNC B1 ;  /* 0x0000000000017941 */ /* 0x000fea0003800000 */
.L_x_346:
        /* <DEDUP_REMOVED lines=10> */
.L_x_349:
[----:B------:R-:W-:Y:S05]  /*33d60*/  BSYNC B1 ;  /* 0x0000000000017941 */ /* 0x000fea0003800000 */
.L_x_348:
        /* <DEDUP_REMOVED lines=10> */
.L_x_351:
[----:B------:R-:W-:Y:S05]  /*33e10*/  BSYNC B1 ;  /* 0x0000000000017941 */ /* 0x000fea0003800000 */
.L_x_350:
        /* <DEDUP_REMOVED lines=10> */
.L_x_353:
[----:B------:R-:W-:Y:S05]  /*33ec0*/  BSYNC B1 ;  /* 0x0000000000017941 */ /* 0x000fea0003800000 */
.L_x_352:
        /* <DEDUP_REMOVED lines=10> */
.L_x_355:
[----:B------:R-:W-:Y:S05]  /*33f70*/  BSYNC B1 ;  /* 0x0000000000017941 */ /* 0x000fea0003800000 */
.L_x_354:
        /* <DEDUP_REMOVED lines=10> */
.L_x_357:
[----:B------:R-:W-:Y:S05]  /*34020*/  BSYNC B1 ;  /* 0x0000000000017941 */ /* 0x000fea0003800000 */
.L_x_356:
        /* <DEDUP_REMOVED lines=10> */
.L_x_359:
[----:B------:R-:W-:Y:S05]  /*340d0*/  BSYNC B1 ;  /* 0x0000000000017941 */ /* 0x000fea0003800000 */
.L_x_358:
        /* <DEDUP_REMOVED lines=10> */
.L_x_361:
[----:B------:R-:W-:Y:S05]  /*34180*/  BSYNC B1 ;  /* 0x0000000000017941 */ /* 0x000fea0003800000 */
.L_x_360:
        /* <DEDUP_REMOVED lines=10> */
.L_x_363:
[----:B------:R-:W-:Y:S05]  /*34230*/  BSYNC B1 ;  /* 0x0000000000017941 */ /* 0x000fea0003800000 */
.L_x_362:
        /* <DEDUP_REMOVED lines=10> */
.L_x_365:
[----:B------:R-:W-:Y:S05]  /*342e0*/  BSYNC B1 ;  /* 0x0000000000017941 */ /* 0x000fea0003800000 */
.L_x_364:
        /* <DEDUP_REMOVED lines=10> */
.L_x_367:
[----:B------:R-:W-:Y:S05]  /*34390*/  BSYNC B1 ;  /* 0x0000000000017941 */ /* 0x000fea0003800000 */
.L_x_366:
        /* <DEDUP_REMOVED lines=10> */
.L_x_369:
[----:B------:R-:W-:Y:S05]  /*34440*/  BSYNC B1 ;  /* 0x0000000000017941 */ /* 0x000fea0003800000 */
.L_x_368:
        /* <DEDUP_REMOVED lines=10> */
.L_x_371:
[----:B------:R-:W-:Y:S05]  /*344f0*/  BSYNC B1 ;  /* 0x0000000000017941 */ /* 0x000fea0003800000 */
.L_x_370:
        /* <DEDUP_REMOVED lines=10> */
.L_x_373:
[----:B------:R-:W-:Y:S05]  /*345a0*/  BSYNC B1 ;  /* 0x0000000000017941 */ /* 0x000fea0003800000 */
.L_x_372:
        /* <DEDUP_REMOVED lines=10> */
.L_x_375:
[----:B------:R-:W-:Y:S05]  /*34650*/  BSYNC B1 ;  /* 0x0000000000017941 */ /* 0x000fea0003800000 */
.L_x_374:
        /* <DEDUP_REMOVED lines=10> */
.L_x_377:
[----:B------:R-:W-:Y:S05]  /*34700*/  BSYNC B1 ;  /* 0x0000000000017941 */ /* 0x000fea0003800000 */
.L_x_376:
        /* <DEDUP_REMOVED lines=10> */
.L_x_379:
[----:B------:R-:W-:Y:S05]  /*347b0*/  BSYNC B1 ;  /* 0x0000000000017941 */ /* 0x000fea0003800000 */
.L_x_378:
        /* <DEDUP_REMOVED lines=10> */
.L_x_381:
[----:B------:R-:W-:Y:S05]  /*34860*/  BSYNC B1 ;  /* 0x0000000000017941 */ /* 0x000fea0003800000 */
.L_x_380:
        /* <DEDUP_REMOVED lines=10> */
.L_x_383:
[----:B------:R-:W-:Y:S05]  /*34910*/  BSYNC B1 ;  /* 0x0000000000017941 */ /* 0x000fea0003800000 */
.L_x_382:
        /* <DEDUP_REMOVED lines=10> */
.L_x_385:
[----:B------:R-:W-:Y:S05]  /*349c0*/  BSYNC B1 ;  /* 0x0000000000017941 */ /* 0x000fea0003800000 */
.L_x_384:
        /* <DEDUP_REMOVED lines=10> */
.L_x_387:
[----:B------:R-:W-:Y:S05]  /*34a70*/  BSYNC B1 ;  /* 0x0000000000017941 */ /* 0x000fea0003800000 */
.L_x_386:
        /* <DEDUP_REMOVED lines=10> */
.L_x_389:
[----:B------:R-:W-:Y:S05]  /*34b20*/  BSYNC B1 ;  /* 0x0000000000017941 */ /* 0x000fea0003800000 */
.L_x_388:
        /* <DEDUP_REMOVED lines=10> */
.L_x_391:
[----:B------:R-:W-:Y:S05]  /*34bd0*/  BSYNC B1 ;  /* 0x0000000000017941 */ /* 0x000fea0003800000 */
.L_x_390:
        /* <DEDUP_REMOVED lines=10> */
.L_x_393:
[----:B------:R-:W-:Y:S05]  /*34c80*/  BSYNC B1 ;  /* 0x0000000000017941 */ /* 0x000fea0003800000 */
.L_x_392:
        /* <DEDUP_REMOVED lines=10> */
.L_x_395:
[----:B------:R-:W-:Y:S05]  /*34d30*/  BSYNC B1 ;  /* 0x0000000000017941 */ /* 0x000fea0003800000 */
.L_x_394:
        /* <DEDUP_REMOVED lines=10> */
.L_x_397:
[----:B------:R-:W-:Y:S05]  /*34de0*/  BSYNC B1 ;  /* 0x0000000000017941 */ /* 0x000fea0003800000 */
.L_x_396:
        /* <DEDUP_REMOVED lines=10> */
.L_x_399:
[----:B------:R-:W-:Y:S05]  /*34e90*/  BSYNC B1 ;  /* 0x0000000000017941 */ /* 0x000fea0003800000 */
.L_x_398:
        /* <DEDUP_REMOVED lines=10> */
.L_x_401:
[----:B------:R-:W-:Y:S05]  /*34f40*/  BSYNC B1 ;  /* 0x0000000000017941 */ /* 0x000fea0003800000 */
.L_x_400:
        /* <DEDUP_REMOVED lines=10> */
.L_x_403:
[----:B------:R-:W-:Y:S05]  /*34ff0*/  BSYNC B1 ;  /* 0x0000000000017941 */ /* 0x000fea0003800000 */
.L_x_402:
        /* <DEDUP_REMOVED lines=10> */
.L_x_405:
[----:B------:R-:W-:Y:S05]  /*350a0*/  BSYNC B1 ;  /* 0x0000000000017941 */ /* 0x000fea0003800000 */
.L_x_404:
        /* <DEDUP_REMOVED lines=10> */
.L_x_407:
[----:B------:R-:W-:Y:S05]  /*35150*/  BSYNC B1 ;  /* 0x0000000000017941 */ /* 0x000fea0003800000 */
.L_x_406:
        /* <DEDUP_REMOVED lines=10> */
.L_x_409:
[----:B------:R-:W-:Y:S05]  /*35200*/  BSYNC B1 ;  /* 0x0000000000017941 */ /* 0x000fea0003800000 */
.L_x_408:
        /* <DEDUP_REMOVED lines=10> */
.L_x_411:
[----:B------:R-:W-:Y:S05]  /*352b0*/  BSYNC B1 ;  /* 0x0000000000017941 */ /* 0x000fea0003800000 */
.L_x_410:
        /* <DEDUP_REMOVED lines=10> */
.L_x_413:
[----:B------:R-:W-:Y:S05]  /*35360*/  BSYNC B1 ;  /* 0x0000000000017941 */ /* 0x000fea0003800000 */
.L_x_412:
        /* <DEDUP_REMOVED lines=10> */
.L_x_415:
[----:B------:R-:W-:Y:S05]  /*35410*/  BSYNC B1 ;  /* 0x0000000000017941 */ /* 0x000fea0003800000 */
.L_x_414:
        /* <DEDUP_REMOVED lines=10> */
.L_x_417:
[----:B------:R-:W-:Y:S05]  /*354c0*/  BSYNC B1 ;  /* 0x0000000000017941 */ /* 0x000fea0003800000 */
.L_x_416:
        /* <DEDUP_REMOVED lines=10> */
.L_x_419:
[----:B------:R-:W-:Y:S05]  /*35570*/  BSYNC B1 ;  /* 0x0000000000017941 */ /* 0x000fea0003800000 */
.L_x_418:
        /* <DEDUP_REMOVED lines=10> */
.L_x_421:
[----:B------:R-:W-:Y:S05]  /*35620*/  BSYNC B1 ;  /* 0x0000000000017941 */ /* 0x000fea0003800000 */
.L_x_420:
        /* <DEDUP_REMOVED lines=10> */
.L_x_423:
[----:B------:R-:W-:Y:S05]  /*356d0*/  BSYNC B1 ;  /* 0x0000000000017941 */ /* 0x000fea0003800000 */
.L_x_422:
        /* <DEDUP_REMOVED lines=10> */
.L_x_425:
[----:B------:R-:W-:Y:S05]  /*35780*/  BSYNC B1 ;  /* 0x0000000000017941 */ /* 0x000fea0003800000 */
.L_x_424:
        /* <DEDUP_REMOVED lines=10> */
.L_x_427:
[----:B------:R-:W-:Y:S05]  /*35830*/  BSYNC B1 ;  /* 0x0000000000017941 */ /* 0x000fea0003800000 */
.L_x_426:
        /* <DEDUP_REMOVED lines=10> */
.L_x_429:
[----:B------:R-:W-:Y:S05]  /*358e0*/  BSYNC B1 ;  /* 0x0000000000017941 */ /* 0x000fea0003800000 */
.L_x_428:
        /* <DEDUP_REMOVED lines=10> */
.L_x_431:
[----:B------:R-:W-:Y:S05]  /*35990*/  BSYNC B1 ;  /* 0x0000000000017941 */ /* 0x000fea0003800000 */
.L_x_430:
        /* <DEDUP_REMOVED lines=10> */
.L_x_433:
[----:B------:R-:W-:Y:S05]  /*35a40*/  BSYNC B1 ;  /* 0x0000000000017941 */ /* 0x000fea0003800000 */
.L_x_432:
        /* <DEDUP_REMOVED lines=10> */
.L_x_435:
[----:B------:R-:W-:Y:S05]  /*35af0*/  BSYNC B1 ;  /* 0x0000000000017941 */ /* 0x000fea0003800000 */
.L_x_434:
        /* <DEDUP_REMOVED lines=10> */
.L_x_437:
[----:B------:R-:W-:Y:S05]  /*35ba0*/  BSYNC B1 ;  /* 0x0000000000017941 */ /* 0x000fea0003800000 */
.L_x_436:
        /* <DEDUP_REMOVED lines=10> */
.L_x_439:
[----:B------:R-:W-:Y:S05]  /*35c50*/  BSYNC B1 ;  /* 0x0000000000017941 */ /* 0x000fea0003800000 */
.L_x_438:
        /* <DEDUP_REMOVED lines=10> */
.L_x_441:
[----:B------:R-:W-:Y:S05]  /*35d00*/  BSYNC B1 ;  /* 0x0000000000017941 */ /* 0x000fea0003800000 */
.L_x_440:
        /* <DEDUP_REMOVED lines=10> */
.L_x_443:
[----:B------:R-:W-:Y:S05]  /*35db0*/  BSYNC B1 ;  /* 0x0000000000017941 */ /* 0x000fea0003800000 */
.L_x_442:
        /* <DEDUP_REMOVED lines=10> */
.L_x_445:
[----:B------:R-:W-:Y:S05]  /*35e60*/  BSYNC B1 ;  /* 0x0000000000017941 */ /* 0x000fea0003800000 */
.L_x_444:
        /* <DEDUP_REMOVED lines=10> */
.L_x_447:
[----:B------:R-:W-:Y:S05]  /*35f10*/  BSYNC B1 ;  /* 0x0000000000017941 */ /* 0x000fea0003800000 */
.L_x_446:
        /* <DEDUP_REMOVED lines=10> */
.L_x_449:
[----:B------:R-:W-:Y:S05]  /*35fc0*/  BSYNC B1 ;  /* 0x0000000000017941 */ /* 0x000fea0003800000 */
.L_x_448:
        /* <DEDUP_REMOVED lines=10> */
.L_x_451:
[----:B------:R-:W-:Y:S05]  /*36070*/  BSYNC B1 ;  /* 0x0000000000017941 */ /* 0x000fea0003800000 */
.L_x_450:
        /* <DEDUP_REMOVED lines=10> */
.L_x_453:
[----:B------:R-:W-:Y:S05]  /*36120*/  BSYNC B1 ;  /* 0x0000000000017941 */ /* 0x000fea0003800000 */
.L_x_452:
        /* <DEDUP_REMOVED lines=10> */
.L_x_455:
[----:B------:R-:W-:Y:S05]  /*361d0*/  BSYNC B1 ;  /* 0x0000000000017941 */ /* 0x000fea0003800000 */
.L_x_454:
        /* <DEDUP_REMOVED lines=10> */
.L_x_457:
[----:B------:R-:W-:Y:S05]  /*36280*/  BSYNC B1 ;  /* 0x0000000000017941 */ /* 0x000fea0003800000 */
.L_x_456:
        /* <DEDUP_REMOVED lines=10> */
.L_x_459:
[----:B------:R-:W-:Y:S05]  /*36330*/  BSYNC B1 ;  /* 0x0000000000017941 */ /* 0x000fea0003800000 */
.L_x_458:
        /* <DEDUP_REMOVED lines=10> */
.L_x_461:
[----:B------:R-:W-:Y:S05]  /*363e0*/  BSYNC B1 ;  /* 0x0000000000017941 */ /* 0x000fea0003800000 */
.L_x_460:
        /* <DEDUP_REMOVED lines=10> */
.L_x_463:
[----:B------:R-:W-:Y:S05]  /*36490*/  BSYNC B1 ;  /* 0x0000000000017941 */ /* 0x000fea0003800000 */
.L_x_462:
        /* <DEDUP_REMOVED lines=10> */
.L_x_465:
[----:B------:R-:W-:Y:S05]  /*36540*/  BSYNC B1 ;  /* 0x0000000000017941 */ /* 0x000fea0003800000 */
.L_x_464:
        /* <DEDUP_REMOVED lines=10> */
.L_x_467:
[----:B------:R-:W-:Y:S05]  /*365f0*/  BSYNC B1 ;  /* 0x0000000000017941 */ /* 0x000fea0003800000 */
.L_x_466:
        /* <DEDUP_REMOVED lines=10> */
.L_x_469:
[----:B------:R-:W-:Y:S05]  /*366a0*/  BSYNC B1 ;  /* 0x0000000000017941 */ /* 0x000fea0003800000 */
.L_x_468:
        /* <DEDUP_REMOVED lines=10> */
.L_x_471:
[----:B------:R-:W-:Y:S05]  /*36750*/  BSYNC B1 ;  /* 0x0000000000017941 */ /* 0x000fea0003800000 */
.L_x_470:
        /* <DEDUP_REMOVED lines=10> */
.L_x_473:
[----:B------:R-:W-:Y:S05]  /*36800*/  BSYNC B1 ;  /* 0x0000000000017941 */ /* 0x000fea0003800000 */
.L_x_472:
        /* <DEDUP_REMOVED lines=10> */
.L_x_475:
[----:B------:R-:W-:Y:S05]  /*368b0*/  BSYNC B1 ;  /* 0x0000000000017941 */ /* 0x000fea0003800000 */
.L_x_474:
        /* <DEDUP_REMOVED lines=10> */
.L_x_477:
[----:B------:R-:W-:Y:S05]  /*36960*/  BSYNC B1 ;  /* 0x0000000000017941 */ /* 0x000fea0003800000 */
.L_x_476:
        /* <DEDUP_REMOVED lines=10> */
.L_x_479:
[----:B------:R-:W-:Y:S05]  /*36a10*/  BSYNC B1 ;  /* 0x0000000000017941 */ /* 0x000fea0003800000 */
.L_x_478:
        /* <DEDUP_REMOVED lines=10> */
.L_x_481:
[----:B------:R-:W-:Y:S05]  /*36ac0*/  BSYNC B1 ;  /* 0x0000000000017941 */ /* 0x000fea0003800000 */
.L_x_480:
        /* <DEDUP_REMOVED lines=10> */
.L_x_483:
[----:B------:R-:W-:Y:S05]  /*36b70*/  BSYNC B1 ;  /* 0x0000000000017941 */ /* 0x000fea0003800000 */
.L_x_482:
        /* <DEDUP_REMOVED lines=10> */
.L_x_485:
[----:B------:R-:W-:Y:S05]  /*36c20*/  BSYNC B1 ;  /* 0x0000000000017941 */ /* 0x000fea0003800000 */
.L_x_484:
        /* <DEDUP_REMOVED lines=10> */
.L_x_487:
[----:B------:R-:W-:Y:S05]  /*36cd0*/  BSYNC B1 ;  /* 0x0000000000017941 */ /* 0x000fea0003800000 */
.L_x_486:
        /* <DEDUP_REMOVED lines=10> */
.L_x_489:
[----:B------:R-:W-:Y:S05]  /*36d80*/  BSYNC B1 ;  /* 0x0000000000017941 */ /* 0x000fea0003800000 */
.L_x_488:
        /* <DEDUP_REMOVED lines=10> */
.L_x_491:
[----:B------:R-:W-:Y:S05]  /*36e30*/  BSYNC B1 ;  /* 0x0000000000017941 */ /* 0x000fea0003800000 */
.L_x_490:
        /* <DEDUP_REMOVED lines=10> */
.L_x_493:
[----:B------:R-:W-:Y:S05]  /*36ee0*/  BSYNC B1 ;  /* 0x0000000000017941 */ /* 0x000fea0003800000 */
.L_x_492:
        /* <DEDUP_REMOVED lines=10> */
.L_x_495:
[----:B------:R-:W-:Y:S05]  /*36f90*/  BSYNC B1 ;  /* 0x0000000000017941 */ /* 0x000fea0003800000 */
.L_x_494:
        /* <DEDUP_REMOVED lines=10> */
.L_x_497:
[----:B------:R-:W-:Y:S05]  /*37040*/  BSYNC B1 ;  /* 0x0000000000017941 */ /* 0x000fea0003800000 */
.L_x_496:
        /* <DEDUP_REMOVED lines=10> */
.L_x_499:
[----:B------:R-:W-:Y:S05]  /*370f0*/  BSYNC B1 ;  /* 0x0000000000017941 */ /* 0x000fea0003800000 */
.L_x_498:
        /* <DEDUP_REMOVED lines=10> */
.L_x_501:
[----:B------:R-:W-:Y:S05]  /*371a0*/  BSYNC B1 ;  /* 0x0000000000017941 */ /* 0x000fea0003800000 */
.L_x_500:
        /* <DEDUP_REMOVED lines=10> */
.L_x_503:
[----:B------:R-:W-:Y:S05]  /*37250*/  BSYNC B1 ;  /* 0x0000000000017941 */ /* 0x000fea0003800000 */
.L_x_502:
        /* <DEDUP_REMOVED lines=10> */
.L_x_505:
[----:B------:R-:W-:Y:S05]  /*37300*/  BSYNC B1 ;  /* 0x0000000000017941 */ /* 0x000fea0003800000 */
.L_x_504:
        /* <DEDUP_REMOVED lines=10> */
.L_x_507:
[----:B------:R-:W-:Y:S05]  /*373b0*/  BSYNC B1 ;  /* 0x0000000000017941 */ /* 0x000fea0003800000 */
.L_x_506:
        /* <DEDUP_REMOVED lines=10> */
.L_x_509:
[----:B------:R-:W-:Y:S05]  /*37460*/  BSYNC B1 ;  /* 0x0000000000017941 */ /* 0x000fea0003800000 */
.L_x_508:
        /* <DEDUP_REMOVED lines=10> */
.L_x_511:
[----:B------:R-:W-:Y:S05]  /*37510*/  BSYNC B1 ;  /* 0x0000000000017941 */ /* 0x000fea0003800000 */
.L_x_510:
        /* <DEDUP_REMOVED lines=10> */
.L_x_513:
[----:B------:R-:W-:Y:S05]  /*375c0*/  BSYNC B1 ;  /* 0x0000000000017941 */ /* 0x000fea0003800000 */
.L_x_512:
        /* <DEDUP_REMOVED lines=10> */
.L_x_515:
[----:B------:R-:W-:Y:S05]  /*37670*/  BSYNC B1 ;  /* 0x0000000000017941 */ /* 0x000fea0003800000 */
.L_x_514:
        /* <DEDUP_REMOVED lines=10> */
.L_x_517:
[----:B------:R-:W-:Y:S05]  /*37720*/  BSYNC B1 ;  /* 0x0000000000017941 */ /* 0x000fea0003800000 */
.L_x_516:
        /* <DEDUP_REMOVED lines=10> */
.L_x_519:
[----:B------:R-:W-:Y:S05]  /*377d0*/  BSYNC B1 ;  /* 0x0000000000017941 */ /* 0x000fea0003800000 */
.L_x_518:
        /* <DEDUP_REMOVED lines=10> */
.L_x_521:
[----:B------:R-:W-:Y:S05]  /*37880*/  BSYNC B1 ;  /* 0x0000000000017941 */ /* 0x000fea0003800000 */
.L_x_520:
        /* <DEDUP_REMOVED lines=10> */
.L_x_523:
[----:B------:R-:W-:Y:S05]  /*37930*/  BSYNC B1 ;  /* 0x0000000000017941 */ /* 0x000fea0003800000 */
.L_x_522:
        /* <DEDUP_REMOVED lines=10> */
.L_x_525:
[----:B------:R-:W-:Y:S05]  /*379e0*/  BSYNC B1 ;  /* 0x0000000000017941 */ /* 0x000fea0003800000 */
.L_x_524:
        /* <DEDUP_REMOVED lines=10> */
.L_x_527:
[----:B------:R-:W-:Y:S05]  /*37a90*/  BSYNC B1 ;  /* 0x0000000000017941 */ /* 0x000fea0003800000 */
.L_x_526:
        /* <DEDUP_REMOVED lines=10> */
.L_x_529:
[----:B------:R-:W-:Y:S05]  /*37b40*/  BSYNC B1 ;  /* 0x0000000000017941 */ /* 0x000fea0003800000 */
.L_x_528:
        /* <DEDUP_REMOVED lines=10> */
.L_x_531:
[----:B------:R-:W-:Y:S05]  /*37bf0*/  BSYNC B1 ;  /* 0x0000000000017941 */ /* 0x000fea0003800000 */
.L_x_530:
[----:B------:R-:W3:Y:S01]  /*37c00*/  LDL.LU R159, [R1+0x7f4] ;  /* 0x0007f400019f7983 */ /* 0x000ee20000300800 */
[----:B--2--5:R-:W-:Y:S01]  /*37c10*/  IMAD.U32 R9, R8, 0x10000, RZ ;  /* 0x0001000008097824 */ /* 0x024fe200078e00ff */
[----:B------:R-:W-:Y:S01]  /*37c20*/  ISETP.GT.AND P1, PT, R0, 0xf8, P3 ;  /* 0x000000f80000780c */ /* 0x000fe20001f24270 */
[----:B------:R-:W-:Y:S01]  /*37c30*/  BSSY B1, `(.L_x_532) ;  /* 0x0000008000017945 */ /* 0x000fe20003800000 */
[----:B------:R-:W-:Y:S01]  /*37c40*/  PRMT R158, R8, 0x7610, R158 ;  /* 0x00007610089e7816 */ /* 0x000fe2000000009e */
[----:B------:R-:W-:-:S04]  /*37c50*/  FMUL R9, R9, R16 ;  /* 0x0000001009097220 */ /* 0x000fc80000400000 */
[----:B---3--:R-:W-:-:S05]  /*37c60*/  FFMA R9, R159, R2, R9 ;  /* 0x000000029f097223 */ /* 0x008fca0000000009 */
[----:B------:R-:W-:-:S05]  /*37c70*/  F2FP.BF16.F32.PACK_AB R9, RZ, R9 ;  /* 0x00000009ff09723e */ /* 0x000fca00000010ff */
[----:B------:R2:W-:Y:S01]  /*37c80*/  @P2 STG.E.U16 desc[UR46][R22.64+0x1f2], R9 ;  /* 0x0001f20916002986 */ /* 0x0005e2000c10152e */
[----:B------:R-:W-:Y:S05]  /*37c90*/  @!P1 BRA `(.L_x_533) ;  /* 0x0000000000049947 */ /* 0x000fea0003800000 */
[----:B------:R3:W5:Y:S02]  /*37ca0*/  LDG.E.LTC128B.U16 R158, desc[UR46][R18.64+0x1f0] ;  /* 0x0001f02e129e7981 */ /* 0x000764000c1e1520 */
.L_x_533:
[----:B------:R-:W-:Y:S05]  /*37cb0*/  BSYNC B1 ;  /* 0x0000000000017941 */ /* 0x000fea0003800000 */
.L_x_532:
[----:B--2---:R-:W2:Y:S01]  /*37cc0*/  LDL.LU R9, [R1+0x7f8] ;  /* 0x0007f80001097983 */ /* 0x004ea20000300800 */
[----:B-----5:R-:W-:Y:S01]  /*37cd0*/  IMAD.U32 R8, R158, 0x10000, RZ ;  /* 0x000100009e087824 */ /* 0x020fe200078e00ff */
[----:B------:R-:W-:Y:S01]  /*37ce0*/  IADD3 R163, P2, R17, 0x100, RZ ;  /* 0x0000010011a37810 */ /* 0x000fe20007f5e0ff */
[----:B------:R-:W-:Y:S01]  /*37cf0*/  BSSY B1, `(.L_x_534) ;  /* 0x0000010000017945 */ /* 0x000fe20003800000 */
[----:B------:R-:W-:Y:S01]  /*37d00*/  ISETP.GT.AND P6, PT, R0, 0xf9, P3 ;  /* 0x000000f90000780c */ /* 0x000fe20001fc4270 */
[----:B------:R-:W-:-:S04]  /*37d10*/  FMUL R8, R8, R16 ;  /* 0x0000001008087220 */ /* 0x000fc80000400000 */
[----:B--2---:R-:W-:Y:S01]  /*37d20*/  FFMA R8, R9, R2, R8 ;  /* 0x0000000209087223 */ /* 0x004fe20000000008 */
[----:B------:R-:W-:-:S04]  /*37d30*/  IADD3.X R9, RZ, UR7, RZ, P2, !PT ;  /* 0x00000007ff097c10 */ /* 0x000fc800097fe4ff */
[----:B------:R-:W-:Y:S01]  /*37d40*/  F2FP.BF16.F32.PACK_AB R8, RZ, R8 ;  /* 0x00000008ff08723e */ /* 0x000fe200000010ff */
[----:B------:R-:W-:-:S03]  /*37d50*/  IMAD R9, R9, R4, RZ ;  /* 0x0000000409097224 */ /* 0x000fc600078e02ff */
[----:B------:R-:W-:Y:S01]  /*37d60*/  PRMT R17, R8, 0x7610, R17 ;  /* 0x0000761008117816 */ /* 0x000fe20000000011 */
[----:B------:R-:W-:Y:S02]  /*37d70*/  IMAD R171, R163, R5, R9 ;  /* 0x00000005a3ab7224 */ /* 0x000fe400078e0209 */
[----:B------:R-:W-:Y:S02]  /*37d80*/  @P1 IMAD.MOV.U32 R8, RZ, RZ, R12 ;  /* 0x000000ffff081224 */ /* 0x000fe400078e000c */
[----:B------:R-:W-:-:S05]  /*37d90*/  @P1 IMAD.MOV.U32 R9, RZ, RZ, R13 ;  /* 0x000000ffff091224 */ /* 0x000fca00078e000d */
[----:B------:R2:W-:Y:S02]  /*37da0*/  @P1 STG.E.U16 desc[UR46][R8.64+0x1f0], R17 ;  /* 0x0001f01108001986 */ /* 0x0005e4000c10152e */
[----:B--2---:R-:W-:Y:S01]  /*37db0*/  IMAD.WIDE.U32 R8, R163, R4, R160 ;  /* 0x00000004a3087225 */ /* 0x004fe200078e00a0 */
[----:B------:R-:W-:Y:S01]  /*37dc0*/  PRMT R17, R158, 0x7610, R17 ;  /* 0x000076109e117816 */ /* 0x000fe20000000011 */
[----:B------:R-:W-:Y:S06]  /*37dd0*/  @!P6 BRA `(.L_x_535) ;  /* 0x000000000004e947 */ /* 0x000fec0003800000 */
[----:B------:R2:W5:Y:S02]  /*37de0*/  LDG.E.LTC128B.U16 R17, desc[UR46][R18.64+0x1f2] ;  /* 0x0001f22e12117981 */ /* 0x000564000c1e1520 */
.L_x_535:
[----:B------:R-:W-:Y:S05]  /*37df0*/  BSYNC B1 ;  /* 0x0000000000017941 */ /* 0x000fea0003800000 */
.L_x_534:
[----:B------:R-:W3:Y:S01]  /*37e00*/  LDL.LU R173, [R1+0x7fc] ;  /* 0x0007fc0001ad7983 */ /* 0x000ee20000300800 */
[----:B-----5:R-:W-:Y:S01]  /*37e10*/  IMAD.U32 R5, R17, 0x10000, RZ ;  /* 0x0001000011057824 */ /* 0x020fe200078e00ff */
[----:B------:R-:W-:Y:S02]  /*37e20*/  IADD3 R9, R9, R171, RZ ;  /* 0x000000ab09097210 */ /* 0x000fe40007ffe0ff */
[C---:B------:R-:W-:Y:S02]  /*37e30*/  LEA R158, P1, R8.reuse, R6, 0x1 ;  /* 0x00000006089e7211 */ /* 0x040fe400078208ff */
[----:B------:R-:W-:Y:S01]  /*37e40*/  ISETP.GT.AND P2, PT, R3, 0x100, PT ;  /* 0x000001000300780c */ /* 0x000fe20003f44270 */
[----:B------:R-:W-:Y:S01]  /*37e50*/  FMUL R5, R5, R16 ;  /* 0x0000001005057220 */ /* 0x000fe20000400000 */
[----:B------:R-:W-:Y:S01]  /*37e60*/  LEA.HI.X R159, R8, R7, R9, 0x1, P1 ;  /* 0x00000007089f7211 */ /* 0x000fe200008f0c09 */
[----:B------:R-:W4:Y:S01]  /*37e70*/  LDL.LU R172, [R1+0x400] ;  /* 0x0004000001ac7983 */ /* 0x000f220000300800 */
[----:B------:R-:W-:Y:S01]  /*37e80*/  ISETP.GT.AND P1, PT, R0, RZ, P2 ;  /* 0x000000ff0000720c */ /* 0x000fe20001724270 */
[----:B------:R-:W-:-:S02]  /*37e90*/  @P6 IMAD.MOV.U32 R8, RZ, RZ, R12 ;  /* 0x000000ffff086224 */ /* 0x000fc400078e000c */
[----:B------:R-:W-:Y:S02]  /*37ea0*/  @P6 IMAD.MOV.U32 R9, RZ, RZ, R13 ;  /* 0x000000ffff096224 */ /* 0x000fe400078e000d */
[----:B---3--:R-:W-:-:S05]  /*37eb0*/  FFMA R5, R173, R2, R5 ;  /* 0x00000002ad057223 */ /* 0x008fca0000000005 */
[----:B------:R-:W-:-:S05]  /*37ec0*/  F2FP.BF16.F32.PACK_AB R5, RZ, R5 ;  /* 0x00000005ff05723e */ /* 0x000fca00000010ff */
[----:B------:R3:W-:Y:S04]  /*37ed0*/  @P6 STG.E.U16 desc[UR46][R8.64+0x1f2], R5 ;  /* 0x0001f20508006986 */ /* 0x0007e8000c10152e */
[----:B------:R0:W2:Y:S01]  /*37ee0*/  @P1 LDG.E.LTC128B.U16 R17, desc[UR46][R158.64] ;  /* 0x0000002e9e111981 */ /* 0x0000a2000c1e1520 */
[----:B------:R-:W-:Y:S01]  /*37ef0*/  IMAD.U32 R165, RZ, RZ, UR8 ;  /* 0x00000008ffa57e24 */ /* 0x000fe2000f8e00ff */
[----:B------:R-:W-:Y:S03]  /*37f00*/  BSSY B1, `(.L_x_536) ;  /* 0x000001a000017945 */ /* 0x000fe60003800000 */
[----:B------:R-:W-:Y:S02]  /*37f10*/  IMAD.SHL.U32 R165, R165, 0x200, RZ ;  /* 0x00000200a5a57824 */ /* 0x000fe400078e00ff */
[----:B---3--:R-:W-:-:S05]  /*37f20*/  IMAD.WIDE.U32 R8, R163, R4, R10 ;  /* 0x00000004a3087225 */ /* 0x008fca00078e000a */
[----:B------:R-:W-:-:S03]  /*37f30*/  IADD3 R9, R171, R9, RZ ;  /* 0x00000009ab097210 */ /* 0x000fc60007ffe0ff */
[----:B0-----:R-:W-:-:S04]  /*37f40*/  IMAD.WIDE.U32 R158, R162, UR42, R8 ;  /* 0x0000002aa29e7c25 */ /* 0x001fc8000f8e0008 */
[----:B------:R-:W-:Y:S01]  /*37f50*/  IMAD.U32 R9, RZ, RZ, UR8 ;  /* 0x00000008ff097e24 */ /* 0x000fe2000f8e00ff */
[----:B------:R-:W-:Y:S01]  /*37f60*/  LEA R8, P6, R158, R6, 0x1 ;  /* 0x000000069e087211 */ /* 0x000fe200078c08ff */
[----:B--2---:R-:W-:-:S04]  /*37f70*/  IMAD.U32 R5, R17, 0x10000, RZ ;  /* 0x0001000011057824 */ /* 0x004fc800078e00ff */
[----:B------:R-:W-:-:S04]  /*37f80*/  FMUL R5, R5, R16 ;  /* 0x0000001005057220 */ /* 0x000fc80000400000 */
[----:B----4-:R-:W-:Y:S01]  /*37f90*/  FFMA R160, R172, R2, R5 ;  /* 0x00000002aca07223 */ /* 0x010fe20000000005 */
[----:B------:R-:W-:Y:S01]  /*37fa0*/  IMAD.U32 R172, RZ, RZ, UR9 ;  /* 0x00000009ffac7e24 */ /* 0x000fe2000f8e00ff */
[----:B------:R-:W-:-:S03]  /*37fb0*/  IADD3 R5, R168, R159, RZ ;  /* 0x0000009fa8057210 */ /* 0x000fc60007ffe0ff */
[----:B------:R-:W-:Y:S02]  /*37fc0*/  F2FP.BF16.F32.PACK_AB R160, RZ, R160 ;  /* 0x000000a0ffa0723e */ /* 0x000fe400000010ff */
[----:B------:R-:W-:Y:S02]  /*37fd0*/  SHF.L.U64.HI R172, R9, 0x9, R172 ;  /* 0x0000000909ac7819 */ /* 0x000fe400000102ac */
[----:B------:R-:W-:Y:S01]  /*37fe0*/  LEA.HI.X R9, R158, R7, R5, 0x1, P6 ;  /* 0x000000079e097211 */ /* 0x000fe200030f0c05 */
[----:B------:R-:W-:Y:S01]  /*37ff0*/  IMAD.WIDE.U32 R4, R163, R4, R166 ;  /* 0x00000004a3047225 */ /* 0x000fe200078e00a6 */
[----:B------:R-:W-:-:S03]  /*38000*/  IADD3 R158, P6, R165, R14, RZ ;  /* 0x0000000ea59e7210 */ /* 0x000fc60007fde0ff */
[----:B------:R-:W-:Y:S02]  /*38010*/  IMAD.IADD R171, R171, 0x1, R5 ;  /* 0x00000001abab7824 */ /* 0x000fe400078e0205 */
[----:B------:R-:W-:Y:S01]  /*38020*/  IMAD.X R159, R172, 0x1, R15, P6 ;  /* 0x00000001ac9f7824 */ /* 0x000fe200030e060f */
[----:B------:R-:W-:-:S04]  /*38030*/  IADD3 R164, P6, R164, R4, RZ ;  /* 0x00000004a4a47210 */ /* 0x000fc80007fde0ff */
[----:B------:R0:W-:Y:S01]  /*38040*/  @P1 STG.E.U16 desc[UR46][R158.64], R160 ;  /* 0x000000a09e001986 */ /* 0x0001e2000c10152e */
[----:B------:R-:W-:Y:S02]  /*38050*/  ISETP.GT.AND P1, PT, R0, 0x1, P2 ;  /* 0x000000010000780c */ /* 0x000fe40001724270 */
[----:B------:R-:W-:Y:S02]  /*38060*/  IADD3.X R161, R171, R161, RZ, P6, !PT ;  /* 0x000000a1aba17210 */ /* 0x000fe400037fe4ff */
[----:B------:R-:W-:-:S09]  /*38070*/  IADD3 R4, P6, R10, R4, RZ ;  /* 0x000000040a047210 */ /* 0x000fd20007fde0ff */
[----:B0-----:R-:W-:Y:S05]  /*38080*/  @!P1 BRA `(.L_x_537) ;  /* 0x0000000000049947 */ /* 0x001fea0003800000 */
[----:B------:R0:W5:Y:S02]  /*38090*/  LDG.E.LTC128B.U16 R17, desc[UR46][R8.64+0x2] ;  /* 0x0000022e08117981 */ /* 0x000164000c1e1520 */
.L_x_537:
[----:B------:R-:W-:Y:S05]  /*380a0*/  BSYNC B1 ;  /* 0x0000000000017941 */ /* 0x000fea0003800000 */
.L_x_536:
[----:B------:R-:W2:Y:S01]  /*380b0*/  LDL.LU R160, [R1+0x404] ;  /* 0x0004040001a07983 */ /* 0x000ea20000300800 */
[----:B-----5:R-:W-:Y:S01]  /*380c0*/  IMAD.U32 R10, R17, 0x10000, RZ ;  /* 0x00010000110a7824 */ /* 0x020fe200078e00ff */
[----:B------:R-:W-:Y:S01]  /*380d0*/  BSSY B1, `(.L_x_538) ;  /* 0x0000018000017945 */ /* 0x000fe20003800000 */
[----:B------:R-:W-:Y:S02]  /*380e0*/  IMAD.X R5, R11, 0x1, R171, P6 ;  /* 0x000000010b057824 */ /* 0x000fe400030e06ab */
[----:B------:R-:W-:Y:S01]  /*380f0*/  FMUL R10, R10, R16 ;  /* 0x000000100a0a7220 */ /* 0x000fe20000400000 */
[----:B------:R-:W-:-:S04]  /*38100*/  IMAD.WIDE.U32 R162, R162, UR42, R4 ;  /* 0x0000002aa2a27c25 */ /* 0x000fc8000f8e0004 */
[----:B------:R-:W-:Y:S02]  /*38110*/  IMAD.IADD R168, R168, 0x1, R163 ;  /* 0x00000001a8a87824 */ /* 0x000fe400078e02a3 */
[----:B------:R-:W-:Y:S02]  /*38120*/  @P1 IMAD.MOV.U32 R5, RZ, RZ, R159 ;  /* 0x000000ffff051224 */ /* 0x000fe400078e009f */
[----:B--2---:R-:W-:Y:S01]  /*38130*/  FFMA R10, R160, R2, R10 ;  /* 0x00000002a00a7223 */ /* 0x004fe2000000000a */
[----:B------:R-:W-:-:S04]  /*38140*/  LEA R160, P6, R164, R6, 0x1 ;  /* 0x00000006a4a07211 */ /* 0x000fc800078c08ff */
[----:B------:R-:W-:Y:S02]  /*38150*/  F2FP.BF16.F32.PACK_AB R4, RZ, R10 ;  /* 0x0000000aff04723e */ /* 0x000fe400000010ff */
[----:B------:R-:W-:Y:S02]  /*38160*/  LEA.HI.X R161, R164, R7, R161, 0x1, P6 ;  /* 0x00000007a4a17211 */ /* 0x000fe400030f0ca1 */
[----:B------:R-:W-:Y:S02]  /*38170*/  PRMT R10, R4, 0x7610, R10 ;  /* 0x00007610040a7816 */ /* 0x000fe4000000000a */
[----:B------:R-:W-:Y:S02]  /*38180*/  @P1 MOV R4, R158 ;  /* 0x0000009e00041202 */ /* 0x000fe40000000f00 */
[----:B------:R-:W-:-:S03]  /*38190*/  LEA R6, P6, R162, R6, 0x1 ;  /* 0x00000006a2067211 */ /* 0x000fc600078c08ff */
[----:B------:R2:W-:Y:S01]  /*381a0*/  @P1 STG.E.U16 desc[UR46][R4.64+0x2], R10 ;  /* 0x0000020a04001986 */ /* 0x0005e2000c10152e */
[----:B------:R-:W-:Y:S02]  /*381b0*/  LEA.HI.X R7, R162, R7, R168, 0x1, P6 ;  /* 0x00000007a2077211 */ /* 0x000fe400030f0ca8 */
[----:B--2---:R-:W-:-:S04]  /*381c0*/  IADD3 R4, P1, P6, R169, R14, R165 ;  /* 0x0000000ea9047210 */ /* 0x004fc80007e3e0a5 */
[----:B------:R-:W-:Y:S02]  /*381d0*/  IADD3.X R5, R170, R15, R172, P1, P6 ;  /* 0x0000000faa057210 */ /* 0x000fe40000fec4ac */
[----:B------:R-:W-:Y:S02]  /*381e0*/  IADD3 R10, P6, R158, R169, RZ ;  /* 0x000000a99e0a7210 */ /* 0x000fe40007fde0ff */
[----:B------:R-:W-:Y:S02]  /*381f0*/  ISETP.GT.AND P1, PT, R3, 0x108, PT ;  /* 0x000001080300780c */ /* 0x000fe40003f24270 */
[----:B------:R-:W-:Y:S01]  /*38200*/  PRMT R3, R17, 0x7610, R3 ;  /* 0x0000761011037816 */ /* 0x000fe20000000003 */
[----:B------:R-:W-:Y:S01]  /*38210*/  IMAD.X R11, R159, 0x1, R170, P6 ;  /* 0x000000019f0b7824 */ /* 0x000fe200030e06aa */
[----:B------:R-:W-:-:S13]  /*38220*/  ISETP.GT.AND P6, PT, R0, RZ, P1 ;  /* 0x000000ff0000720c */ /* 0x000fda0000fc4270 */
[----:B------:R-:W-:Y:S05]  /*38230*/  @!P6 BRA `(.L_x_539) ;  /* 0x000000000004e947 */ /* 0x000fea0003800000 */
[----:B------:R2:W5:Y:S02]  /*38240*/  LDG.E.LTC128B.U16 R3, desc[UR46][R160.64] ;  /* 0x0000002ea0037981 */ /* 0x000564000c1e1520 */
.L_x_539:
[----:B------:R-:W-:Y:S05]  /*38250*/  BSYNC B1 ;  /* 0x0000000000017941 */ /* 0x000fea0003800000 */
.L_x_538:
[----:B--2---:R-:W2:Y:S01]  /*38260*/  LDL.LU R160, [R1+0x408] ;  /* 0x0004080001a07983 */ /* 0x004ea20000300800 */
[----:B-----5:R-:W-:Y:S01]  /*38270*/  IMAD.U32 R17, R3, 0x10000, RZ ;  /* 0x0001000003117824 */ /* 0x020fe200078e00ff */
[----:B------:R-:W-:Y:S03]  /*38280*/  BSSY B1, `(.L_x_540) ;  /* 0x0000008000017945 */ /* 0x000fe60003800000 */
[----:B------:R-:W-:-:S04]  /*38290*/  FMUL R17, R17, R16 ;  /* 0x0000001011117220 */ /* 0x000fc80000400000 */
[----:B--2---:R-:W-:-:S05]  /*382a0*/  FFMA R17, R160, R2, R17 ;  /* 0x00000002a0117223 */ /* 0x004fca0000000011 */
[----:B------:R-:W-:-:S05]  /*382b0*/  F2FP.BF16.F32.PACK_AB R17, RZ, R17 ;  /* 0x00000011ff11723e */ /* 0x000fca00000010ff */
[----:B------:R2:W-:Y:S01]  /*382c0*/  @P6 STG.E.U16 desc[UR46][R10.64], R17 ;  /* 0x000000110a006986 */ /* 0x0005e2000c10152e */
[----:B------:R-:W-:-:S13]  /*382d0*/  ISETP.GT.AND P6, PT, R0, 0x1, P1 ;  /* 0x000000010000780c */ /* 0x000fda0000fc4270 */
[----:B--2---:R-:W-:Y:S05]  /*382e0*/  @!P6 BRA `(.L_x_541) ;  /* 0x000000000004e947 */ /* 0x004fea0003800000 */
[----:B------:R2:W5:Y:S02]  /*382f0*/  LDG.E.LTC128B.U16 R3, desc[UR46][R6.64+0x2] ;  /* 0x0000022e06037981 */ /* 0x000564000c1e1520 */
.L_x_541:
[----:B------:R-:W-:Y:S05]  /*38300*/  BSYNC B1 ;  /* 0x0000000000017941 */ /* 0x000fea0003800000 */
.L_x_540:
[----:B------:R-:W3:Y:S01]  /*38310*/  LDL.LU R160, [R1+0x40c] ;  /* 0x00040c0001a07983 */ /* 0x000ee20000300800 */
[----:B-----5:R-:W-:Y:S01]  /*38320*/  SHF.L.U32 R17, R3, 0x10, RZ ;  /* 0x0000001003117819 */ /* 0x020fe200000006ff */
[----:B------:R-:W-:Y:S04]  /*38330*/  BSSY B1, `(.L_x_542) ;  /* 0x0000008000017945 */ /* 0x000fe80003800000 */
[----:B------:R-:W-:-:S04]  /*38340*/  FMUL R17, R17, R16 ;  /* 0x0000001011117220 */ /* 0x000fc80000400000 */
[----:B---3--:R-:W-:-:S05]  /*38350*/  FFMA R17, R160, R2, R17 ;  /* 0x00000002a0117223 */ /* 0x008fca0000000011 */
[----:B------:R-:W-:-:S05]  /*38360*/  F2FP.BF16.F32.PACK_AB R17, RZ, R17 ;  /* 0x00000011ff11723e */ /* 0x000fca00000010ff */
[----:B------:R3:W-:Y:S01]  /*38370*/  @P6 STG.E.U16 desc[UR46][R10.64+0x2], R17 ;  /* 0x000002110a006986 */ /* 0x0007e2000c10152e */
[----:B------:R-:W-:-:S13]  /*38380*/  ISETP.GT.AND P6, PT, R0, 0x8, P2 ;  /* 0x000000080000780c */ /* 0x000fda00017c4270 */
[----:B---3--:R-:W-:Y:S05]  /*38390*/  @!P6 BRA `(.L_x_543) ;  /* 0x000000000004e947 */ /* 0x008fea0003800000 */
[----:B------:R3:W5:Y:S02]  /*383a0*/  LDG.E.LTC128B.U16 R3, desc[UR46][R8.64+0x10] ;  /* 0x0000102e08037981 */ /* 0x000764000c1e1520 */
.L_x_543:
[----:B------:R-:W-:Y:S05]  /*383b0*/  BSYNC B1 ;  /* 0x0000000000017941 */ /* 0x000fea0003800000 */
.L_x_542:
[----:B------:R-:W4:Y:S01]  /*383c0*/  LDL.LU R11, [R1+0x410] ;  /* 0x00041000010b7983 */ /* 0x000f220000300800 */
[----:B-----5:R-:W-:Y:S01]  /*383d0*/  IMAD.U32 R10, R3, 0x10000, RZ ;  /* 0x00010000030a7824 */ /* 0x020fe200078e00ff */
[----:B------:R-:W-:Y:S03]  /*383e0*/  BSSY B1, `(.L_x_544) ;  /* 0x000000b000017945 */ /* 0x000fe60003800000 */
[----:B------:R-:W-:-:S04]  /*383f0*/  FMUL R10, R10, R16 ;  /* 0x000000100a0a7220 */ /* 0x000fc80000400000 */
[----:B----4-:R-:W-:Y:S01]  /*38400*/  FFMA R10, R11, R2, R10 ;  /* 0x000000020b0a7223 */ /* 0x010fe2000000000a */
[----:B------:R-:W-:-:S04]  /*38410*/  IMAD.MOV.U32 R11, RZ, RZ, R159 ;  /* 0x000000ffff0b7224 */ /* 0x000fc800078e009f */
[----:B------:R-:W-:-:S04]  /*38420*/  F2FP.BF16.F32.PACK_AB R10, RZ, R10 ;  /* 0x0000000aff0a723e */ /* 0x000fc800000010ff */
[----:B------:R-:W-:Y:S01]  /*38430*/  PRMT R17, R10, 0x7610, R17 ;  /* 0x000076100a117816 */ /* 0x000fe20000000011 */
[----:B------:R-:W-:-:S05]  /*38440*/  IMAD.MOV.U32 R10, RZ, RZ, R158 ;  /* 0x000000ffff0a7224 */ /* 0x000fca00078e009e */
[----:B------:R4:W-:Y:S01]  /*38450*/  @P6 STG.E.U16 desc[UR46][R10.64+0x10], R17 ;  /* 0x000010110a006986 */ /* 0x0009e2000c10152e */
[----:B------:R-:W-:-:S13]  /*38460*/  ISETP.GT.AND P6, PT, R0, 0x9, P2 ;  /* 0x000000090000780c */ /* 0x000fda00017c4270 */
[----:B----4-:R-:W-:Y:S05]  /*38470*/  @!P6 BRA `(.L_x_545) ;  /* 0x000000000004e947 */ /* 0x010fea0003800000 */
[----:B------:R4:W5:Y:S02]  /*38480*/  LDG.E.LTC128B.U16 R3, desc[UR46][R8.64+0x12] ;  /* 0x0000122e08037981 */ /* 0x000964000c1e1520 */
.L_x_545:
[----:B------:R-:W-:Y:S05]  /*38490*/  BSYNC B1 ;  /* 0x0000000000017941 */ /* 0x000fea0003800000 */
.L_x_544:
[----:B------:R-:W2:Y:S01]  /*384a0*/  LDL.LU R160, [R1+0x414] ;  /* 0x0004140001a07983 */ /* 0x000ea20000300800 */
[----:B-----5:R-:W-:Y:S01]  /*384b0*/  SHF.L.U32 R17, R3, 0x10, RZ ;  /* 0x0000001003117819 */ /* 0x020fe200000006ff */
[----:B------:R-:W-:Y:S04]  /*384c0*/  BSSY B1, `(.L_x_546) ;  /* 0x000000a000017945 */ /* 0x000fe80003800000 */
[----:B------:R-:W-:-:S04]  /*384d0*/  FMUL R17, R17, R16 ;  /* 0x0000001011117220 */ /* 0x000fc80000400000 */
[----:B--2---:R-:W-:-:S05]  /*384e0*/  FFMA R17, R160, R2, R17 ;  /* 0x00000002a0117223 */ /* 0x004fca0000000011 */
[----:B------:R-:W-:-:S05]  /*384f0*/  F2FP.BF16.F32.PACK_AB R17, RZ, R17 ;  /* 0x00000011ff11723e */ /* 0x000fca00000010ff */
[----:B------:R2:W-:Y:S01]  /*38500*/  @P6 STG.E.U16 desc[UR46][R10.64+0x12], R17 ;  /* 0x000012110a006986 */ /* 0x0005e2000c10152e */
[----:B------:R-:W-:-:S05]  /*38510*/  IADD3 R158, P6, R169, R158, RZ ;  /* 0x0000009ea99e7210 */ /* 0x000fca0007fde0ff */
[----:B------:R-:W-:Y:S01]  /*38520*/  IMAD.X R159, R170, 0x1, R159, P6 ;  /* 0x00000001aa9f7824 */ /* 0x000fe200030e069f */
[----:B------:R-:W-:-:S13]  /*38530*/  ISETP.GT.AND P6, PT, R0, 0x8, P1 ;  /* 0x000000080000780c */ /* 0x000fda0000fc4270 */
[----:B--2---:R-:W-:Y:S05]  /*38540*/  @!P6 BRA `(.L_x_547) ;  /* 0x000000000004e947 */ /* 0x004fea0003800000 */
[----:B------:R2:W5:Y:S02]  /*38550*/  LDG.E.LTC128B.U16 R3, desc[UR46][R6.64+0x10] ;  /* 0x0000102e06037981 */ /* 0x000564000c1e1520 */
.L_x_547:
[----:B------:R-:W-:Y:S05]  /*38560*/  BSYNC B1 ;  /* 0x0000000000017941 */ /* 0x000fea0003800000 */
.L_x_546:
[----:B------:R-:W3:Y:S01]  /*38570*/  LDL.LU R160, [R1+0x418] ;  /* 0x0004180001a07983 */ /* 0x000ee20000300800 */
[----:B-----5:R-:W-:Y:S01]  /*38580*/  IMAD.U32 R17, R3, 0x10000, RZ ;  /* 0x0001000003117824 */ /* 0x020fe200078e00ff */
[----:B------:R-:W-:Y:S03]  /*38590*/  BSSY B1, `(.L_x_548) ;  /* 0x0000008000017945 */ /* 0x000fe60003800000 */
[----:B------:R-:W-:-:S04]  /*385a0*/  FMUL R17, R17, R16 ;  /* 0x0000001011117220 */ /* 0x000fc80000400000 */
[----:B---3--:R-:W-:-:S05]  /*385b0*/  FFMA R17, R160, R2, R17 ;  /* 0x00000002a0117223 */ /* 0x008fca0000000011 */
[----:B------:R-:W-:-:S05]  /*385c0*/  F2FP.BF16.F32.PACK_AB R17, RZ, R17 ;  /* 0x00000011ff11723e */ /* 0x000fca00000010ff */
[----:B------:R3:W-:Y:S01]  /*385d0*/  @P6 STG.E.U16 desc[UR46][R158.64+0x10], R17 ;  /* 0x000010119e006986 */ /* 0x0007e2000c10152e */
[----:B------:R-:W-:-:S13]  /*385e0*/  ISETP.GT.AND P6, PT, R0, 0x9, P1 ;  /* 0x000000090000780c */ /* 0x000fda0000fc4270 */
[----:B---3--:R-:W-:Y:S05]  /*385f0*/  @!P6 BRA `(.L_x_549) ;  /* 0x000000000004e947 */ /* 0x008fea0003800000 */
[----:B------:R3:W5:Y:S02]  /*38600*/  LDG.E.LTC128B.U16 R3, desc[UR46][R6.64+0x12] ;  /* 0x0000122e06037981 */ /* 0x000764000c1e1520 */
.L_x_549:
[----:B------:R-:W-:Y:S05]  /*38610*/  BSYNC B1 ;  /* 0x0000000000017941 */ /* 0x000fea0003800000 */
.L_x_548:
[----:B------:R-:W2:Y:S01]  /*38620*/  LDL.LU R158, [R1+0x41c] ;  /* 0x00041c00019e7983 */ /* 0x000ea20000300800 */
        /* <DEDUP_REMOVED lines=9> */
.L_x_551:
[----:B------:R-:W-:Y:S05]  /*386c0*/  BSYNC B1 ;  /* 0x0000000000017941 */ /* 0x000fea0003800000 */
.L_x_550:
        /* <DEDUP_REMOVED lines=10> */
.L_x_553:
[----:B------:R-:W-:Y:S05]  /*38770*/  BSYNC B1 ;  /* 0x0000000000017941 */ /* 0x000fea0003800000 */
.L_x_552:
        /* <DEDUP_REMOVED lines=10> */
.L_x_555:
[----:B------:R-:W-:Y:S05]  /*38820*/  BSYNC B1 ;  /* 0x0000000000017941 */ /* 0x000fea0003800000 */
.L_x_554:
        /* <DEDUP_REMOVED lines=10> */
.L_x_557:
[----:B------:R-:W-:Y:S05]  /*388d0*/  BSYNC B1 ;  /* 0x0000000000017941 */ /* 0x000fea0003800000 */
.L_x_556:
        /* <DEDUP_REMOVED lines=10> */
.L_x_559:
[----:B------:R-:W-:Y:S05]  /*38980*/  BSYNC B1 ;  /* 0x0000000000017941 */ /* 0x000fea0003800000 */
.L_x_558:
        /* <DEDUP_REMOVED lines=10> */
.L_x_561:
[----:B------:R-:W-:Y:S05]  /*38a30*/  BSYNC B1 ;  /* 0x0000000000017941 */ /* 0x000fea0003800000 */
.L_x_560:
        /* <DEDUP_REMOVED lines=10> */
.L_x_563:
[----:B------:R-:W-:Y:S05]  /*38ae0*/  BSYNC B1 ;  /* 0x0000000000017941 */ /* 0x000fea0003800000 */
.L_x_562:
        /* <DEDUP_REMOVED lines=10> */
.L_x_565:
[----:B------:R-:W-:Y:S05]  /*38b90*/  BSYNC B1 ;  /* 0x0000000000017941 */ /* 0x000fea0003800000 */
.L_x_564:
        /* <DEDUP_REMOVED lines=10> */
.L_x_567:
[----:B------:R-:W-:Y:S05]  /*38c40*/  BSYNC B1 ;  /* 0x0000000000017941 */ /* 0x000fea0003800000 */
.L_x_566:
        /* <DEDUP_REMOVED lines=10> */
.L_x_569:
[----:B------:R-:W-:Y:S05]  /*38cf0*/  BSYNC B1 ;  /* 0x0000000000017941 */ /* 0x000fea0003800000 */
.L_x_568:
        /* <DEDUP_REMOVED lines=10> */
.L_x_571:
[----:B------:R-:W-:Y:S05]  /*38da0*/  BSYNC B1 ;  /* 0x0000000000017941 */ /* 0x000fea0003800000 */
.L_x_570:
        /* <DEDUP_REMOVED lines=10> */
.L_x_573:
[----:B------:R-:W-:Y:S05]  /*38e50*/  BSYNC B1 ;  /* 0x0000000000017941 */ /* 0x000fea0003800000 */
.L_x_572:
        /* <DEDUP_REMOVED lines=10> */
.L_x_575:
[----:B------:R-:W-:Y:S05]  /*38f00*/  BSYNC B1 ;  /* 0x0000000000017941 */ /* 0x000fea0003800000 */
.L_x_574:
        /* <DEDUP_REMOVED lines=10> */
.L_x_577:
[----:B------:R-:W-:Y:S05]  /*38fb0*/  BSYNC B1 ;  /* 0x0000000000017941 */ /* 0x000fea0003800000 */
.L_x_576:
        /* <DEDUP_REMOVED lines=10> */
.L_x_579:
[----:B------:R-:W-:Y:S05]  /*39060*/  BSYNC B1 ;  /* 0x0000000000017941 */ /* 0x000fea0003800000 */
.L_x_578:
        /* <DEDUP_REMOVED lines=10> */
.L_x_581:
[----:B------:R-:W-:Y:S05]  /*39110*/  BSYNC B1 ;  /* 0x0000000000017941 */ /* 0x000fea0003800000 */
.L_x_580:
        /* <DEDUP_REMOVED lines=10> */
.L_x_583:
[----:B------:R-:W-:Y:S05]  /*391c0*/  BSYNC B1 ;  /* 0x0000000000017941 */ /* 0x000fea0003800000 */
.L_x_582:
        /* <DEDUP_REMOVED lines=10> */
.L_x_585:
[----:B------:R-:W-:Y:S05]  /*39270*/  BSYNC B1 ;  /* 0x0000000000017941 */ /* 0x000fea0003800000 */
.L_x_584:
        /* <DEDUP_REMOVED lines=10> */
.L_x_587:
[----:B------:R-:W-:Y:S05]  /*39320*/  BSYNC B1 ;  /* 0x0000000000017941 */ /* 0x000fea0003800000 */
.L_x_586:
        /* <DEDUP_REMOVED lines=10> */
.L_x_589:
[----:B------:R-:W-:Y:S05]  /*393d0*/  BSYNC B1 ;  /* 0x0000000000017941 */ /* 0x000fea0003800000 */
.L_x_588:
        /* <DEDUP_REMOVED lines=10> */
.L_x_591:
[----:B------:R-:W-:Y:S05]  /*39480*/  BSYNC B1 ;  /* 0x0000000000017941 */ /* 0x000fea0003800000 */
.L_x_590:
        /* <DEDUP_REMOVED lines=10> */
.L_x_593:
[----:B------:R-:W-:Y:S05]  /*39530*/  BSYNC B1 ;  /* 0x0000000000017941 */ /* 0x000fea0003800000 */
.L_x_592:
        /* <DEDUP_REMOVED lines=10> */
.L_x_595:
[----:B------:R-:W-:Y:S05]  /*395e0*/  BSYNC B1 ;  /* 0x0000000000017941 */ /* 0x000fea0003800000 */
.L_x_594:
        /* <DEDUP_REMOVED lines=10> */
.L_x_597:
[----:B------:R-:W-:Y:S05]  /*39690*/  BSYNC B1 ;  /* 0x0000000000017941 */ /* 0x000fea0003800000 */
.L_x_596:
        /* <DEDUP_REMOVED lines=10> */
.L_x_599:
[----:B------:R-:W-:Y:S05]  /*39740*/  BSYNC B1 ;  /* 0x0000000000017941 */ /* 0x000fea0003800000 */
.L_x_598:
        /* <DEDUP_REMOVED lines=10> */
.L_x_601:
[----:B------:R-:W-:Y:S05]  /*397f0*/  BSYNC B1 ;  /* 0x0000000000017941 */ /* 0x000fea0003800000 */
.L_x_600:
        /* <DEDUP_REMOVED lines=10> */
.L_x_603:
[----:B------:R-:W-:Y:S05]  /*398a0*/  BSYNC B1 ;  /* 0x0000000000017941 */ /* 0x000fea0003800000 */
.L_x_602:
        /* <DEDUP_REMOVED lines=10> */
.L_x_605:
[----:B------:R-:W-:Y:S05]  /*39950*/  BSYNC B1 ;  /* 0x0000000000017941 */ /* 0x000fea0003800000 */
.L_x_604:
        /* <DEDUP_REMOVED lines=10> */
.L_x_607:
[----:B------:R-:W-:Y:S05]  /*39a00*/  BSYNC B1 ;  /* 0x0000000000017941 */ /* 0x000fea0003800000 */
.L_x_606:
        /* <DEDUP_REMOVED lines=10> */
.L_x_609:
[----:B------:R-:W-:Y:S05]  /*39ab0*/  BSYNC B1 ;  /* 0x0000000000017941 */ /* 0x000fea0003800000 */
.L_x_608:
        /* <DEDUP_REMOVED lines=10> */
.L_x_611:
[----:B------:R-:W-:Y:S05]  /*39b60*/  BSYNC B1 ;  /* 0x0000000000017941 */ /* 0x000fea0003800000 */
.L_x_610:
        /* <DEDUP_REMOVED lines=10> */
.L_x_613:
[----:B------:R-:W-:Y:S05]  /*39c10*/  BSYNC B1 ;  /* 0x0000000000017941 */ /* 0x000fea0003800000 */
.L_x_612:
        /* <DEDUP_REMOVED lines=10> */
.L_x_615:
[----:B------:R-:W-:Y:S05]  /*39cc0*/  BSYNC B1 ;  /* 0x0000000000017941 */ /* 0x000fea0003800000 */
.L_x_614:
        /* <DEDUP_REMOVED lines=10> */
.L_x_617:
[----:B------:R-:W-:Y:S05]  /*39d70*/  BSYNC B1 ;  /* 0x0000000000017941 */ /* 0x000fea0003800000 */
.L_x_616:
        /* <DEDUP_REMOVED lines=10> */
.L_x_619:
[----:B------:R-:W-:Y:S05]  /*39e20*/  BSYNC B1 ;  /* 0x0000000000017941 */ /* 0x000fea0003800000 */
.L_x_618:
        /* <DEDUP_REMOVED lines=10> */
.L_x_621:
[----:B------:R-:W-:Y:S05]  /*39ed0*/  BSYNC B1 ;  /* 0x0000000000017941 */ /* 0x000fea0003800000 */
.L_x_620:
        /* <DEDUP_REMOVED lines=10> */
.L_x_623:
[----:B------:R-:W-:Y:S05]  /*39f80*/  BSYNC B1 ;  /* 0x0000000000017941 */ /* 0x000fea0003800000 */
.L_x_622:
        /* <DEDUP_REMOVED lines=10> */
.L_x_625:
[----:B------:R-:W-:Y:S05]  /*3a030*/  BSYNC B1 ;  /* 0x0000000000017941 */ /* 0x000fea0003800000 */
.L_x_624:
        /* <DEDUP_REMOVED lines=10> */
.L_x_627:
[----:B------:R-:W-:Y:S05]  /*3a0e0*/  BSYNC B1 ;  /* 0x0000000000017941 */ /* 0x000fea0003800000 */
.L_x_626:
        /* <DEDUP_REMOVED lines=10> */
.L_x_629:
[----:B------:R-:W-:Y:S05]  /*3a190*/  BSYNC B1 ;  /* 0x0000000000017941 */ /* 0x000fea0003800000 */
.L_x_628:
        /* <DEDUP_REMOVED lines=10> */
.L_x_631:
[----:B------:R-:W-:Y:S05]  /*3a240*/  BSYNC B1 ;  /* 0x0000000000017941 */ /* 0x000fea0003800000 */
.L_x_630:
        /* <DEDUP_REMOVED lines=10> */
.L_x_633:
[----:B------:R-:W-:Y:S05]  /*3a2f0*/  BSYNC B1 ;  /* 0x0000000000017941 */ /* 0x000fea0003800000 */
.L_x_632:
        /* <DEDUP_REMOVED lines=10> */
.L_x_635:
[----:B------:R-:W-:Y:S05]  /*3a3a0*/  BSYNC B1 ;  /* 0x0000000000017941 */ /* 0x000fea0003800000 */
.L_x_634:
        /* <DEDUP_REMOVED lines=10> */
.L_x_637:
[----:B------:R-:W-:Y:S05]  /*3a450*/  BSYNC B1 ;  /* 0x0000000000017941 */ /* 0x000fea0003800000 */
.L_x_636:
        /* <DEDUP_REMOVED lines=10> */
.L_x_639:
[----:B------:R-:W-:Y:S05]  /*3a500*/  BSYNC B1 ;  /* 0x0000000000017941 */ /* 0x000fea0003800000 */
.L_x_638:
        /* <DEDUP_REMOVED lines=10> */
.L_x_641:
[----:B------:R-:W-:Y:S05]  /*3a5b0*/  BSYNC B1 ;  /* 0x0000000000017941 */ /* 0x000fea0003800000 */
.L_x_640:
        /* <DEDUP_REMOVED lines=10> */
.L_x_643:
[----:B------:R-:W-:Y:S05]  /*3a660*/  BSYNC B1 ;  /* 0x0000000000017941 */ /* 0x000fea0003800000 */
.L_x_642:
        /* <DEDUP_REMOVED lines=10> */
.L_x_645:
[----:B------:R-:W-:Y:S05]  /*3a710*/  BSYNC B1 ;  /* 0x0000000000017941 */ /* 0x000fea0003800000 */
.L_x_644:
        /* <DEDUP_REMOVED lines=10> */
.L_x_647:
[----:B------:R-:W-:Y:S05]  /*3a7c0*/  BSYNC B1 ;  /* 0x0000000000017941 */ /* 0x000fea0003800000 */
.L_x_646:
        /* <DEDUP_REMOVED lines=10> */
.L_x_649:
[----:B------:R-:W-:Y:S05]  /*3a870*/  BSYNC B1 ;  /* 0x0000000000017941 */ /* 0x000fea0003800000 */
.L_x_648:
        /* <DEDUP_REMOVED lines=10> */
.L_x_651:
[----:B------:R-:W-:Y:S05]  /*3a920*/  BSYNC B1 ;  /* 0x0000000000017941 */ /* 0x000fea0003800000 */
.L_x_650:
        /* <DEDUP_REMOVED lines=10> */
.L_x_653:
[----:B------:R-:W-:Y:S05]  /*3a9d0*/  BSYNC B1 ;  /* 0x0000000000017941 */ /* 0x000fea0003800000 */
.L_x_652:
        /* <DEDUP_REMOVED lines=10> */
.L_x_655:
[----:B------:R-:W-:Y:S05]  /*3aa80*/  BSYNC B1 ;  /* 0x0000000000017941 */ /* 0x000fea0003800000 */
.L_x_654:
        /* <DEDUP_REMOVED lines=10> */
.L_x_657:
[----:B------:R-:W-:Y:S05]  /*3ab30*/  BSYNC B1 ;  /* 0x0000000000017941 */ /* 0x000fea0003800000 */
.L_x_656:
        /* <DEDUP_REMOVED lines=10> */
.L_x_659:
[----:B------:R-:W-:Y:S05]  /*3abe0*/  BSYNC B1 ;  /* 0x0000000000017941 */ /* 0x000fea0003800000 */
.L_x_658:
        /* <DEDUP_REMOVED lines=10> */
.L_x_661:
[----:B------:R-:W-:Y:S05]  /*3ac90*/  BSYNC B1 ;  /* 0x0000000000017941 */ /* 0x000fea0003800000 */
.L_x_660:
        /* <DEDUP_REMOVED lines=10> */
.L_x_663:
[----:B------:R-:W-:Y:S05]  /*3ad40*/  BSYNC B1 ;  /* 0x0000000000017941 */ /* 0x000fea0003800000 */
.L_x_662:
        /* <DEDUP_REMOVED lines=10> */
.L_x_665:
[----:B------:R-:W-:Y:S05]  /*3adf0*/  BSYNC B1 ;  /* 0x0000000000017941 */ /* 0x000fea0003800000 */
.L_x_664:
        /* <DEDUP_REMOVED lines=10> */
.L_x_667:
[----:B------:R-:W-:Y:S05]  /*3aea0*/  BSYNC B1 ;  /* 0x0000000000017941 */ /* 0x000fea0003800000 */
.L_x_666:
        /* <DEDUP_REMOVED lines=10> */
.L_x_669:
[----:B------:R-:W-:Y:S05]  /*3af50*/  BSYNC B1 ;  /* 0x0000000000017941 */ /* 0x000fea0003800000 */
.L_x_668:
        /* <DEDUP_REMOVED lines=10> */
.L_x_671:
[----:B------:R-:W-:Y:S05]  /*3b000*/  BSYNC B1 ;  /* 0x0000000000017941 */ /* 0x000fea0003800000 */
.L_x_670:
        /* <DEDUP_REMOVED lines=10> */
.L_x_673:
[----:B------:R-:W-:Y:S05]  /*3b0b0*/  BSYNC B1 ;  /* 0x0000000000017941 */ /* 0x000fea0003800000 */
.L_x_672:
        /* <DEDUP_REMOVED lines=10> */
.L_x_675:
[----:B------:R-:W-:Y:S05]  /*3b160*/  BSYNC B1 ;  /* 0x0000000000017941 */ /* 0x000fea0003800000 */
.L_x_674:
        /* <DEDUP_REMOVED lines=10> */
.L_x_677:
[----:B------:R-:W-:Y:S05]  /*3b210*/  BSYNC B1 ;  /* 0x0000000000017941 */ /* 0x000fea0003800000 */
.L_x_676:
        /* <DEDUP_REMOVED lines=10> */
.L_x_679:
[----:B------:R-:W-:Y:S05]  /*3b2c0*/  BSYNC B1 ;  /* 0x0000000000017941 */ /* 0x000fea0003800000 */
.L_x_678:
        /* <DEDUP_REMOVED lines=10> */
.L_x_681:
[----:B------:R-:W-:Y:S05]  /*3b370*/  BSYNC B1 ;  /* 0x0000000000017941 */ /* 0x000fea0003800000 */
.L_x_680:
        /* <DEDUP_REMOVED lines=10> */
.L_x_683:
[----:B------:R-:W-:Y:S05]  /*3b420*/  BSYNC B1 ;  /* 0x0000000000017941 */ /* 0x000fea0003800000 */
.L_x_682:
        /* <DEDUP_REMOVED lines=10> */
.L_x_685:
[----:B------:R-:W-:Y:S05]  /*3b4d0*/  BSYNC B1 ;  /* 0x0000000000017941 */ /* 0x000fea0003800000 */
.L_x_684:
        /* <DEDUP_REMOVED lines=10> */
.L_x_687:
[----:B------:R-:W-:Y:S05]  /*3b580*/  BSYNC B1 ;  /* 0x0000000000017941 */ /* 0x000fea0003800000 */
.L_x_686:
        /* <DEDUP_REMOVED lines=10> */
.L_x_689:
[----:B------:R-:W-:Y:S05]  /*3b630*/  BSYNC B1 ;  /* 0x0000000000017941 */ /* 0x000fea0003800000 */
.L_x_688:
        /* <DEDUP_REMOVED lines=10> */
.L_x_691:
[----:B------:R-:W-:Y:S05]  /*3b6e0*/  BSYNC B1 ;  /* 0x0000000000017941 */ /* 0x000fea0003800000 */
.L_x_690:
        /* <DEDUP_REMOVED lines=10> */
.L_x_693:
[----:B------:R-:W-:Y:S05]  /*3b790*/  BSYNC B1 ;  /* 0x0000000000017941 */ /* 0x000fea0003800000 */
.L_x_692:
        /* <DEDUP_REMOVED lines=10> */
.L_x_695:
[----:B------:R-:W-:Y:S05]  /*3b840*/  BSYNC B1 ;  /* 0x0000000000017941 */ /* 0x000fea0003800000 */
.L_x_694:
        /* <DEDUP_REMOVED lines=10> */
.L_x_697:
[----:B------:R-:W-:Y:S05]  /*3b8f0*/  BSYNC B1 ;  /* 0x0000000000017941 */ /* 0x000fea0003800000 */
.L_x_696:
        /* <DEDUP_REMOVED lines=10> */
.L_x_699:
[----:B------:R-:W-:Y:S05]  /*3b9a0*/  BSYNC B1 ;  /* 0x0000000000017941 */ /* 0x000fea0003800000 */
.L_x_698:
        /* <DEDUP_REMOVED lines=10> */
.L_x_701:
[----:B------:R-:W-:Y:S05]  /*3ba50*/  BSYNC B1 ;  /* 0x0000000000017941 */ /* 0x000fea0003800000 */
.L_x_700:
        /* <DEDUP_REMOVED lines=10> */
.L_x_703:
[----:B------:R-:W-:Y:S05]  /*3bb00*/  BSYNC B1 ;  /* 0x0000000000017941 */ /* 0x000fea0003800000 */
.L_x_702:
        /* <DEDUP_REMOVED lines=10> */
.L_x_705:
[----:B------:R-:W-:Y:S05]  /*3bbb0*/  BSYNC B1 ;  /* 0x0000000000017941 */ /* 0x000fea0003800000 */
.L_x_704:
        /* <DEDUP_REMOVED lines=10> */
.L_x_707:
[----:B------:R-:W-:Y:S05]  /*3bc60*/  BSYNC B1 ;  /* 0x0000000000017941 */ /* 0x000fea0003800000 */
.L_x_706:
        /* <DEDUP_REMOVED lines=10> */
.L_x_709:
[----:B------:R-:W-:Y:S05]  /*3bd10*/  BSYNC B1 ;  /* 0x0000000000017941 */ /* 0x000fea0003800000 */
.L_x_708:
        /* <DEDUP_REMOVED lines=10> */
.L_x_711:
[----:B------:R-:W-:Y:S05]  /*3bdc0*/  BSYNC B1 ;  /* 0x0000000000017941 */ /* 0x000fea0003800000 */
.L_x_710:
        /* <DEDUP_REMOVED lines=10> */
.L_x_713:
[----:B------:R-:W-:Y:S05]  /*3be70*/  BSYNC B1 ;  /* 0x0000000000017941 */ /* 0x000fea0003800000 */
.L_x_712:
        /* <DEDUP_REMOVED lines=10> */
.L_x_715:
[----:B------:R-:W-:Y:S05]  /*3bf20*/  BSYNC B1 ;  /* 0x0000000000017941 */ /* 0x000fea0003800000 */
.L_x_714:
        /* <DEDUP_REMOVED lines=10> */
.L_x_717:
[----:B------:R-:W-:Y:S05]  /*3bfd0*/  BSYNC B1 ;  /* 0x0000000000017941 */ /* 0x000fea0003800000 */
.L_x_716:
        /* <DEDUP_REMOVED lines=10> */
.L_x_719:
[----:B------:R-:W-:Y:S05]  /*3c080*/  BSYNC B1 ;  /* 0x0000000000017941 */ /* 0x000fea0003800000 */
.L_x_718:
        /* <DEDUP_REMOVED lines=10> */
.L_x_721:
[----:B------:R-:W-:Y:S05]  /*3c130*/  BSYNC B1 ;  /* 0x0000000000017941 */ /* 0x000fea0003800000 */
.L_x_720:
        /* <DEDUP_REMOVED lines=10> */
.L_x_723:
[----:B------:R-:W-:Y:S05]  /*3c1e0*/  BSYNC B1 ;  /* 0x0000000000017941 */ /* 0x000fea0003800000 */
.L_x_722:
        /* <DEDUP_REMOVED lines=10> */
.L_x_725:
[----:B------:R-:W-:Y:S05]  /*3c290*/  BSYNC B1 ;  /* 0x0000000000017941 */ /* 0x000fea0003800000 */
.L_x_724:
        /* <DEDUP_REMOVED lines=10> */
.L_x_727:
[----:B------:R-:W-:Y:S05]  /*3c340*/  BSYNC B1 ;  /* 0x0000000000017941 */ /* 0x000fea0003800000 */
.L_x_726:
        /* <DEDUP_REMOVED lines=10> */
.L_x_729:
[----:B------:R-:W-:Y:S05]  /*3c3f0*/  BSYNC B1 ;  /* 0x0000000000017941 */ /* 0x000fea0003800000 */
.L_x_728:
        /* <DEDUP_REMOVED lines=10> */
.L_x_731:
[----:B------:R-:W-:Y:S05]  /*3c4a0*/  BSYNC B1 ;  /* 0x0000000000017941 */ /* 0x000fea0003800000 */
.L_x_730:
        /* <DEDUP_REMOVED lines=10> */
.L_x_733:
[----:B------:R-:W-:Y:S05]  /*3c550*/  BSYNC B1 ;  /* 0x0000000000017941 */ /* 0x000fea0003800000 */
.L_x_732:
        /* <DEDUP_REMOVED lines=10> */
.L_x_735:
[----:B------:R-:W-:Y:S05]  /*3c600*/  BSYNC B1 ;  /* 0x0000000000017941 */ /* 0x000fea0003800000 */
.L_x_734:
        /* <DEDUP_REMOVED lines=10> */
.L_x_737:
[----:B------:R-:W-:Y:S05]  /*3c6b0*/  BSYNC B1 ;  /* 0x0000000000017941 */ /* 0x000fea0003800000 */
.L_x_736:
        /* <DEDUP_REMOVED lines=10> */
.L_x_739:
[----:B------:R-:W-:Y:S05]  /*3c760*/  BSYNC B1 ;  /* 0x0000000000017941 */ /* 0x000fea0003800000 */
.L_x_738:
        /* <DEDUP_REMOVED lines=10> */
.L_x_741:
[----:B------:R-:W-:Y:S05]  /*3c810*/  BSYNC B1 ;  /* 0x0000000000017941 */ /* 0x000fea0003800000 */
.L_x_740:
        /* <DEDUP_REMOVED lines=10> */
.L_x_743:
[----:B------:R-:W-:Y:S05]  /*3c8c0*/  BSYNC B1 ;  /* 0x0000000000017941 */ /* 0x000fea0003800000 */
.L_x_742:
        /* <DEDUP_REMOVED lines=10> */
.L_x_745:
[----:B------:R-:W-:Y:S05]  /*3c970*/  BSYNC B1 ;  /* 0x0000000000017941 */ /* 0x000fea0003800000 */
.L_x_744:
        /* <DEDUP_REMOVED lines=10> */
.L_x_747:
[----:B------:R-:W-:Y:S05]  /*3ca20*/  BSYNC B1 ;  /* 0x0000000000017941 */ /* 0x000fea0003800000 */
.L_x_746:
        /* <DEDUP_REMOVED lines=10> */
.L_x_749:
[----:B------:R-:W-:Y:S05]  /*3cad0*/  BSYNC B1 ;  /* 0x0000000000017941 */ /* 0x000fea0003800000 */
.L_x_748:
        /* <DEDUP_REMOVED lines=10> */
.L_x_751:
[----:B------:R-:W-:Y:S05]  /*3cb80*/  BSYNC B1 ;  /* 0x0000000000017941 */ /* 0x000fea0003800000 */
.L_x_750:
        /* <DEDUP_REMOVED lines=10> */
.L_x_753:
[----:B------:R-:W-:Y:S05]  /*3cc30*/  BSYNC B1 ;  /* 0x0000000000017941 */ /* 0x000fea0003800000 */
.L_x_752:
        /* <DEDUP_REMOVED lines=10> */
.L_x_755:
[----:B------:R-:W-:Y:S05]  /*3cce0*/  BSYNC B1 ;  /* 0x0000000000017941 */ /* 0x000fea0003800000 */
.L_x_754:
        /* <DEDUP_REMOVED lines=10> */
.L_x_757:
[----:B------:R-:W-:Y:S05]  /*3cd90*/  BSYNC B1 ;  /* 0x0000000000017941 */ /* 0x000fea0003800000 */
.L_x_756:
        /* <DEDUP_REMOVED lines=10> */
.L_x_759:
[----:B------:R-:W-:Y:S05]  /*3ce40*/  BSYNC B1 ;  /* 0x0000000000017941 */ /* 0x000fea0003800000 */
.L_x_758:
        /* <DEDUP_REMOVED lines=10> */
.L_x_761:
[----:B------:R-:W-:Y:S05]  /*3cef0*/  BSYNC B1 ;  /* 0x0000000000017941 */ /* 0x000fea0003800000 */
.L_x_760:
        /* <DEDUP_REMOVED lines=10> */
.L_x_763:
[----:B------:R-:W-:Y:S05]  /*3cfa0*/  BSYNC B1 ;  /* 0x0000000000017941 */ /* 0x000fea0003800000 */
.L_x_762:
        /* <DEDUP_REMOVED lines=10> */
.L_x_765:
[----:B------:R-:W-:Y:S05]  /*3d050*/  BSYNC B1 ;  /* 0x0000000000017941 */ /* 0x000fea0003800000 */
.L_x_764:
        /* <DEDUP_REMOVED lines=10> */
.L_x_767:
[----:B------:R-:W-:Y:S05]  /*3d100*/  BSYNC B1 ;  /* 0x0000000000017941 */ /* 0x000fea0003800000 */
.L_x_766:
        /* <DEDUP_REMOVED lines=10> */
.L_x_769:
[----:B------:R-:W-:Y:S05]  /*3d1b0*/  BSYNC B1 ;  /* 0x0000000000017941 */ /* 0x000fea0003800000 */
.L_x_768:
        /* <DEDUP_REMOVED lines=10> */
.L_x_771:
[----:B------:R-:W-:Y:S05]  /*3d260*/  BSYNC B1 ;  /* 0x0000000000017941 */ /* 0x000fea0003800000 */
.L_x_770:
        /* <DEDUP_REMOVED lines=10> */
.L_x_773:
[----:B------:R-:W-:Y:S05]  /*3d310*/  BSYNC B1 ;  /* 0x0000000000017941 */ /* 0x000fea0003800000 */
.L_x_772:
        /* <DEDUP_REMOVED lines=10> */
.L_x_775:
[----:B------:R-:W-:Y:S05]  /*3d3c0*/  BSYNC B1 ;  /* 0x0000000000017941 */ /* 0x000fea0003800000 */
.L_x_774:
        /* <DEDUP_REMOVED lines=10> */
.L_x_777:
[----:B------:R-:W-:Y:S05]  /*3d470*/  BSYNC B1 ;  /* 0x0000000000017941 */ /* 0x000fea0003800000 */
.L_x_776:
        /* <DEDUP_REMOVED lines=10> */
.L_x_779:
[----:B------:R-:W-:Y:S05]  /*3d520*/  BSYNC B1 ;  /* 0x0000000000017941 */ /* 0x000fea0003800000 */
.L_x_778:
        /* <DEDUP_REMOVED lines=10> */
.L_x_781:
[----:B------:R-:W-:Y:S05]  /*3d5d0*/  BSYNC B1 ;  /* 0x0000000000017941 */ /* 0x000fea0003800000 */
.L_x_780:
        /* <DEDUP_REMOVED lines=10> */
.L_x_783:
[----:B------:R-:W-:Y:S05]  /*3d680*/  BSYNC B1 ;  /* 0x0000000000017941 */ /* 0x000fea0003800000 */
.L_x_782:
        /* <DEDUP_REMOVED lines=10> */
.L_x_785:
[----:B------:R-:W-:Y:S05]  /*3d730*/  BSYNC B1 ;  /* 0x0000000000017941 */ /* 0x000fea0003800000 */
.L_x_784:
        /* <DEDUP_REMOVED lines=10> */
.L_x_787:
[----:B------:R-:W-:Y:S05]  /*3d7e0*/  BSYNC B1 ;  /* 0x0000000000017941 */ /* 0x000fea0003800000 */
.L_x_786:
        /* <DEDUP_REMOVED lines=10> */
.L_x_789:
[----:B------:R-:W-:Y:S05]  /*3d890*/  BSYNC B1 ;  /* 0x0000000000017941 */ /* 0x000fea0003800000 */
.L_x_788:
        /* <DEDUP_REMOVED lines=10> */
.L_x_791:
[----:B------:R-:W-:Y:S05]  /*3d940*/  BSYNC B1 ;  /* 0x0000000000017941 */ /* 0x000fea0003800000 */
.L_x_790:
        /* <DEDUP_REMOVED lines=10> */
.L_x_793:
[----:B------:R-:W-:Y:S05]  /*3d9f0*/  BSYNC B1 ;  /* 0x0000000000017941 */ /* 0x000fea0003800000 */
.L_x_792:
        /* <DEDUP_REMOVED lines=10> */
.L_x_795:
[----:B------:R-:W-:Y:S05]  /*3daa0*/  BSYNC B1 ;  /* 0x0000000000017941 */ /* 0x000fea0003800000 */
.L_x_794:
        /* <DEDUP_REMOVED lines=10> */
.L_x_797:
[----:B------:R-:W-:Y:S05]  /*3db50*/  BSYNC B1 ;  /* 0x0000000000017941 */ /* 0x000fea0003800000 */
.L_x_796:
        /* <DEDUP_REMOVED lines=10> */
.L_x_799:
[----:B------:R-:W-:Y:S05]  /*3dc00*/  BSYNC B1 ;  /* 0x0000000000017941 */ /* 0x000fea0003800000 */
.L_x_798:
        /* <DEDUP_REMOVED lines=10> */
.L_x_801:
[----:B------:R-:W-:Y:S05]  /*3dcb0*/  BSYNC B1 ;  /* 0x0000000000017941 */ /* 0x000fea0003800000 */
.L_x_800:
        /* <DEDUP_REMOVED lines=10> */
.L_x_803:
[----:B------:R-:W-:Y:S05]  /*3dd60*/  BSYNC B1 ;  /* 0x0000000000017941 */ /* 0x000fea0003800000 */
.L_x_802:
        /* <DEDUP_REMOVED lines=10> */
.L_x_805:
[----:B------:R-:W-:Y:S05]  /*3de10*/  BSYNC B1 ;  /* 0x0000000000017941 */ /* 0x000fea0003800000 */
.L_x_804:
        /* <DEDUP_REMOVED lines=10> */
.L_x_807:
[----:B------:R-:W-:Y:S05]  /*3dec0*/  BSYNC B1 ;  /* 0x0000000000017941 */ /* 0x000fea0003800000 */
.L_x_806:
        /* <DEDUP_REMOVED lines=10> */
.L_x_809:
[----:B------:R-:W-:Y:S05]  /*3df70*/  BSYNC B1 ;  /* 0x0000000000017941 */ /* 0x000fea0003800000 */
.L_x_808:
        /* <DEDUP_REMOVED lines=10> */
.L_x_811:
[----:B------:R-:W-:Y:S05]  /*3e020*/  BSYNC B1 ;  /* 0x0000000000017941 */ /* 0x000fea0003800000 */
.L_x_810:
        /* <DEDUP_REMOVED lines=10> */
.L_x_813:
[----:B------:R-:W-:Y:S05]  /*3e0d0*/  BSYNC B1 ;  /* 0x0000000000017941 */ /* 0x000fea0003800000 */
.L_x_812:
        /* <DEDUP_REMOVED lines=10> */
.L_x_815:
[----:B------:R-:W-:Y:S05]  /*3e180*/  BSYNC B1 ;  /* 0x0000000000017941 */ /* 0x000fea0003800000 */
.L_x_814:
        /* <DEDUP_REMOVED lines=10> */
.L_x_817:
[----:B------:R-:W-:Y:S05]  /*3e230*/  BSYNC B1 ;  /* 0x0000000000017941 */ /* 0x000fea0003800000 */
.L_x_816:
        /* <DEDUP_REMOVED lines=10> */
.L_x_819:
[----:B------:R-:W-:Y:S05]  /*3e2e0*/  BSYNC B1 ;  /* 0x0000000000017941 */ /* 0x000fea0003800000 */
.L_x_818:
        /* <DEDUP_REMOVED lines=10> */
.L_x_821:
[----:B------:R-:W-:Y:S05]  /*3e390*/  BSYNC B1 ;  /* 0x0000000000017941 */ /* 0x000fea0003800000 */
.L_x_820:
        /* <DEDUP_REMOVED lines=10> */
.L_x_823:
[----:B------:R-:W-:Y:S05]  /*3e440*/  BSYNC B1 ;  /* 0x0000000000017941 */ /* 0x000fea0003800000 */
.L_x_822:
        /* <DEDUP_REMOVED lines=10> */
.L_x_825:
[----:B------:R-:W-:Y:S05]  /*3e4f0*/  BSYNC B1 ;  /* 0x0000000000017941 */ /* 0x000fea0003800000 */
.L_x_824:
        /* <DEDUP_REMOVED lines=10> */
.L_x_827:
[----:B------:R-:W-:Y:S05]  /*3e5a0*/  BSYNC B1 ;  /* 0x0000000000017941 */ /* 0x000fea0003800000 */
.L_x_826:
        /* <DEDUP_REMOVED lines=10> */
.L_x_829:
[----:B------:R-:W-:Y:S05]  /*3e650*/  BSYNC B1 ;  /* 0x0000000000017941 */ /* 0x000fea0003800000 */
.L_x_828:
        /* <DEDUP_REMOVED lines=10> */
.L_x_831:
[----:B------:R-:W-:Y:S05]  /*3e700*/  BSYNC B1 ;  /* 0x0000000000017941 */ /* 0x000fea0003800000 */
.L_x_830:
        /* <DEDUP_REMOVED lines=10> */
.L_x_833:
[----:B------:R-:W-:Y:S05]  /*3e7b0*/  BSYNC B1 ;  /* 0x0000000000017941 */ /* 0x000fea0003800000 */
.L_x_832:
        /* <DEDUP_REMOVED lines=10> */
.L_x_835:
[----:B------:R-:W-:Y:S05]  /*3e860*/  BSYNC B1 ;  /* 0x0000000000017941 */ /* 0x000fea0003800000 */
.L_x_834:
        /* <DEDUP_REMOVED lines=10> */
.L_x_837:
[----:B------:R-:W-:Y:S05]  /*3e910*/  BSYNC B1 ;  /* 0x0000000000017941 */ /* 0x000fea0003800000 */
.L_x_836:
        /* <DEDUP_REMOVED lines=10> */
.L_x_839:
[----:B------:R-:W-:Y:S05]  /*3e9c0*/  BSYNC B1 ;  /* 0x0000000000017941 */ /* 0x000fea0003800000 */
.L_x_838:
        /* <DEDUP_REMOVED lines=10> */
.L_x_841:
[----:B------:R-:W-:Y:S05]  /*3ea70*/  BSYNC B1 ;  /* 0x0000000000017941 */ /* 0x000fea0003800000 */
.L_x_840:
        /* <DEDUP_REMOVED lines=10> */
.L_x_843:
[----:B------:R-:W-:Y:S05]  /*3eb20*/  BSYNC B1 ;  /* 0x0000000000017941 */ /* 0x000fea0003800000 */
.L_x_842:
        /* <DEDUP_REMOVED lines=10> */
.L_x_845:
[----:B------:R-:W-:Y:S05]  /*3ebd0*/  BSYNC B1 ;  /* 0x0000000000017941 */ /* 0x000fea0003800000 */
.L_x_844:
        /* <DEDUP_REMOVED lines=10> */
.L_x_847:
[----:B------:R-:W-:Y:S05]  /*3ec80*/  BSYNC B1 ;  /* 0x0000000000017941 */ /* 0x000fea0003800000 */
.L_x_846:
        /* <DEDUP_REMOVED lines=10> */
.L_x_849:
[----:B------:R-:W-:Y:S05]  /*3ed30*/  BSYNC B1 ;  /* 0x0000000000017941 */ /* 0x000fea0003800000 */
.L_x_848:
        /* <DEDUP_REMOVED lines=10> */
.L_x_851:
[----:B------:R-:W-:Y:S05]  /*3ede0*/  BSYNC B1 ;  /* 0x0000000000017941 */ /* 0x000fea0003800000 */
.L_x_850:
        /* <DEDUP_REMOVED lines=10> */
.L_x_853:
[----:B------:R-:W-:Y:S05]  /*3ee90*/  BSYNC B1 ;  /* 0x0000000000017941 */ /* 0x000fea0003800000 */
.L_x_852:
        /* <DEDUP_REMOVED lines=10> */
.L_x_855:
[----:B------:R-:W-:Y:S05]  /*3ef40*/  BSYNC B1 ;  /* 0x0000000000017941 */ /* 0x000fea0003800000 */
.L_x_854:
        /* <DEDUP_REMOVED lines=10> */
.L_x_857:
[----:B------:R-:W-:Y:S05]  /*3eff0*/  BSYNC B1 ;  /* 0x0000000000017941 */ /* 0x000fea0003800000 */
.L_x_856:
        /* <DEDUP_REMOVED lines=10> */
.L_x_859:
[----:B------:R-:W-:Y:S05]  /*3f0a0*/  BSYNC B1 ;  /* 0x0000000000017941 */ /* 0x000fea0003800000 */
.L_x_858:
        /* <DEDUP_REMOVED lines=10> */
.L_x_861:
[----:B------:R-:W-:Y:S05]  /*3f150*/  BSYNC B1 ;  /* 0x0000000000017941 */ /* 0x000fea0003800000 */
.L_x_860:
        /* <DEDUP_REMOVED lines=10> */
.L_x_863:
[----:B------:R-:W-:Y:S05]  /*3f200*/  BSYNC B1 ;  /* 0x0000000000017941 */ /* 0x000fea0003800000 */
.L_x_862:
        /* <DEDUP_REMOVED lines=10> */
.L_x_865:
[----:B------:R-:W-:Y:S05]  /*3f2b0*/  BSYNC B1 ;  /* 0x0000000000017941 */ /* 0x000fea0003800000 */
.L_x_864:
        /* <DEDUP_REMOVED lines=10> */
.L_x_867:
[----:B------:R-:W-:Y:S05]  /*3f360*/  BSYNC B1 ;  /* 0x0000000000017941 */ /* 0x000fea0003800000 */
.L_x_866:
        /* <DEDUP_REMOVED lines=10> */
.L_x_869:
[----:B------:R-:W-:Y:S05]  /*3f410*/  BSYNC B1 ;  /* 0x0000000000017941 */ /* 0x000fea0003800000 */
.L_x_868:
        /* <DEDUP_REMOVED lines=10> */
.L_x_871:
[----:B------:R-:W-:Y:S05]  /*3f4c0*/  BSYNC B1 ;  /* 0x0000000000017941 */ /* 0x000fea0003800000 */
.L_x_870:
        /* <DEDUP_REMOVED lines=10> */
.L_x_873:
[----:B------:R-:W-:Y:S05]  /*3f570*/  BSYNC B1 ;  /* 0x0000000000017941 */ /* 0x000fea0003800000 */
.L_x_872:
        /* <DEDUP_REMOVED lines=10> */
.L_x_875:
[----:B------:R-:W-:Y:S05]  /*3f620*/  BSYNC B1 ;  /* 0x0000000000017941 */ /* 0x000fea0003800000 */
.L_x_874:
        /* <DEDUP_REMOVED lines=10> */
.L_x_877:
[----:B------:R-:W-:Y:S05]  /*3f6d0*/  BSYNC B1 ;  /* 0x0000000000017941 */ /* 0x000fea0003800000 */
.L_x_876:
        /* <DEDUP_REMOVED lines=10> */
.L_x_879:
[----:B------:R-:W-:Y:S05]  /*3f780*/  BSYNC B1 ;  /* 0x0000000000017941 */ /* 0x000fea0003800000 */
.L_x_878:
        /* <DEDUP_REMOVED lines=10> */
.L_x_881:
[----:B------:R-:W-:Y:S05]  /*3f830*/  BSYNC B1 ;  /* 0x0000000000017941 */ /* 0x000fea0003800000 */
.L_x_880:
        /* <DEDUP_REMOVED lines=10> */
.L_x_883:
[----:B------:R-:W-:Y:S05]  /*3f8e0*/  BSYNC B1 ;  /* 0x0000000000017941 */ /* 0x000fea0003800000 */
.L_x_882:
        /* <DEDUP_REMOVED lines=10> */
.L_x_885:
[----:B------:R-:W-:Y:S05]  /*3f990*/  BSYNC B1 ;  /* 0x0000000000017941 */ /* 0x000fea0003800000 */
.L_x_884:
        /* <DEDUP_REMOVED lines=10> */
.L_x_887:
[----:B------:R-:W-:Y:S05]  /*3fa40*/  BSYNC B1 ;  /* 0x0000000000017941 */ /* 0x000fea0003800000 */
.L_x_886:
        /* <DEDUP_REMOVED lines=10> */
.L_x_889:
[----:B------:R-:W-:Y:S05]  /*3faf0*/  BSYNC B1 ;  /* 0x0000000000017941 */ /* 0x000fea0003800000 */
.L_x_888:
        /* <DEDUP_REMOVED lines=10> */
.L_x_891:
[----:B------:R-:W-:Y:S05]  /*3fba0*/  BSYNC B1 ;  /* 0x0000000000017941 */ /* 0x000fea0003800000 */
.L_x_890:
        /* <DEDUP_REMOVED lines=10> */
.L_x_893:
[----:B------:R-:W-:Y:S05]  /*3fc50*/  BSYNC B1 ;  /* 0x0000000000017941 */ /* 0x000fea0003800000 */
.L_x_892:
        /* <DEDUP_REMOVED lines=10> */
.L_x_895:
[----:B------:R-:W-:Y:S05]  /*3fd00*/  BSYNC B1 ;  /* 0x0000000000017941 */ /* 0x000fea0003800000 */
.L_x_894:
        /* <DEDUP_REMOVED lines=10> */
.L_x_897:
[----:B------:R-:W-:Y:S05]  /*3fdb0*/  BSYNC B1 ;  /* 0x0000000000017941 */ /* 0x000fea0003800000 */
.L_x_896:
        /* <DEDUP_REMOVED lines=10> */
.L_x_899:
[----:B------:R-:W-:Y:S05]  /*3fe60*/  BSYNC B1 ;  /* 0x0000000000017941 */ /* 0x000fea0003800000 */
.L_x_898:
        /* <DEDUP_REMOVED lines=10> */
.L_x_901:
[----:B------:R-:W-:Y:S05]  /*3ff10*/  BSYNC B1 ;  /* 0x0000000000017941 */ /* 0x000fea0003800000 */
.L_x_900:
        /* <DEDUP_REMOVED lines=10> */
.L_x_903:
[----:B------:R-:W-:Y:S05]  /*3ffc0*/  BSYNC B1 ;  /* 0x0000000000017941 */ /* 0x000fea0003800000 */
.L_x_902:
        /* <DEDUP_REMOVED lines=10> */
.L_x_905:
[----:B------:R-:W-:Y:S05]  /*40070*/  BSYNC B1 ;  /* 0x0000000000017941 */ /* 0x000fea0003800000 */
.L_x_904:
        /* <DEDUP_REMOVED lines=10> */
.L_x_907:
[----:B------:R-:W-:Y:S05]  /*40120*/  BSYNC B1 ;  /* 0x0000000000017941 */ /* 0x000fea0003800000 */
.L_x_906:
        /* <DEDUP_REMOVED lines=10> */
.L_x_909:
[----:B------:R-:W-:Y:S05]  /*401d0*/  BSYNC B1 ;  /* 0x0000000000017941 */ /* 0x000fea0003800000 */
.L_x_908:
        /* <DEDUP_REMOVED lines=10> */
.L_x_911:
[----:B------:R-:W-:Y:S05]  /*40280*/  BSYNC B1 ;  /* 0x0000000000017941 */ /* 0x000fea0003800000 */
.L_x_910:
        /* <DEDUP_REMOVED lines=10> */
.L_x_913:
[----:B------:R-:W-:Y:S05]  /*40330*/  BSYNC B1 ;  /* 0x0000000000017941 */ /* 0x000fea0003800000 */
.L_x_912:
        /* <DEDUP_REMOVED lines=10> */
.L_x_915:
[----:B------:R-:W-:Y:S05]  /*403e0*/  BSYNC B1 ;  /* 0x0000000000017941 */ /* 0x000fea0003800000 */
.L_x_914:
        /* <DEDUP_REMOVED lines=10> */
.L_x_917:
[----:B------:R-:W-:Y:S05]  /*40490*/  BSYNC B1 ;  /* 0x0000000000017941 */ /* 0x000fea0003800000 */
.L_x_916:
        /* <DEDUP_REMOVED lines=10> */
.L_x_919:
[----:B------:R-:W-:Y:S05]  /*40540*/  BSYNC B1 ;  /* 0x0000000000017941 */ /* 0x000fea0003800000 */
.L_x_918:
        /* <DEDUP_REMOVED lines=10> */
.L_x_921:
[----:B------:R-:W-:Y:S05]  /*405f0*/  BSYNC B1 ;  /* 0x0000000000017941 */ /* 0x000fea0003800000 */
.L_x_920:
        /* <DEDUP_REMOVED lines=10> */
.L_x_923:
[----:B------:R-:W-:Y:S05]  /*406a0*/  BSYNC B1 ;  /* 0x0000000000017941 */ /* 0x000fea0003800000 */
.L_x_922:
        /* <DEDUP_REMOVED lines=10> */
.L_x_925:
[----:B------:R-:W-:Y:S05]  /*40750*/  BSYNC B1 ;  /* 0x0000000000017941 */ /* 0x000fea0003800000 */
.L_x_924:
        /* <DEDUP_REMOVED lines=10> */
.L_x_927:
[----:B------:R-:W-:Y:S05]  /*40800*/  BSYNC B1 ;  /* 0x0000000000017941 */ /* 0x000fea0003800000 */
.L_x_926:
        /* <DEDUP_REMOVED lines=10> */
.L_x_929:
[----:B------:R-:W-:Y:S05]  /*408b0*/  BSYNC B1 ;  /* 0x0000000000017941 */ /* 0x000fea0003800000 */
.L_x_928:
        /* <DEDUP_REMOVED lines=10> */
.L_x_931:
[----:B------:R-:W-:Y:S05]  /*40960*/  BSYNC B1 ;  /* 0x0000000000017941 */ /* 0x000fea0003800000 */
.L_x_930:
        /* <DEDUP_REMOVED lines=10> */
.L_x_933:
[----:B------:R-:W-:Y:S05]  /*40a10*/  BSYNC B1 ;  /* 0x0000000000017941 */ /* 0x000fea0003800000 */
.L_x_932:
        /* <DEDUP_REMOVED lines=10> */
.L_x_935:
[----:B------:R-:W-:Y:S05]  /*40ac0*/  BSYNC B1 ;  /* 0x0000000000017941 */ /* 0x000fea0003800000 */
.L_x_934:
        /* <DEDUP_REMOVED lines=10> */
.L_x_937:
[----:B------:R-:W-:Y:S05]  /*40b70*/  BSYNC B1 ;  /* 0x0000000000017941 */ /* 0x000fea0003800000 */
.L_x_936:
        /* <DEDUP_REMOVED lines=10> */
.L_x_939:
[----:B------:R-:W-:Y:S05]  /*40c20*/  BSYNC B1 ;  /* 0x0000000000017941 */ /* 0x000fea0003800000 */
.L_x_938:
        /* <DEDUP_REMOVED lines=10> */
.L_x_941:
[----:B------:R-:W-:Y:S05]  /*40cd0*/  BSYNC B1 ;  /* 0x0000000000017941 */ /* 0x000fea0003800000 */
.L_x_940:
        /* <DEDUP_REMOVED lines=10> */
.L_x_943:
[----:B------:R-:W-:Y:S05]  /*40d80*/  BSYNC B1 ;  /* 0x0000000000017941 */ /* 0x000fea0003800000 */
.L_x_942:
        /* <DEDUP_REMOVED lines=10> */
.L_x_945:
[----:B------:R-:W-:Y:S05]  /*40e30*/  BSYNC B1 ;  /* 0x0000000000017941 */ /* 0x000fea0003800000 */
.L_x_944:
        /* <DEDUP_REMOVED lines=10> */
.L_x_947:
[----:B------:R-:W-:Y:S05]  /*40ee0*/  BSYNC B1 ;  /* 0x0000000000017941 */ /* 0x000fea0003800000 */
.L_x_946:
        /* <DEDUP_REMOVED lines=10> */
.L_x_949:
[----:B------:R-:W-:Y:S05]  /*40f90*/  BSYNC B1 ;  /* 0x0000000000017941 */ /* 0x000fea0003800000 */
.L_x_948:
        /* <DEDUP_REMOVED lines=10> */
.L_x_951:
[----:B------:R-:W-:Y:S05]  /*41040*/  BSYNC B1 ;  /* 0x0000000000017941 */ /* 0x000fea0003800000 */
.L_x_950:
        /* <DEDUP_REMOVED lines=10> */
.L_x_953:
[----:B------:R-:W-:Y:S05]  /*410f0*/  BSYNC B1 ;  /* 0x0000000000017941 */ /* 0x000fea0003800000 */
.L_x_952:
        /* <DEDUP_REMOVED lines=10> */
.L_x_955:
[----:B------:R-:W-:Y:S05]  /*411a0*/  BSYNC B1 ;  /* 0x0000000000017941 */ /* 0x000fea0003800000 */
.L_x_954:
        /* <DEDUP_REMOVED lines=10> */
.L_x_957:
[----:B------:R-:W-:Y:S05]  /*41250*/  BSYNC B1 ;  /* 0x0000000000017941 */ /* 0x000fea0003800000 */
.L_x_956:
        /* <DEDUP_REMOVED lines=10> */
.L_x_959:
[----:B------:R-:W-:Y:S05]  /*41300*/  BSYNC B1 ;  /* 0x0000000000017941 */ /* 0x000fea0003800000 */
.L_x_958:
        /* <DEDUP_REMOVED lines=10> */
.L_x_961:
[----:B------:R-:W-:Y:S05]  /*413b0*/  BSYNC B1 ;  /* 0x0000000000017941 */ /* 0x000fea0003800000 */
.L_x_960:
        /* <DEDUP_REMOVED lines=10> */
.L_x_963:
[----:B------:R-:W-:Y:S05]  /*41460*/  BSYNC B1 ;  /* 0x0000000000017941 */ /* 0x000fea0003800000 */
.L_x_962:
        /* <DEDUP_REMOVED lines=10> */
.L_x_965:
[----:B------:R-:W-:Y:S05]  /*41510*/  BSYNC B1 ;  /* 0x0000000000017941 */ /* 0x000fea0003800000 */
.L_x_964:
        /* <DEDUP_REMOVED lines=10> */
.L_x_967:
[----:B------:R-:W-:Y:S05]  /*415c0*/  BSYNC B1 ;  /* 0x0000000000017941 */ /* 0x000fea0003800000 */
.L_x_966:
        /* <DEDUP_REMOVED lines=10> */
.L_x_969:
[----:B------:R-:W-:Y:S05]  /*41670*/  BSYNC B1 ;  /* 0x0000000000017941 */ /* 0x000fea0003800000 */
.L_x_968:
        /* <DEDUP_REMOVED lines=10> */
.L_x_971:
[----:B------:R-:W-:Y:S05]  /*41720*/  BSYNC B1 ;  /* 0x0000000000017941 */ /* 0x000fea0003800000 */
.L_x_970:
        /* <DEDUP_REMOVED lines=10> */
.L_x_973:
[----:B------:R-:W-:Y:S05]  /*417d0*/  BSYNC B1 ;  /* 0x0000000000017941 */ /* 0x000fea0003800000 */
.L_x_972:
        /* <DEDUP_REMOVED lines=10> */
.L_x_975:
[----:B------:R-:W-:Y:S05]  /*41880*/  BSYNC B1 ;  /* 0x0000000000017941 */ /* 0x000fea0003800000 */
.L_x_974:
        /* <DEDUP_REMOVED lines=10> */
.L_x_977:
[----:B------:R-:W-:Y:S05]  /*41930*/  BSYNC B1 ;  /* 0x0000000000017941 */ /* 0x000fea0003800000 */
.L_x_976:
        /* <DEDUP_REMOVED lines=10> */
.L_x_979:
[----:B------:R-:W-:Y:S05]  /*419e0*/  BSYNC B1 ;  /* 0x0000000000017941 */ /* 0x000fea0003800000 */
.L_x_978:
        /* <DEDUP_REMOVED lines=10> */
.L_x_981:
[----:B------:R-:W-:Y:S05]  /*41a90*/  BSYNC B1 ;  /* 0x0000000000017941 */ /* 0x000fea0003800000 */
.L_x_980:
        /* <DEDUP_REMOVED lines=10> */
.L_x_983:
[----:B------:R-:W-:Y:S05]  /*41b40*/  BSYNC B1 ;  /* 0x0000000000017941 */ /* 0x000fea0003800000 */
.L_x_982:
        /* <DEDUP_REMOVED lines=10> */
.L_x_985:
[----:B------:R-:W-:Y:S05]  /*41bf0*/  BSYNC B1 ;  /* 0x0000000000017941 */ /* 0x000fea0003800000 */
.L_x_984:
        /* <DEDUP_REMOVED lines=10> */
.L_x_987:
[----:B------:R-:W-:Y:S05]  /*41ca0*/  BSYNC B1 ;  /* 0x0000000000017941 */ /* 0x000fea0003800000 */
.L_x_986:
        /* <DEDUP_REMOVED lines=10> */
.L_x_989:
[----:B------:R-:W-:Y:S05]  /*41d50*/  BSYNC B1 ;  /* 0x0000000000017941 */ /* 0x000fea0003800000 */
.L_x_988:
        /* <DEDUP_REMOVED lines=10> */
.L_x_991:
[----:B------:R-:W-:Y:S05]  /*41e00*/  BSYNC B1 ;  /* 0x0000000000017941 */ /* 0x000fea0003800000 */
.L_x_990:
        /* <DEDUP_REMOVED lines=10> */
.L_x_993:
[----:B------:R-:W-:Y:S05]  /*41eb0*/  BSYNC B1 ;  /* 0x0000000000017941 */ /* 0x000fea0003800000 */
.L_x_992:
        /* <DEDUP_REMOVED lines=10> */
.L_x_995:
[----:B------:R-:W-:Y:S05]  /*41f60*/  BSYNC B1 ;  /* 0x0000000000017941 */ /* 0x000fea0003800000 */
.L_x_994:
        /* <DEDUP_REMOVED lines=10> */
.L_x_997:
[----:B------:R-:W-:Y:S05]  /*42010*/  BSYNC B1 ;  /* 0x0000000000017941 */ /* 0x000fea0003800000 */
.L_x_996:
        /* <DEDUP_REMOVED lines=10> */
.L_x_999:
[----:B------:R-:W-:Y:S05]  /*420c0*/  BSYNC B1 ;  /* 0x0000000000017941 */ /* 0x000fea0003800000 */
.L_x_998:
        /* <DEDUP_REMOVED lines=10> */
.L_x_1001:
[----:B------:R-:W-:Y:S05]  /*42170*/  BSYNC B1 ;  /* 0x0000000000017941 */ /* 0x000fea0003800000 */
.L_x_1000:
        /* <DEDUP_REMOVED lines=10> */
.L_x_1003:
[----:B------:R-:W-:Y:S05]  /*42220*/  BSYNC B1 ;  /* 0x0000000000017941 */ /* 0x000fea0003800000 */
.L_x_1002:
        /* <DEDUP_REMOVED lines=10> */
.L_x_1005:
[----:B------:R-:W-:Y:S05]  /*422d0*/  BSYNC B1 ;  /* 0x0000000000017941 */ /* 0x000fea0003800000 */
.L_x_1004:
        /* <DEDUP_REMOVED lines=10> */
.L_x_1007:
[----:B------:R-:W-:Y:S05]  /*42380*/  BSYNC B1 ;  /* 0x0000000000017941 */ /* 0x000fea0003800000 */
.L_x_1006:
        /* <DEDUP_REMOVED lines=10> */
.L_x_1009:
[----:B------:R-:W-:Y:S05]  /*42430*/  BSYNC B1 ;  /* 0x0000000000017941 */ /* 0x000fea0003800000 */
.L_x_1008:
        /* <DEDUP_REMOVED lines=10> */
.L_x_1011:
[----:B------:R-:W-:Y:S05]  /*424e0*/  BSYNC B1 ;  /* 0x0000000000017941 */ /* 0x000fea0003800000 */
.L_x_1010:
        /* <DEDUP_REMOVED lines=10> */
.L_x_1013:
[----:B------:R-:W-:Y:S05]  /*42590*/  BSYNC B1 ;  /* 0x0000000000017941 */ /* 0x000fea0003800000 */
.L_x_1012:
        /* <DEDUP_REMOVED lines=10> */
.L_x_1015:
[----:B------:R-:W-:Y:S05]  /*42640*/  BSYNC B1 ;  /* 0x0000000000017941 */ /* 0x000fea0003800000 */
.L_x_1014:
        /* <DEDUP_REMOVED lines=10> */
.L_x_1017:
[----:B------:R-:W-:Y:S05]  /*426f0*/  BSYNC B1 ;  /* 0x0000000000017941 */ /* 0x000fea0003800000 */
.L_x_1016:
        /* <DEDUP_REMOVED lines=10> */
.L_x_1019:
[----:B------:R-:W-:Y:S05]  /*427a0*/  BSYNC B1 ;  /* 0x0000000000017941 */ /* 0x000fea0003800000 */
.L_x_1018:
        /* <DEDUP_REMOVED lines=10> */
.L_x_1021:
[----:B------:R-:W-:Y:S05]  /*42850*/  BSYNC B1 ;  /* 0x0000000000017941 */ /* 0x000fea0003800000 */
.L_x_1020:
        /* <DEDUP_REMOVED lines=10> */
.L_x_1023:
[----:B------:R-:W-:Y:S05]  /*42900*/  BSYNC B1 ;  /* 0x0000000000017941 */ /* 0x000fea0003800000 */
.L_x_1022:
        /* <DEDUP_REMOVED lines=10> */
.L_x_1025:
[----:B------:R-:W-:Y:S05]  /*429b0*/  BSYNC B1 ;  /* 0x0000000000017941 */ /* 0x000fea0003800000 */
.L_x_1024:
        /* <DEDUP_REMOVED lines=10> */
.L_x_1027:
[----:B------:R-:W-:Y:S05]  /*42a60*/  BSYNC B1 ;  /* 0x0000000000017941 */ /* 0x000fea0003800000 */
.L_x_1026:
        /* <DEDUP_REMOVED lines=10> */
.L_x_1029:
[----:B------:R-:W-:Y:S05]  /*42b10*/  BSYNC B1 ;  /* 0x0000000000017941 */ /* 0x000fea0003800000 */
.L_x_1028:
        /* <DEDUP_REMOVED lines=10> */
.L_x_1031:
[----:B------:R-:W-:Y:S05]  /*42bc0*/  BSYNC B1 ;  /* 0x0000000000017941 */ /* 0x000fea0003800000 */
.L_x_1030:
        /* <DEDUP_REMOVED lines=10> */
.L_x_1033:
[----:B------:R-:W-:Y:S05]  /*42c70*/  BSYNC B1 ;  /* 0x0000000000017941 */ /* 0x000fea0003800000 */
.L_x_1032:
        /* <DEDUP_REMOVED lines=10> */
.L_x_1035:
[----:B------:R-:W-:Y:S05]  /*42d20*/  BSYNC B1 ;  /* 0x0000000000017941 */ /* 0x000fea0003800000 */
.L_x_1034:
        /* <DEDUP_REMOVED lines=10> */
.L_x_1037:
[----:B------:R-:W-:Y:S05]  /*42dd0*/  BSYNC B1 ;  /* 0x0000000000017941 */ /* 0x000fea0003800000 */
.L_x_1036:
        /* <DEDUP_REMOVED lines=10> */
.L_x_1039:
[----:B------:R-:W-:Y:S05]  /*42e80*/  BSYNC B1 ;  /* 0x0000000000017941 */ /* 0x000fea0003800000 */
.L_x_1038:
[----:B------:R-:W3:Y:S01]  /*42e90*/  LDL.LU R158, [R1+0x3f0] ;  /* 0x0003f000019e7983 */ /* 0x000ee20000300800 */
[----:B-----5:R-:W-:Y:S01]  /*42ea0*/  SHF.L.U32 R17, R3, 0x10, RZ ;  /* 0x0000001003117819 */ /* 0x020fe200000006ff */
        /* <DEDUP_REMOVED lines=8> */
.L_x_1041:
[----:B------:R-:W-:Y:S05]  /*42f30*/  BSYNC B1 ;  /* 0x0000000000017941 */ /* 0x000fea0003800000 */
.L_x_1040:
[----:B012---:R-:W2:Y:S01]  /*42f40*/  LDL.LU R156, [R1+0x3f4] ;  /* 0x0003f400019c7983 */ /* 0x007ea20000300800 */
[----:B---3-5:R-:W-:Y:S01]  /*42f50*/  IMAD.U32 R17, R3, 0x10000, RZ ;  /* 0x0001000003117824 */ /* 0x028fe200078e00ff */
[----:B------:R-:W-:Y:S01]  /*42f60*/  ISETP.GT.AND P6, PT, R0, 0x1f8, P5 ;  /* 0x000001f80000780c */ /* 0x000fe20002fc4270 */
[----:B------:R-:W-:Y:S02]  /*42f70*/  BSSY B1, `(.L_x_1042) ;  /* 0x0000007000017945 */ /* 0x000fe40003800000 */
[----:B------:R-:W-:-:S04]  /*42f80*/  FMUL R17, R17, R16 ;  /* 0x0000001011117220 */ /* 0x000fc80000400000 */
[----:B--2---:R-:W-:-:S05]  /*42f90*/  FFMA R17, R156, R2, R17 ;  /* 0x000000029c117223 */ /* 0x004fca0000000011 */
[----:B------:R-:W-:-:S05]  /*42fa0*/  F2FP.BF16.F32.PACK_AB R17, RZ, R17 ;  /* 0x00000011ff11723e */ /* 0x000fca00000010ff */
[----:B------:R0:W-:Y:S01]  /*42fb0*/  @P0 STG.E.U16 desc[UR46][R14.64+0x3f2], R17 ;  /* 0x0003f2110e000986 */ /* 0x0001e2000c10152e */
[----:B------:R-:W-:Y:S05]  /*42fc0*/  @!P6 BRA `(.L_x_1043) ;  /* 0x000000000004e947 */ /* 0x000fea0003800000 */
[----:B------:R1:W5:Y:S02]  /*42fd0*/  LDG.E.LTC128B.U16 R3, desc[UR46][R154.64+0x3f0] ;  /* 0x0003f02e9a037981 */ /* 0x000364000c1e1520 */
.L_x_1043:
[----:B------:R-:W-:Y:S05]  /*42fe0*/  BSYNC B1 ;  /* 0x0000000000017941 */ /* 0x000fea0003800000 */
.L_x_1042:
[----:B0-----:R-:W2:Y:S01]  /*42ff0*/  LDL.LU R15, [R1+0x3f8] ;  /* 0x0003f800010f7983 */ /* 0x001ea20000300800 */
[----:B-----5:R-:W-:Y:S01]  /*43000*/  IMAD.U32 R14, R3, 0x10000, RZ ;  /* 0x00010000030e7824 */ /* 0x020fe200078e00ff */
[----:B------:R-:W-:Y:S01]  /*43010*/  ISETP.GT.AND P5, PT, R0, 0x1f9, P5 ;  /* 0x000001f90000780c */ /* 0x000fe20002fa4270 */
[----:B------:R-:W-:Y:S02]  /*43020*/  BSSY B1, `(.L_x_1044) ;  /* 0x000000a000017945 */ /* 0x000fe40003800000 */
[----:B------:R-:W-:-:S04]  /*43030*/  FMUL R14, R14, R16 ;  /* 0x000000100e0e7220 */ /* 0x000fc80000400000 */
[----:B--2---:R-:W-:Y:S01]  /*43040*/  FFMA R14, R15, R2, R14 ;  /* 0x000000020f0e7223 */ /* 0x004fe2000000000e */
[----:B------:R-:W-:-:S04]  /*43050*/  @P6 MOV R15, R153 ;  /* 0x00000099000f6202 */ /* 0x000fc80000000f00 */
[----:B------:R-:W-:-:S04]  /*43060*/  F2FP.BF16.F32.PACK_AB R14, RZ, R14 ;  /* 0x0000000eff0e723e */ /* 0x000fc800000010ff */
[----:B------:R-:W-:Y:S01]  /*43070*/  PRMT R17, R14, 0x7610, R17 ;  /* 0x000076100e117816 */ /* 0x000fe20000000011 */
[----:B------:R-:W-:-:S05]  /*43080*/  @P6 IMAD.MOV.U32 R14, RZ, RZ, R152 ;  /* 0x000000ffff0e6224 */ /* 0x000fca00078e0098 */
[----:B------:R0:W-:Y:S01]  /*43090*/  @P6 STG.E.U16 desc[UR46][R14.64+0x3f0], R17 ;  /* 0x0003f0110e006986 */ /* 0x0001e2000c10152e */
[----:B------:R-:W-:Y:S05]  /*430a0*/  @!P5 BRA `(.L_x_1045) ;  /* 0x000000000004d947 */ /* 0x000fea0003800000 */
[----:B------:R2:W5:Y:S02]  /*430b0*/  LDG.E.LTC128B.U16 R3, desc[UR46][R154.64+0x3f2] ;  /* 0x0003f22e9a037981 */ /* 0x000564000c1e1520 */
.L_x_1045:
[----:B------:R-:W-:Y:S05]  /*430c0*/  BSYNC B1 ;  /* 0x0000000000017941 */ /* 0x000fea0003800000 */
.L_x_1044:
[----:B0-----:R-:W3:Y:S01]  /*430d0*/  LDL.LU R15, [R1+0x3fc] ;  /* 0x0003fc00010f7983 */ /* 0x001ee20000300800 */
[----:B-----5:R-:W-:Y:S01]  /*430e0*/  IMAD.U32 R14, R3, 0x10000, RZ ;  /* 0x00010000030e7824 */ /* 0x020fe200078e00ff */
        /* <DEDUP_REMOVED lines=8> */
.L_x_1047:
[----:B------:R-:W-:Y:S05]  /*43170*/  BSYNC B1 ;  /* 0x0000000000017941 */ /* 0x000fea0003800000 */
.L_x_1046:
[----:B------:R-:W2:Y:S01]  /*43180*/  LDL.LU R15, [R1] ;  /* 0x00000000010f7983 */ /* 0x000ea20000300800 */
[----:B0----5:R-:W-:Y:S01]  /*43190*/  IMAD.U32 R14, R3, 0x10000, RZ ;  /* 0x00010000030e7824 */ /* 0x021fe200078e00ff */
        /* <DEDUP_REMOVED lines=8> */
.L_x_1049:
[----:B------:R-:W-:Y:S05]  /*43220*/  BSYNC B1 ;  /* 0x0000000000017941 */ /* 0x000fea0003800000 */
.L_x_1048:
[----:B------:R-:W3:Y:S01]  /*43230*/  LDL.LU R15, [R1+0x4] ;  /* 0x00000400010f7983 */ /* 0x000ee20000300800 */
[----:B0----5:R-:W-:Y:S01]  /*43240*/  IMAD.U32 R14, R3, 0x10000, RZ ;  /* 0x00010000030e7824 */ /* 0x021fe200078e00ff */
        /* <DEDUP_REMOVED lines=8> */
.L_x_1051:
[----:B------:R-:W-:Y:S05]  /*432d0*/  BSYNC B1 ;  /* 0x0000000000017941 */ /* 0x000fea0003800000 */
.L_x_1050:
[----:B------:R-:W2:Y:S01]  /*432e0*/  LDL.LU R15, [R1+0x8] ;  /* 0x00000800010f7983 */ /* 0x000ea20000300800 */
[----:B0----5:R-:W-:Y:S01]  /*432f0*/  SHF.L.U32 R14, R3, 0x10, RZ ;  /* 0x00000010030e7819 */ /* 0x021fe200000006ff */
[----:B------:R-:W-:Y:S01]  /*43300*/  BSSY B1, `(.L_x_1052) ;  /* 0x0000008000017945 */ /* 0x000fe20003800000 */
[----:B------:R-:W-:-:S03]  /*43310*/  ISETP.GT.AND P5, PT, R0, 0x101, P3 ;  /* 0x000001010000780c */ /* 0x000fc60001fa4270 */
[----:B------:R-:W-:-:S04]  /*43320*/  FMUL R14, R14, R16 ;  /* 0x000000100e0e7220 */ /* 0x000fc80000400000 */
[----:B--2---:R-:W-:-:S05]  /*43330*/  FFMA R14, R15, R2, R14 ;  /* 0x000000020f0e7223 */ /* 0x004fca000000000e */
[----:B------:R-:W-:-:S05]  /*43340*/  F2FP.BF16.F32.PACK_AB R14, RZ, R14 ;  /* 0x0000000eff0e723e */ /* 0x000fca00000010ff */
[----:B------:R0:W-:Y:S01]  /*43350*/  @P0 STG.E.U16 desc[UR46][R12.64+0x200], R14 ;  /* 0x0002000e0c000986 */ /* 0x0001e2000c10152e */
[----:B------:R-:W-:Y:S05]  /*43360*/  @!P5 BRA `(.L_x_1053) ;  /* 0x000000000004d947 */ /* 0x000fea0003800000 */
[----:B------:R2:W5:Y:S02]  /*43370*/  LDG.E.LTC128B.U16 R3, desc[UR46][R18.64+0x202] ;  /* 0x0002022e12037981 */ /* 0x000564000c1e1520 */
.L_x_1053:
[----:B------:R-:W-:Y:S05]  /*43380*/  BSYNC B1 ;  /* 0x0000000000017941 */ /* 0x000fea0003800000 */
.L_x_1052:
        /* <DEDUP_REMOVED lines=10> */
.L_x_1055:
[----:B------:R-:W-:Y:S05]  /*43430*/  BSYNC B1 ;  /* 0x0000000000017941 */ /* 0x000fea0003800000 */
.L_x_1054:
[----:B------:R-:W2:Y:S01]  /*43440*/  LDL.LU R15, [R1+0x10] ;  /* 0x00001000010f7983 */ /* 0x000ea20000300800 */
        /* <DEDUP_REMOVED lines=9> */
.L_x_1057:
[----:B------:R-:W-:Y:S05]  /*434e0*/  BSYNC B1 ;  /* 0x0000000000017941 */ /* 0x000fea0003800000 */
.L_x_1056:
        /* <DEDUP_REMOVED lines=10> */
.L_x_1059:
[----:B------:R-:W-:Y:S05]  /*43590*/  BSYNC B1 ;  /* 0x0000000000017941 */ /* 0x000fea0003800000 */
.L_x_1058:
        /* <DEDUP_REMOVED lines=10> */
.L_x_1061:
[----:B------:R-:W-:Y:S05]  /*43640*/  BSYNC B1 ;  /* 0x0000000000017941 */ /* 0x000fea0003800000 */
.L_x_1060:
        /* <DEDUP_REMOVED lines=10> */
.L_x_1063:
[----:B------:R-:W-:Y:S05]  /*436f0*/  BSYNC B1 ;  /* 0x0000000000017941 */ /* 0x000fea0003800000 */
.L_x_1062:
        /* <DEDUP_REMOVED lines=10> */
.L_x_1065:
[----:B------:R-:W-:Y:S05]  /*437a0*/  BSYNC B1 ;  /* 0x0000000000017941 */ /* 0x000fea0003800000 */
.L_x_1064:
        /* <DEDUP_REMOVED lines=10> */
.L_x_1067:
[----:B------:R-:W-:Y:S05]  /*43850*/  BSYNC B1 ;  /* 0x0000000000017941 */ /* 0x000fea0003800000 */
.L_x_1066:
        /* <DEDUP_REMOVED lines=10> */
.L_x_1069:
[----:B------:R-:W-:Y:S05]  /*43900*/  BSYNC B1 ;  /* 0x0000000000017941 */ /* 0x000fea0003800000 */
.L_x_1068:
        /* <DEDUP_REMOVED lines=10> */
.L_x_1071:
[----:B------:R-:W-:Y:S05]  /*439b0*/  BSYNC B1 ;  /* 0x0000000000017941 */ /* 0x000fea0003800000 */
.L_x_1070:
        /* <DEDUP_REMOVED lines=10> */
.L_x_1073:
[----:B------:R-:W-:Y:S05]  /*43a60*/  BSYNC B1 ;  /* 0x0000000000017941 */ /* 0x000fea0003800000 */
.L_x_1072:
        /* <DEDUP_REMOVED lines=10> */
.L_x_1075:
[----:B------:R-:W-:Y:S05]  /*43b10*/  BSYNC B1 ;  /* 0x0000000000017941 */ /* 0x000fea0003800000 */
.L_x_1074:
        /* <DEDUP_REMOVED lines=10> */
.L_x_1077:
[----:B------:R-:W-:Y:S05]  /*43bc0*/  BSYNC B1 ;  /* 0x0000000000017941 */ /* 0x000fea0003800000 */
.L_x_1076:
        /* <DEDUP_REMOVED lines=10> */
.L_x_1079:
[----:B------:R-:W-:Y:S05]  /*43c70*/  BSYNC B1 ;  /* 0x0000000000017941 */ /* 0x000fea0003800000 */
.L_x_1078:
        /* <DEDUP_REMOVED lines=10> */
.L_x_1081:
[----:B------:R-:W-:Y:S05]  /*43d20*/  BSYNC B1 ;  /* 0x0000000000017941 */ /* 0x000fea0003800000 */
.L_x_1080:
        /* <DEDUP_REMOVED lines=10> */
.L_x_1083:
[----:B------:R-:W-:Y:S05]  /*43dd0*/  BSYNC B1 ;  /* 0x0000000000017941 */ /* 0x000fea0003800000 */
.L_x_1082:
        /* <DEDUP_REMOVED lines=10> */
.L_x_1085:
[----:B------:R-:W-:Y:S05]  /*43e80*/  BSYNC B1 ;  /* 0x0000000000017941 */ /* 0x000fea0003800000 */
.L_x_1084:
        /* <DEDUP_REMOVED lines=10> */
.L_x_1087:
[----:B------:R-:W-:Y:S05]  /*43f30*/  BSYNC B1 ;  /* 0x0000000000017941 */ /* 0x000fea0003800000 */
.L_x_1086:
        /* <DEDUP_REMOVED lines=10> */
.L_x_1089:
[----:B------:R-:W-:Y:S05]  /*43fe0*/  BSYNC B1 ;  /* 0x0000000000017941 */ /* 0x000fea0003800000 */
.L_x_1088:
        /* <DEDUP_REMOVED lines=10> */
.L_x_1091:
[----:B------:R-:W-:Y:S05]  /*44090*/  BSYNC B1 ;  /* 0x0000000000017941 */ /* 0x000fea0003800000 */
.L_x_1090:
        /* <DEDUP_REMOVED lines=10> */
.L_x_1093:
[----:B------:R-:W-:Y:S05]  /*44140*/  BSYNC B1 ;  /* 0x0000000000017941 */ /* 0x000fea0003800000 */
.L_x_1092:
        /* <DEDUP_REMOVED lines=10> */
.L_x_1095:
[----:B------:R-:W-:Y:S05]  /*441f0*/  BSYNC B1 ;  /* 0x0000000000017941 */ /* 0x000fea0003800000 */
.L_x_1094:
        /* <DEDUP_REMOVED lines=10> */
.L_x_1097:
[----:B------:R-:W-:Y:S05]  /*442a0*/  BSYNC B1 ;  /* 0x0000000000017941 */ /* 0x000fea0003800000 */
.L_x_1096:
        /* <DEDUP_REMOVED lines=10> */
.L_x_1099:
[----:B------:R-:W-:Y:S05]  /*44350*/  BSYNC B1 ;  /* 0x0000000000017941 */ /* 0x000fea0003800000 */
.L_x_1098:
        /* <DEDUP_REMOVED lines=10> */
.L_x_1101:
[----:B------:R-:W-:Y:S05]  /*44400*/  BSYNC B1 ;  /* 0x0000000000017941 */ /* 0x000fea0003800000 */
.L_x_1100:
        /* <DEDUP_REMOVED lines=10> */
.L_x_1103:
[----:B------:R-:W-:Y:S05]  /*444b0*/  BSYNC B1 ;  /* 0x0000000000017941 */ /* 0x000fea0003800000 */
.L_x_1102:
        /* <DEDUP_REMOVED lines=10> */
.L_x_1105:
[----:B------:R-:W-:Y:S05]  /*44560*/  BSYNC B1 ;  /* 0x0000000000017941 */ /* 0x000fea0003800000 */
.L_x_1104:
        /* <DEDUP_REMOVED lines=10> */
.L_x_1107:
[----:B------:R-:W-:Y:S05]  /*44610*/  BSYNC B1 ;  /* 0x0000000000017941 */ /* 0x000fea0003800000 */
.L_x_1106:
        /* <DEDUP_REMOVED lines=10> */
.L_x_1109:
[----:B------:R-:W-:Y:S05]  /*446c0*/  BSYNC B1 ;  /* 0x0000000000017941 */ /* 0x000fea0003800000 */
.L_x_1108:
        /* <DEDUP_REMOVED lines=10> */
.L_x_1111:
[----:B------:R-:W-:Y:S05]  /*44770*/  BSYNC B1 ;  /* 0x0000000000017941 */ /* 0x000fea0003800000 */
.L_x_1110:
        /* <DEDUP_REMOVED lines=10> */
.L_x_1113:
[----:B------:R-:W-:Y:S05]  /*44820*/  BSYNC B1 ;  /* 0x0000000000017941 */ /* 0x000fea0003800000 */
.L_x_1112:
        /* <DEDUP_REMOVED lines=10> */
.L_x_1115:
[----:B------:R-:W-:Y:S05]  /*448d0*/  BSYNC B1 ;  /* 0x0000000000017941 */ /* 0x000fea0003800000 */
.L_x_1114:
        /* <DEDUP_REMOVED lines=10> */
.L_x_1117:
[----:B------:R-:W-:Y:S05]  /*44980*/  BSYNC B1 ;  /* 0x0000000000017941 */ /* 0x000fea0003800000 */
.L_x_1116:
        /* <DEDUP_REMOVED lines=10> */
.L_x_1119:
[----:B------:R-:W-:Y:S05]  /*44a30*/  BSYNC B1 ;  /* 0x0000000000017941 */ /* 0x000fea0003800000 */
.L_x_1118:
        /* <DEDUP_REMOVED lines=10> */
.L_x_1121:
[----:B------:R-:W-:Y:S05]  /*44ae0*/  BSYNC B1 ;  /* 0x0000000000017941 */ /* 0x000fea0003800000 */
.L_x_1120:
        /* <DEDUP_REMOVED lines=10> */
.L_x_1123:
[----:B------:R-:W-:Y:S05]  /*44b90*/  BSYNC B1 ;  /* 0x0000000000017941 */ /* 0x000fea0003800000 */
.L_x_1122:
        /* <DEDUP_REMOVED lines=10> */
.L_x_1125:
[----:B------:R-:W-:Y:S05]  /*44c40*/  BSYNC B1 ;  /* 0x0000000000017941 */ /* 0x000fea0003800000 */
.L_x_1124:
        /* <DEDUP_REMOVED lines=10> */
.L_x_1127:
[----:B------:R-:W-:Y:S05]  /*44cf0*/  BSYNC B1 ;  /* 0x0000000000017941 */ /* 0x000fea0003800000 */
.L_x_1126:
        /* <DEDUP_REMOVED lines=10> */
.L_x_1129:
[----:B------:R-:W-:Y:S05]  /*44da0*/  BSYNC B1 ;  /* 0x0000000000017941 */ /* 0x000fea0003800000 */
.L_x_1128:
        /* <DEDUP_REMOVED lines=10> */
.L_x_1131:
[----:B------:R-:W-:Y:S05]  /*44e50*/  BSYNC B1 ;  /* 0x0000000000017941 */ /* 0x000fea0003800000 */
.L_x_1130:
        /* <DEDUP_REMOVED lines=10> */
.L_x_1133:
[----:B------:R-:W-:Y:S05]  /*44f00*/  BSYNC B1 ;  /* 0x0000000000017941 */ /* 0x000fea0003800000 */
.L_x_1132:
        /* <DEDUP_REMOVED lines=10> */
.L_x_1135:
[----:B------:R-:W-:Y:S05]  /*44fb0*/  BSYNC B1 ;  /* 0x0000000000017941 */ /* 0x000fea0003800000 */
.L_x_1134:
[----:B0-----:R-:W2:Y:S01]  /*44fc0*/  LDL.LU R14, [R1+0xb0] ;  /* 0x0000b000010e7983 */ /* 0x001ea20000300800 */
[----:B-----5:R-:W-:Y:S01]  /*44fd0*/  IMAD.U32 R15, R3, 0x10000, RZ ;  /* 0x00010000030f7824 */ /* 0x020fe200078e00ff */
        /* <DEDUP_REMOVED lines=8> */
.L_x_1137:
[----:B------:R-:W-:Y:S05]  /*45060*/  BSYNC B1 ;  /* 0x0000000000017941 */ /* 0x000fea0003800000 */
.L_x_1136:
        /* <DEDUP_REMOVED lines=10> */
.L_x_1139:
[----:B------:R-:W-:Y:S05]  /*45110*/  BSYNC B1 ;  /* 0x0000000000017941 */ /* 0x000fea0003800000 */
.L_x_1138:
        /* <DEDUP_REMOVED lines=10> */
.L_x_1141:
[----:B------:R-:W-:Y:S05]  /*451c0*/  BSYNC B1 ;  /* 0x0000000000017941 */ /* 0x000fea0003800000 */
.L_x_1140:
        /* <DEDUP_REMOVED lines=10> */
.L_x_1143:
[----:B------:R-:W-:Y:S05]  /*45270*/  BSYNC B1 ;  /* 0x0000000000017941 */ /* 0x000fea0003800000 */
.L_x_1142:
        /* <DEDUP_REMOVED lines=10> */
.L_x_1145:
[----:B------:R-:W-:Y:S05]  /*45320*/  BSYNC B1 ;  /* 0x0000000000017941 */ /* 0x000fea0003800000 */
.L_x_1144:
        /* <DEDUP_REMOVED lines=10> */
.L_x_1147:
[----:B------:R-:W-:Y:S05]  /*453d0*/  BSYNC B1 ;  /* 0x0000000000017941 */ /* 0x000fea0003800000 */
.L_x_1146:
        /* <DEDUP_REMOVED lines=10> */
.L_x_1149:
[----:B------:R-:W-:Y:S05]  /*45480*/  BSYNC B1 ;  /* 0x0000000000017941 */ /* 0x000fea0003800000 */
.L_x_1148:
        /* <DEDUP_REMOVED lines=10> */
.L_x_1151:
[----:B------:R-:W-:Y:S05]  /*45530*/  BSYNC B1 ;  /* 0x0000000000017941 */ /* 0x000fea0003800000 */
.L_x_1150:
        /* <DEDUP_REMOVED lines=10> */
.L_x_1153:
[----:B------:R-:W-:Y:S05]  /*455e0*/  BSYNC B1 ;  /* 0x0000000000017941 */ /* 0x000fea0003800000 */
.L_x_1152:
        /* <DEDUP_REMOVED lines=10> */
.L_x_1155:
[----:B------:R-:W-:Y:S05]  /*45690*/  BSYNC B1 ;  /* 0x0000000000017941 */ /* 0x000fea0003800000 */
.L_x_1154:
        /* <DEDUP_REMOVED lines=10> */
.L_x_1157:
[----:B------:R-:W-:Y:S05]  /*45740*/  BSYNC B1 ;  /* 0x0000000000017941 */ /* 0x000fea0003800000 */
.L_x_1156:
        /* <DEDUP_REMOVED lines=10> */
.L_x_1159:
[----:B------:R-:W-:Y:S05]  /*457f0*/  BSYNC B1 ;  /* 0x0000000000017941 */ /* 0x000fea0003800000 */
.L_x_1158:
        /* <DEDUP_REMOVED lines=10> */
.L_x_1161:
[----:B------:R-:W-:Y:S05]  /*458a0*/  BSYNC B1 ;  /* 0x0000000000017941 */ /* 0x000fea0003800000 */
.L_x_1160:
        /* <DEDUP_REMOVED lines=10> */
.L_x_1163:
[----:B------:R-:W-:Y:S05]  /*45950*/  BSYNC B1 ;  /* 0x0000000000017941 */ /* 0x000fea0003800000 */
.L_x_1162:
        /* <DEDUP_REMOVED lines=10> */
.L_x_1165:
[----:B------:R-:W-:Y:S05]  /*45a00*/  BSYNC B1 ;  /* 0x0000000000017941 */ /* 0x000fea0003800000 */
.L_x_1164:
        /* <DEDUP_REMOVED lines=10> */
.L_x_1167:
[----:B------:R-:W-:Y:S05]  /*45ab0*/  BSYNC B1 ;  /* 0x0000000000017941 */ /* 0x000fea0003800000 */
.L_x_1166:
        /* <DEDUP_REMOVED lines=10> */
.L_x_1169:
[----:B------:R-:W-:Y:S05]  /*45b60*/  BSYNC B1 ;  /* 0x0000000000017941 */ /* 0x000fea0003800000 */
.L_x_1168:
        /* <DEDUP_REMOVED lines=10> */
.L_x_1171:
[----:B------:R-:W-:Y:S05]  /*45c10*/  BSYNC B1 ;  /* 0x0000000000017941 */ /* 0x000fea0003800000 */
.L_x_1170:
        /* <DEDUP_REMOVED lines=10> */
.L_x_1173:
[----:B------:R-:W-:Y:S05]  /*45cc0*/  BSYNC B1 ;  /* 0x0000000000017941 */ /* 0x000fea0003800000 */
.L_x_1172:
        /* <DEDUP_REMOVED lines=10> */
.L_x_1175:
[----:B------:R-:W-:Y:S05]  /*45d70*/  BSYNC B1 ;  /* 0x0000000000017941 */ /* 0x000fea0003800000 */
.L_x_1174:
        /* <DEDUP_REMOVED lines=10> */
.L_x_1177:
[----:B------:R-:W-:Y:S05]  /*45e20*/  BSYNC B1 ;  /* 0x0000000000017941 */ /* 0x000fea0003800000 */
.L_x_1176:
        /* <DEDUP_REMOVED lines=10> */
.L_x_1179:
[----:B------:R-:W-:Y:S05]  /*45ed0*/  BSYNC B1 ;  /* 0x0000000000017941 */ /* 0x000fea0003800000 */
.L_x_1178:
        /* <DEDUP_REMOVED lines=10> */
.L_x_1181:
[----:B------:R-:W-:Y:S05]  /*45f80*/  BSYNC B1 ;  /* 0x0000000000017941 */ /* 0x000fea0003800000 */
.L_x_1180:
        /* <DEDUP_REMOVED lines=10> */
.L_x_1183:
[----:B------:R-:W-:Y:S05]  /*46030*/  BSYNC B1 ;  /* 0x0000000000017941 */ /* 0x000fea0003800000 */
.L_x_1182:
        /* <DEDUP_REMOVED lines=10> */
.L_x_1185:
[----:B------:R-:W-:Y:S05]  /*460e0*/  BSYNC B1 ;  /* 0x0000000000017941 */ /* 0x000fea0003800000 */
.L_x_1184:
        /* <DEDUP_REMOVED lines=10> */
.L_x_1187:
[----:B------:R-:W-:Y:S05]  /*46190*/  BSYNC B1 ;  /* 0x0000000000017941 */ /* 0x000fea0003800000 */
.L_x_1186:
        /* <DEDUP_REMOVED lines=10> */
.L_x_1189:
[----:B------:R-:W-:Y:S05]  /*46240*/  BSYNC B1 ;  /* 0x0000000000017941 */ /* 0x000fea0003800000 */
.L_x_1188:
        /* <DEDUP_REMOVED lines=10> */
.L_x_1191:
[----:B------:R-:W-:Y:S05]  /*462f0*/  BSYNC B1 ;  /* 0x0000000000017941 */ /* 0x000fea0003800000 */
.L_x_1190:
        /* <DEDUP_REMOVED lines=10> */
.L_x_1193:
[----:B------:R-:W-:Y:S05]  /*463a0*/  BSYNC B1 ;  /* 0x0000000000017941 */ /* 0x000fea0003800000 */
.L_x_1192:
        /* <DEDUP_REMOVED lines=10> */
.L_x_1195:
[----:B------:R-:W-:Y:S05]  /*46450*/  BSYNC B1 ;  /* 0x0000000000017941 */ /* 0x000fea0003800000 */
.L_x_1194:
        /* <DEDUP_REMOVED lines=10> */
.L_x_1197:
[----:B------:R-:W-:Y:S05]  /*46500*/  BSYNC B1 ;  /* 0x0000000000017941 */ /* 0x000fea0003800000 */
.L_x_1196:
        /* <DEDUP_REMOVED lines=10> */
.L_x_1199:
[----:B------:R-:W-:Y:S05]  /*465b0*/  BSYNC B1 ;  /* 0x0000000000017941 */ /* 0x000fea0003800000 */
.L_x_1198:
        /* <DEDUP_REMOVED lines=10> */
.L_x_1201:
[----:B------:R-:W-:Y:S05]  /*46660*/  BSYNC B1 ;  /* 0x0000000000017941 */ /* 0x000fea0003800000 */
.L_x_1200:
        /* <DEDUP_REMOVED lines=10> */
.L_x_1203:
[----:B------:R-:W-:Y:S05]  /*46710*/  BSYNC B1 ;  /* 0x0000000000017941 */ /* 0x000fea0003800000 */
.L_x_1202:
        /* <DEDUP_REMOVED lines=10> */
.L_x_1205:
[----:B------:R-:W-:Y:S05]  /*467c0*/  BSYNC B1 ;  /* 0x0000000000017941 */ /* 0x000fea0003800000 */
.L_x_1204:
        /* <DEDUP_REMOVED lines=10> */
.L_x_1207:
[----:B------:R-:W-:Y:S05]  /*46870*/  BSYNC B1 ;  /* 0x0000000000017941 */ /* 0x000fea0003800000 */
.L_x_1206:
        /* <DEDUP_REMOVED lines=10> */
.L_x_1209:
[----:B------:R-:W-:Y:S05]  /*46920*/  BSYNC B1 ;  /* 0x0000000000017941 */ /* 0x000fea0003800000 */
.L_x_1208:
        /* <DEDUP_REMOVED lines=10> */
.L_x_1211:
[----:B------:R-:W-:Y:S05]  /*469d0*/  BSYNC B1 ;  /* 0x0000000000017941 */ /* 0x000fea0003800000 */
.L_x_1210:
        /* <DEDUP_REMOVED lines=10> */
.L_x_1213:
[----:B------:R-:W-:Y:S05]  /*46a80*/  BSYNC B1 ;  /* 0x0000000000017941 */ /* 0x000fea0003800000 */
.L_x_1212:
        /* <DEDUP_REMOVED lines=10> */
.L_x_1215:
[----:B------:R-:W-:Y:S05]  /*46b30*/  BSYNC B1 ;  /* 0x0000000000017941 */ /* 0x000fea0003800000 */
.L_x_1214:
        /* <DEDUP_REMOVED lines=10> */
.L_x_1217:
[----:B------:R-:W-:Y:S05]  /*46be0*/  BSYNC B1 ;  /* 0x0000000000017941 */ /* 0x000fea0003800000 */
.L_x_1216:
        /* <DEDUP_REMOVED lines=10> */
.L_x_1219:
[----:B------:R-:W-:Y:S05]  /*46c90*/  BSYNC B1 ;  /* 0x0000000000017941 */ /* 0x000fea0003800000 */
.L_x_1218:
        /* <DEDUP_REMOVED lines=10> */
.L_x_1221:
[----:B------:R-:W-:Y:S05]  /*46d40*/  BSYNC B1 ;  /* 0x0000000000017941 */ /* 0x000fea0003800000 */
.L_x_1220:
        /* <DEDUP_REMOVED lines=10> */
.L_x_1223:
[----:B------:R-:W-:Y:S05]  /*46df0*/  BSYNC B1 ;  /* 0x0000000000017941 */ /* 0x000fea0003800000 */
.L_x_1222:
        /* <DEDUP_REMOVED lines=10> */
.L_x_1225:
[----:B------:R-:W-:Y:S05]  /*46ea0*/  BSYNC B1 ;  /* 0x0000000000017941 */ /* 0x000fea0003800000 */
.L_x_1224:
        /* <DEDUP_REMOVED lines=10> */
.L_x_1227:
[----:B------:R-:W-:Y:S05]  /*46f50*/  BSYNC B1 ;  /* 0x0000000000017941 */ /* 0x000fea0003800000 */
.L_x_1226:
        /* <DEDUP_REMOVED lines=10> */
.L_x_1229:
[----:B------:R-:W-:Y:S05]  /*47000*/  BSYNC B1 ;  /* 0x0000000000017941 */ /* 0x000fea0003800000 */
.L_x_1228:
        /* <DEDUP_REMOVED lines=10> */
.L_x_1231:
[----:B------:R-:W-:Y:S05]  /*470b0*/  BSYNC B1 ;  /* 0x0000000000017941 */ /* 0x000fea0003800000 */
.L_x_1230:
        /* <DEDUP_REMOVED lines=10> */
.L_x_1233:
[----:B------:R-:W-:Y:S05]  /*47160*/  BSYNC B1 ;  /* 0x0000000000017941 */ /* 0x000fea0003800000 */
.L_x_1232:
        /* <DEDUP_REMOVED lines=10> */
.L_x_1235:
[----:B------:R-:W-:Y:S05]  /*47210*/  BSYNC B1 ;  /* 0x0000000000017941 */ /* 0x000fea0003800000 */
.L_x_1234:
        /* <DEDUP_REMOVED lines=10> */
.L_x_1237:
[----:B------:R-:W-:Y:S05]  /*472c0*/  BSYNC B1 ;  /* 0x0000000000017941 */ /* 0x000fea0003800000 */
.L_x_1236:
        /* <DEDUP_REMOVED lines=10> */
.L_x_1239:
[----:B------:R-:W-:Y:S05]  /*47370*/  BSYNC B1 ;  /* 0x0000000000017941 */ /* 0x000fea0003800000 */
.L_x_1238:
        /* <DEDUP_REMOVED lines=10> */
.L_x_1241:
[----:B------:R-:W-:Y:S05]  /*47420*/  BSYNC B1 ;  /* 0x0000000000017941 */ /* 0x000fea0003800000 */
.L_x_1240:
        /* <DEDUP_REMOVED lines=10> */
.L_x_1243:
[----:B------:R-:W-:Y:S05]  /*474d0*/  BSYNC B1 ;  /* 0x0000000000017941 */ /* 0x000fea0003800000 */
.L_x_1242:
        /* <DEDUP_REMOVED lines=10> */
.L_x_1245:
[----:B------:R-:W-:Y:S05]  /*47580*/  BSYNC B1 ;  /* 0x0000000000017941 */ /* 0x000fea0003800000 */
.L_x_1244:
        /* <DEDUP_REMOVED lines=10> */
.L_x_1247:
[----:B------:R-:W-:Y:S05]  /*47630*/  BSYNC B1 ;  /* 0x0000000000017941 */ /* 0x000fea0003800000 */
.L_x_1246:
        /* <DEDUP_REMOVED lines=10> */
.L_x_1249:
[----:B------:R-:W-:Y:S05]  /*476e0*/  BSYNC B1 ;  /* 0x0000000000017941 */ /* 0x000fea0003800000 */
.L_x_1248:
        /* <DEDUP_REMOVED lines=10> */
.L_x_1251:
[----:B------:R-:W-:Y:S05]  /*47790*/  BSYNC B1 ;  /* 0x0000000000017941 */ /* 0x000fea0003800000 */
.L_x_1250:
        /* <DEDUP_REMOVED lines=10> */
.L_x_1253:
[----:B------:R-:W-:Y:S05]  /*47840*/  BSYNC B1 ;  /* 0x0000000000017941 */ /* 0x000fea0003800000 */
.L_x_1252:
        /* <DEDUP_REMOVED lines=10> */
.L_x_1255:
[----:B------:R-:W-:Y:S05]  /*478f0*/  BSYNC B1 ;  /* 0x0000000000017941 */ /* 0x000fea0003800000 */
.L_x_1254:
        /* <DEDUP_REMOVED lines=10> */
.L_x_1257:
[----:B------:R-:W-:Y:S05]  /*479a0*/  BSYNC B1 ;  /* 0x0000000000017941 */ /* 0x000fea0003800000 */
.L_x_1256:
        /* <DEDUP_REMOVED lines=10> */
.L_x_1259:
[----:B------:R-:W-:Y:S05]  /*47a50*/  BSYNC B1 ;  /* 0x0000000000017941 */ /* 0x000fea0003800000 */
.L_x_1258:
        /* <DEDUP_REMOVED lines=10> */
.L_x_1261:
[----:B------:R-:W-:Y:S05]  /*47b00*/  BSYNC B1 ;  /* 0x0000000000017941 */ /* 0x000fea0003800000 */
.L_x_1260:
        /* <DEDUP_REMOVED lines=10> */
.L_x_1263:
[----:B------:R-:W-:Y:S05]  /*47bb0*/  BSYNC B1 ;  /* 0x0000000000017941 */ /* 0x000fea0003800000 */
.L_x_1262:
        /* <DEDUP_REMOVED lines=10> */
.L_x_1265:
[----:B------:R-:W-:Y:S05]  /*47c60*/  BSYNC B1 ;  /* 0x0000000000017941 */ /* 0x000fea0003800000 */
.L_x_1264:
        /* <DEDUP_REMOVED lines=10> */
.L_x_1267:
[----:B------:R-:W-:Y:S05]  /*47d10*/  BSYNC B1 ;  /* 0x0000000000017941 */ /* 0x000fea0003800000 */
.L_x_1266:
        /* <DEDUP_REMOVED lines=10> */
.L_x_1269:
[----:B------:R-:W-:Y:S05]  /*47dc0*/  BSYNC B1 ;  /* 0x0000000000017941 */ /* 0x000fea0003800000 */
.L_x_1268:
        /* <DEDUP_REMOVED lines=10> */
.L_x_1271:
[----:B------:R-:W-:Y:S05]  /*47e70*/  BSYNC B1 ;  /* 0x0000000000017941 */ /* 0x000fea0003800000 */
.L_x_1270:
        /* <DEDUP_REMOVED lines=10> */
.L_x_1273:
[----:B------:R-:W-:Y:S05]  /*47f20*/  BSYNC B1 ;  /* 0x0000000000017941 */ /* 0x000fea0003800000 */
.L_x_1272:
        /* <DEDUP_REMOVED lines=10> */
.L_x_1275:
[----:B------:R-:W-:Y:S05]  /*47fd0*/  BSYNC B1 ;  /* 0x0000000000017941 */ /* 0x000fea0003800000 */
.L_x_1274:
        /* <DEDUP_REMOVED lines=10> */
.L_x_1277:
[----:B------:R-:W-:Y:S05]  /*48080*/  BSYNC B1 ;  /* 0x0000000000017941 */ /* 0x000fea0003800000 */
.L_x_1276:
        /* <DEDUP_REMOVED lines=10> */
.L_x_1279:
[----:B------:R-:W-:Y:S05]  /*48130*/  BSYNC B1 ;  /* 0x0000000000017941 */ /* 0x000fea0003800000 */
.L_x_1278:
        /* <DEDUP_REMOVED lines=10> */
.L_x_1281:
[----:B------:R-:W-:Y:S05]  /*481e0*/  BSYNC B1 ;  /* 0x0000000000017941 */ /* 0x000fea0003800000 */
.L_x_1280:
        /* <DEDUP_REMOVED lines=10> */
.L_x_1283:
[----:B------:R-:W-:Y:S05]  /*48290*/  BSYNC B1 ;  /* 0x0000000000017941 */ /* 0x000fea0003800000 */
.L_x_1282:
        /* <DEDUP_REMOVED lines=10> */
.L_x_1285:
[----:B------:R-:W-:Y:S05]  /*48340*/  BSYNC B1 ;  /* 0x0000000000017941 */ /* 0x000fea0003800000 */
.L_x_1284:
        /* <DEDUP_REMOVED lines=10> */
.L_x_1287:
[----:B------:R-:W-:Y:S05]  /*483f0*/  BSYNC B1 ;  /* 0x0000000000017941 */ /* 0x000fea0003800000 */
.L_x_1286:
        /* <DEDUP_REMOVED lines=10> */
.L_x_1289:
[----:B------:R-:W-:Y:S05]  /*484a0*/  BSYNC B1 ;  /* 0x0000000000017941 */ /* 0x000fea0003800000 */
.L_x_1288:
        /* <DEDUP_REMOVED lines=10> */
.L_x_1291:
[----:B------:R-:W-:Y:S05]  /*48550*/  BSYNC B1 ;  /* 0x0000000000017941 */ /* 0x000fea0003800000 */
.L_x_1290:
        /* <DEDUP_REMOVED lines=10> */
.L_x_1293:
[----:B------:R-:W-:Y:S05]  /*48600*/  BSYNC B1 ;  /* 0x0000000000017941 */ /* 0x000fea0003800000 */
.L_x_1292:
        /* <DEDUP_REMOVED lines=10> */
.L_x_1295:
[----:B------:R-:W-:Y:S05]  /*486b0*/  BSYNC B1 ;  /* 0x0000000000017941 */ /* 0x000fea0003800000 */
.L_x_1294:
        /* <DEDUP_REMOVED lines=10> */
.L_x_1297:
[----:B------:R-:W-:Y:S05]  /*48760*/  BSYNC B1 ;  /* 0x0000000000017941 */ /* 0x000fea0003800000 */
.L_x_1296:
        /* <DEDUP_REMOVED lines=10> */
.L_x_1299:
[----:B------:R-:W-:Y:S05]  /*48810*/  BSYNC B1 ;  /* 0x0000000000017941 */ /* 0x000fea0003800000 */
.L_x_1298:
        /* <DEDUP_REMOVED lines=10> */
.L_x_1301:
[----:B------:R-:W-:Y:S05]  /*488c0*/  BSYNC B1 ;  /* 0x0000000000017941 */ /* 0x000fea0003800000 */
.L_x_1300:
        /* <DEDUP_REMOVED lines=10> */
.L_x_1303:
[----:B------:R-:W-:Y:S05]  /*48970*/  BSYNC B1 ;  /* 0x0000000000017941 */ /* 0x000fea0003800000 */
.L_x_1302:
[----:B0----5:R-:W-:Y:S01]  /*48980*/  IMAD.U32 R13, R3, 0x10000, RZ ;  /* 0x00010000030d7824 */ /* 0x021fe200078e00ff */
[----:B------:R-:W-:Y:S01]  /*48990*/  ISETP.GT.AND P3, PT, R0, 0x101, P2 ;  /* 0x000001010000780c */ /* 0x000fe20001764270 */
[----:B------:R-:W-:Y:S02]  /*489a0*/  BSSY B1, `(.L_x_1304) ;  /* 0x0000007000017945 */ /* 0x000fe40003800000 */
[----:B------:R-:W-:-:S04]  /*489b0*/  FMUL R13, R13, R16 ;  /* 0x000000100d0d7220 */ /* 0x000fc80000400000 */
[----:B------:R-:W-:-:S05]  /*489c0*/  FFMA R13, R24, R2, R13 ;  /* 0x00000002180d7223 */ /* 0x000fca000000000d */
[----:B------:R-:W-:-:S05]  /*489d0*/  F2FP.BF16.F32.PACK_AB R13, RZ, R13 ;  /* 0x0000000dff0d723e */ /* 0x000fca00000010ff */
[----:B------:R0:W-:Y:S01]  /*489e0*/  @P0 STG.E.U16 desc[UR46][R10.64+0x200], R13 ;  /* 0x0002000d0a000986 */ /* 0x0001e2000c10152e */
[----:B------:R-:W-:Y:S05]  /*489f0*/  @!P3 BRA `(.L_x_1305) ;  /* 0x000000000004b947 */ /* 0x000fea0003800000 */
[----:B------:R0:W5:Y:S02]  /*48a00*/  LDG.E.LTC128B.U16 R3, desc[UR46][R8.64+0x202] ;  /* 0x0002022e08037981 */ /* 0x000164000c1e1520 */
.L_x_1305:
[----:B------:R-:W-:Y:S05]  /*48a10*/  BSYNC B1 ;  /* 0x0000000000017941 */ /* 0x000fea0003800000 */
.L_x_1304:
        /* <DEDUP_REMOVED lines=9> */
.L_x_1307:
[----:B------:R-:W-:Y:S05]  /*48ab0*/  BSYNC B1 ;  /* 0x0000000000017941 */ /* 0x000fea0003800000 */
.L_x_1306:
[----:B-----5:R-:W-:Y:S01]  /*48ac0*/  SHF.L.U32 R13, R3, 0x10, RZ ;  /* 0x00000010030d7819 */ /* 0x020fe200000006ff */
[----:B------:R-:W-:Y:S01]  /*48ad0*/  BSSY B1, `(.L_x_1308) ;  /* 0x0000008000017945 */ /* 0x000fe20003800000 */
[----:B------:R-:W-:-:S03]  /*48ae0*/  ISETP.GT.AND P3, PT, R0, 0x101, P1 ;  /* 0x000001010000780c */ /* 0x000fc60000f64270 */
[----:B------:R-:W-:-:S04]  /*48af0*/  FMUL R13, R13, R16 ;  /* 0x000000100d0d7220 */ /* 0x000fc80000400000 */
[----:B------:R-:W-:-:S05]  /*48b00*/  FFMA R13, R26, R2, R13 ;  /* 0x000000021a0d7223 */ /* 0x000fca000000000d */
[----:B------:R-:W-:-:S05]  /*48b10*/  F2FP.BF16.F32.PACK_AB R13, RZ, R13 ;  /* 0x0000000dff0d723e */ /* 0x000fca00000010ff */
[----:B------:R0:W-:Y:S01]  /*48b20*/  @P0 STG.E.U16 desc[UR46][R4.64+0x200], R13 ;  /* 0x0002000d04000986 */ /* 0x0001e2000c10152e */
[----:B------:R-:W-:Y:S05]  /*48b30*/  @!P3 BRA `(.L_x_1309) ;  /* 0x000000000004b947 */ /* 0x000fea0003800000 */
[----:B------:R0:W5:Y:S02]  /*48b40*/  LDG.E.LTC128B.U16 R3, desc[UR46][R6.64+0x202] ;  /* 0x0002022e06037981 */ /* 0x000164000c1e1520 */
.L_x_1309:
[----:B------:R-:W-:Y:S05]  /*48b50*/  BSYNC B1 ;  /* 0x0000000000017941 */ /* 0x000fea0003800000 */
.L_x_1308:
        /* <DEDUP_REMOVED lines=9> */
.L_x_1311:
[----:B------:R-:W-:Y:S05]  /*48bf0*/  BSYNC B1 ;  /* 0x0000000000017941 */ /* 0x000fea0003800000 */
.L_x_1310:
[----:B-----5:R-:W-:Y:S01]  /*48c00*/  IMAD.U32 R13, R3, 0x10000, RZ ;  /* 0x00010000030d7824 */ /* 0x020fe200078e00ff */
        /* <DEDUP_REMOVED lines=8> */
.L_x_1313:
[----:B------:R-:W-:Y:S05]  /*48c90*/  BSYNC B1 ;  /* 0x0000000000017941 */ /* 0x000fea0003800000 */
.L_x_1312:
        /* <DEDUP_REMOVED lines=9> */
.L_x_1315:
[----:B------:R-:W-:Y:S05]  /*48d30*/  BSYNC B1 ;  /* 0x0000000000017941 */ /* 0x000fea0003800000 */
.L_x_1314:
        /* <DEDUP_REMOVED lines=9> */
.L_x_1317:
[----:B------:R-:W-:Y:S05]  /*48dd0*/  BSYNC B1 ;  /* 0x0000000000017941 */ /* 0x000fea0003800000 */
.L_x_1316:
        /* <DEDUP_REMOVED lines=9> */
.L_x_1319:
[----:B------:R-:W-:Y:S05]  /*48e70*/  BSYNC B1 ;  /* 0x0000000000017941 */ /* 0x000fea0003800000 */
.L_x_1318:
        /* <DEDUP_REMOVED lines=9> */
.L_x_1321:
[----:B------:R-:W-:Y:S05]  /*48f10*/  BSYNC B1 ;  /* 0x0000000000017941 */ /* 0x000fea0003800000 */
.L_x_1320:
        /* <DEDUP_REMOVED lines=9> */
.L_x_1323:
[----:B------:R-:W-:Y:S05]  /*48fb0*/  BSYNC B1 ;  /* 0x0000000000017941 */ /* 0x000fea0003800000 */
.L_x_1322:
        /* <DEDUP_REMOVED lines=9> */
.L_x_1325:
[----:B------:R-:W-:Y:S05]  /*49050*/  BSYNC B1 ;  /* 0x0000000000017941 */ /* 0x000fea0003800000 */
.L_x_1324:
        /* <DEDUP_REMOVED lines=9> */
.L_x_1327:
[----:B------:R-:W-:Y:S05]  /*490f0*/  BSYNC B1 ;  /* 0x0000000000017941 */ /* 0x000fea0003800000 */
.L_x_1326:
        /* <DEDUP_REMOVED lines=9> */
.L_x_1329:
[----:B------:R-:W-:Y:S05]  /*49190*/  BSYNC B1 ;  /* 0x0000000000017941 */ /* 0x000fea0003800000 */
.L_x_1328:
        /* <DEDUP_REMOVED lines=9> */
.L_x_1331:
[----:B------:R-:W-:Y:S05]  /*49230*/  BSYNC B1 ;  /* 0x0000000000017941 */ /* 0x000fea0003800000 */
.L_x_1330:
        /* <DEDUP_REMOVED lines=9> */
.L_x_1333:
[----:B------:R-:W-:Y:S05]  /*492d0*/  BSYNC B1 ;  /* 0x0000000000017941 */ /* 0x000fea0003800000 */
.L_x_1332:
        /* <DEDUP_REMOVED lines=9> */
.L_x_1335:
[----:B------:R-:W-:Y:S05]  /*49370*/  BSYNC B1 ;  /* 0x0000000000017941 */ /* 0x000fea0003800000 */
.L_x_1334:
        /* <DEDUP_REMOVED lines=9> */
.L_x_1337:
[----:B------:R-:W-:Y:S05]  /*49410*/  BSYNC B1 ;  /* 0x0000000000017941 */ /* 0x000fea0003800000 */
.L_x_1336:
        /* <DEDUP_REMOVED lines=9> */
.L_x_1339:
[----:B------:R-:W-:Y:S05]  /*494b0*/  BSYNC B1 ;  /* 0x0000000000017941 */ /* 0x000fea0003800000 */
.L_x_1338:
        /* <DEDUP_REMOVED lines=9> */
.L_x_1341:
[----:B------:R-:W-:Y:S05]  /*49550*/  BSYNC B1 ;  /* 0x0000000000017941 */ /* 0x000fea0003800000 */
.L_x_1340:
        /* <DEDUP_REMOVED lines=9> */
.L_x_1343:
[----:B------:R-:W-:Y:S05]  /*495f0*/  BSYNC B1 ;  /* 0x0000000000017941 */ /* 0x000fea0003800000 */
.L_x_1342:
        /* <DEDUP_REMOVED lines=9> */
.L_x_1345:
[----:B------:R-:W-:Y:S05]  /*49690*/  BSYNC B1 ;  /* 0x0000000000017941 */ /* 0x000fea0003800000 */
.L_x_1344:
        /* <DEDUP_REMOVED lines=9> */
.L_x_1347:
[----:B------:R-:W-:Y:S05]  /*49730*/  BSYNC B1 ;  /* 0x0000000000017941 */ /* 0x000fea0003800000 */
.L_x_1346:
        /* <DEDUP_REMOVED lines=9> */
.L_x_1349:
[----:B------:R-:W-:Y:S05]  /*497d0*/  BSYNC B1 ;  /* 0x0000000000017941 */ /* 0x000fea0003800000 */
.L_x_1348:
        /* <DEDUP_REMOVED lines=9> */
.L_x_1351:
[----:B------:R-:W-:Y:S05]  /*49870*/  BSYNC B1 ;  /* 0x0000000000017941 */ /* 0x000fea0003800000 */
.L_x_1350:
        /* <DEDUP_REMOVED lines=9> */
.L_x_1353:
[----:B------:R-:W-:Y:S05]  /*49910*/  BSYNC B1 ;  /* 0x0000000000017941 */ /* 0x000fea0003800000 */
.L_x_1352:
        /* <DEDUP_REMOVED lines=9> */
.L_x_1355:
[----:B------:R-:W-:Y:S05]  /*499b0*/  BSYNC B1 ;  /* 0x0000000000017941 */ /* 0x000fea0003800000 */
.L_x_1354:
        /* <DEDUP_REMOVED lines=9> */
.L_x_1357:
[----:B------:R-:W-:Y:S05]  /*49a50*/  BSYNC B1 ;  /* 0x0000000000017941 */ /* 0x000fea0003800000 */
.L_x_1356:
        /* <DEDUP_REMOVED lines=9> */
.L_x_1359:
[----:B------:R-:W-:Y:S05]  /*49af0*/  BSYNC B1 ;  /* 0x0000000000017941 */ /* 0x000fea0003800000 */
.L_x_1358:
        /* <DEDUP_REMOVED lines=9> */
.L_x_1361:
[----:B------:R-:W-:Y:S05]  /*49b90*/  BSYNC B1 ;  /* 0x0000000000017941 */ /* 0x000fea0003800000 */
.L_x_1360:
        /* <DEDUP_REMOVED lines=9> */
.L_x_1363:
[----:B------:R-:W-:Y:S05]  /*49c30*/  BSYNC B1 ;  /* 0x0000000000017941 */ /* 0x000fea0003800000 */
.L_x_1362:
        /* <DEDUP_REMOVED lines=9> */
.L_x_1365:
[----:B------:R-:W-:Y:S05]  /*49cd0*/  BSYNC B1 ;  /* 0x0000000000017941 */ /* 0x000fea0003800000 */
.L_x_1364:
        /* <DEDUP_REMOVED lines=9> */
.L_x_1367:
[----:B------:R-:W-:Y:S05]  /*49d70*/  BSYNC B1 ;  /* 0x0000000000017941 */ /* 0x000fea0003800000 */
.L_x_1366:
        /* <DEDUP_REMOVED lines=9> */
.L_x_1369:
[----:B------:R-:W-:Y:S05]  /*49e10*/  BSYNC B1 ;  /* 0x0000000000017941 */ /* 0x000fea0003800000 */
.L_x_1368:
        /* <DEDUP_REMOVED lines=9> */
.L_x_1371:
[----:B------:R-:W-:Y:S05]  /*49eb0*/  BSYNC B1 ;  /* 0x0000000000017941 */ /* 0x000fea0003800000 */
.L_x_1370:
        /* <DEDUP_REMOVED lines=9> */
.L_x_1373:
[----:B------:R-:W-:Y:S05]  /*49f50*/  BSYNC B1 ;  /* 0x0000000000017941 */ /* 0x000fea0003800000 */
.L_x_1372:
        /* <DEDUP_REMOVED lines=9> */
.L_x_1375:
[----:B------:R-:W-:Y:S05]  /*49ff0*/  BSYNC B1 ;  /* 0x0000000000017941 */ /* 0x000fea0003800000 */
.L_x_1374:
        /* <DEDUP_REMOVED lines=9> */
.L_x_1377:
[----:B------:R-:W-:Y:S05]  /*4a090*/  BSYNC B1 ;  /* 0x0000000000017941 */ /* 0x000fea0003800000 */
.L_x_1376:
        /* <DEDUP_REMOVED lines=9> */
.L_x_1379:
[----:B------:R-:W-:Y:S05]  /*4a130*/  BSYNC B1 ;  /* 0x0000000000017941 */ /* 0x000fea0003800000 */
.L_x_1378:
        /* <DEDUP_REMOVED lines=9> */
.L_x_1381:
[----:B------:R-:W-:Y:S05]  /*4a1d0*/  BSYNC B1 ;  /* 0x0000000000017941 */ /* 0x000fea0003800000 */
.L_x_1380:
        /* <DEDUP_REMOVED lines=9> */
.L_x_1383:
[----:B------:R-:W-:Y:S05]  /*4a270*/  BSYNC B1 ;  /* 0x0000000000017941 */ /* 0x000fea0003800000 */
.L_x_1382:
        /* <DEDUP_REMOVED lines=9> */
.L_x_1385:
[----:B------:R-:W-:Y:S05]  /*4a310*/  BSYNC B1 ;  /* 0x0000000000017941 */ /* 0x000fea0003800000 */
.L_x_1384:
        /* <DEDUP_REMOVED lines=9> */
.L_x_1387:
[----:B------:R-:W-:Y:S05]  /*4a3b0*/  BSYNC B1 ;  /* 0x0000000000017941 */ /* 0x000fea0003800000 */
.L_x_1386:
        /* <DEDUP_REMOVED lines=9> */
.L_x_1389:
[----:B------:R-:W-:Y:S05]  /*4a450*/  BSYNC B1 ;  /* 0x0000000000017941 */ /* 0x000fea0003800000 */
.L_x_1388:
        /* <DEDUP_REMOVED lines=9> */
.L_x_1391:
[----:B------:R-:W-:Y:S05]  /*4a4f0*/  BSYNC B1 ;  /* 0x0000000000017941 */ /* 0x000fea0003800000 */
.L_x_1390:
        /* <DEDUP_REMOVED lines=9> */
.L_x_1393:
[----:B------:R-:W-:Y:S05]  /*4a590*/  BSYNC B1 ;  /* 0x0000000000017941 */ /* 0x000fea0003800000 */
.L_x_1392:
        /* <DEDUP_REMOVED lines=9> */
.L_x_1395:
[----:B------:R-:W-:Y:S05]  /*4a630*/  BSYNC B1 ;  /* 0x0000000000017941 */ /* 0x000fea0003800000 */
.L_x_1394:
        /* <DEDUP_REMOVED lines=9> */
.L_x_1397:
[----:B------:R-:W-:Y:S05]  /*4a6d0*/  BSYNC B1 ;  /* 0x0000000000017941 */ /* 0x000fea0003800000 */
.L_x_1396:
        /* <DEDUP_REMOVED lines=9> */
.L_x_1399:
[----:B------:R-:W-:Y:S05]  /*4a770*/  BSYNC B1 ;  /* 0x0000000000017941 */ /* 0x000fea0003800000 */
.L_x_1398:
        /* <DEDUP_REMOVED lines=9> */
.L_x_1401:
[----:B------:R-:W-:Y:S05]  /*4a810*/  BSYNC B1 ;  /* 0x0000000000017941 */ /* 0x000fea0003800000 */
.L_x_1400:
        /* <DEDUP_REMOVED lines=9> */
.L_x_1403:
[----:B------:R-:W-:Y:S05]  /*4a8b0*/  BSYNC B1 ;  /* 0x0000000000017941 */ /* 0x000fea0003800000 */
.L_x_1402:
        /* <DEDUP_REMOVED lines=9> */
.L_x_1405:
[----:B------:R-:W-:Y:S05]  /*4a950*/  BSYNC B1 ;  /* 0x0000000000017941 */ /* 0x000fea0003800000 */
.L_x_1404:
        /* <DEDUP_REMOVED lines=9> */
.L_x_1407:
[----:B------:R-:W-:Y:S05]  /*4a9f0*/  BSYNC B1 ;  /* 0x0000000000017941 */ /* 0x000fea0003800000 */
.L_x_1406:
        /* <DEDUP_REMOVED lines=9> */
.L_x_1409:
[----:B------:R-:W-:Y:S05]  /*4aa90*/  BSYNC B1 ;  /* 0x0000000000017941 */ /* 0x000fea0003800000 */
.L_x_1408:
        /* <DEDUP_REMOVED lines=9> */
.L_x_1411:
[----:B------:R-:W-:Y:S05]  /*4ab30*/  BSYNC B1 ;  /* 0x0000000000017941 */ /* 0x000fea0003800000 */
.L_x_1410:
        /* <DEDUP_REMOVED lines=9> */
.L_x_1413:
[----:B------:R-:W-:Y:S05]  /*4abd0*/  BSYNC B1 ;  /* 0x0000000000017941 */ /* 0x000fea0003800000 */
.L_x_1412:
        /* <DEDUP_REMOVED lines=9> */
.L_x_1415:
[----:B------:R-:W-:Y:S05]  /*4ac70*/  BSYNC B1 ;  /* 0x0000000000017941 */ /* 0x000fea0003800000 */
.L_x_1414:
        /* <DEDUP_REMOVED lines=9> */
.L_x_1417:
[----:B------:R-:W-:Y:S05]  /*4ad10*/  BSYNC B1 ;  /* 0x0000000000017941 */ /* 0x000fea0003800000 */
.L_x_1416:
        /* <DEDUP_REMOVED lines=9> */
.L_x_1419:
[----:B------:R-:W-:Y:S05]  /*4adb0*/  BSYNC B1 ;  /* 0x0000000000017941 */ /* 0x000fea0003800000 */
.L_x_1418:
        /* <DEDUP_REMOVED lines=9> */
.L_x_1421:
[----:B------:R-:W-:Y:S05]  /*4ae50*/  BSYNC B1 ;  /* 0x0000000000017941 */ /* 0x000fea0003800000 */
.L_x_1420:
        /* <DEDUP_REMOVED lines=9> */
.L_x_1423:
[----:B------:R-:W-:Y:S05]  /*4aef0*/  BSYNC B1 ;  /* 0x0000000000017941 */ /* 0x000fea0003800000 */
.L_x_1422:
        /* <DEDUP_REMOVED lines=9> */
.L_x_1425:
[----:B------:R-:W-:Y:S05]  /*4af90*/  BSYNC B1 ;  /* 0x0000000000017941 */ /* 0x000fea0003800000 */
.L_x_1424:
        /* <DEDUP_REMOVED lines=9> */
.L_x_1427:
[----:B------:R-:W-:Y:S05]  /*4b030*/  BSYNC B1 ;  /* 0x0000000000017941 */ /* 0x000fea0003800000 */
.L_x_1426:
        /* <DEDUP_REMOVED lines=9> */
.L_x_1429:
[----:B------:R-:W-:Y:S05]  /*4b0d0*/  BSYNC B1 ;  /* 0x0000000000017941 */ /* 0x000fea0003800000 */
.L_x_1428:
        /* <DEDUP_REMOVED lines=9> */
.L_x_1431:
[----:B------:R-:W-:Y:S05]  /*4b170*/  BSYNC B1 ;  /* 0x0000000000017941 */ /* 0x000fea0003800000 */
.L_x_1430:
        /* <DEDUP_REMOVED lines=9> */
.L_x_1433:
[----:B------:R-:W-:Y:S05]  /*4b210*/  BSYNC B1 ;  /* 0x0000000000017941 */ /* 0x000fea0003800000 */
.L_x_1432:
        /* <DEDUP_REMOVED lines=9> */
.L_x_1435:
[----:B------:R-:W-:Y:S05]  /*4b2b0*/  BSYNC B1 ;  /* 0x0000000000017941 */ /* 0x000fea0003800000 */
.L_x_1434:
        /* <DEDUP_REMOVED lines=9> */
.L_x_1437:
[----:B------:R-:W-:Y:S05]  /*4b350*/  BSYNC B1 ;  /* 0x0000000000017941 */ /* 0x000fea0003800000 */
.L_x_1436:
        /* <DEDUP_REMOVED lines=9> */
.L_x_1439:
[----:B------:R-:W-:Y:S05]  /*4b3f0*/  BSYNC B1 ;  /* 0x0000000000017941 */ /* 0x000fea0003800000 */
.L_x_1438:
        /* <DEDUP_REMOVED lines=9> */
.L_x_1441:
[----:B------:R-:W-:Y:S05]  /*4b490*/  BSYNC B1 ;  /* 0x0000000000017941 */ /* 0x000fea0003800000 */
.L_x_1440:
        /* <DEDUP_REMOVED lines=9> */
.L_x_1443:
[----:B------:R-:W-:Y:S05]  /*4b530*/  BSYNC B1 ;  /* 0x0000000000017941 */ /* 0x000fea0003800000 */
.L_x_1442:
        /* <DEDUP_REMOVED lines=9> */
.L_x_1445:
[----:B------:R-:W-:Y:S05]  /*4b5d0*/  BSYNC B1 ;  /* 0x0000000000017941 */ /* 0x000fea0003800000 */
.L_x_1444:
        /* <DEDUP_REMOVED lines=9> */
.L_x_1447:
[----:B------:R-:W-:Y:S05]  /*4b670*/  BSYNC B1 ;  /* 0x0000000000017941 */ /* 0x000fea0003800000 */
.L_x_1446:
        /* <DEDUP_REMOVED lines=9> */
.L_x_1449:
[----:B------:R-:W-:Y:S05]  /*4b710*/  BSYNC B1 ;  /* 0x0000000000017941 */ /* 0x000fea0003800000 */
.L_x_1448:
        /* <DEDUP_REMOVED lines=9> */
.L_x_1451:
[----:B------:R-:W-:Y:S05]  /*4b7b0*/  BSYNC B1 ;  /* 0x0000000000017941 */ /* 0x000fea0003800000 */
.L_x_1450:
        /* <DEDUP_REMOVED lines=9> */
.L_x_1453:
[----:B------:R-:W-:Y:S05]  /*4b850*/  BSYNC B1 ;  /* 0x0000000000017941 */ /* 0x000fea0003800000 */
.L_x_1452:
        /* <DEDUP_REMOVED lines=9> */
.L_x_1455:
[----:B------:R-:W-:Y:S05]  /*4b8f0*/  BSYNC B1 ;  /* 0x0000000000017941 */ /* 0x000fea0003800000 */
.L_x_1454:
        /* <DEDUP_REMOVED lines=9> */
.L_x_1457:
[----:B------:R-:W-:Y:S05]  /*4b990*/  BSYNC B1 ;  /* 0x0000000000017941 */ /* 0x000fea0003800000 */
.L_x_1456:
        /* <DEDUP_REMOVED lines=9> */
.L_x_1459:
[----:B------:R-:W-:Y:S05]  /*4ba30*/  BSYNC B1 ;  /* 0x0000000000017941 */ /* 0x000fea0003800000 */
.L_x_1458:
        /* <DEDUP_REMOVED lines=9> */
.L_x_1461:
[----:B------:R-:W-:Y:S05]  /*4bad0*/  BSYNC B1 ;  /* 0x0000000000017941 */ /* 0x000fea0003800000 */
.L_x_1460:
        /* <DEDUP_REMOVED lines=9> */
.L_x_1463:
[----:B------:R-:W-:Y:S05]  /*4bb70*/  BSYNC B1 ;  /* 0x0000000000017941 */ /* 0x000fea0003800000 */
.L_x_1462:
        /* <DEDUP_REMOVED lines=9> */
.L_x_1465:
[----:B------:R-:W-:Y:S05]  /*4bc10*/  BSYNC B1 ;  /* 0x0000000000017941 */ /* 0x000fea0003800000 */
.L_x_1464:
        /* <DEDUP_REMOVED lines=9> */
.L_x_1467:
[----:B------:R-:W-:Y:S05]  /*4bcb0*/  BSYNC B1 ;  /* 0x0000000000017941 */ /* 0x000fea0003800000 */
.L_x_1466:
        /* <DEDUP_REMOVED lines=9> */
.L_x_1469:
[----:B------:R-:W-:Y:S05]  /*4bd50*/  BSYNC B1 ;  /* 0x0000000000017941 */ /* 0x000fea0003800000 */
.L_x_1468:
        /* <DEDUP_REMOVED lines=9> */
.L_x_1471:
[----:B------:R-:W-:Y:S05]  /*4bdf0*/  BSYNC B1 ;  /* 0x0000000000017941 */ /* 0x000fea0003800000 */
.L_x_1470:
        /* <DEDUP_REMOVED lines=9> */
.L_x_1473:
[----:B------:R-:W-:Y:S05]  /*4be90*/  BSYNC B1 ;  /* 0x0000000000017941 */ /* 0x000fea0003800000 */
.L_x_1472:
        /* <DEDUP_REMOVED lines=9> */
.L_x_1475:
[----:B------:R-:W-:Y:S05]  /*4bf30*/  BSYNC B1 ;  /* 0x0000000000017941 */ /* 0x000fea0003800000 */
.L_x_1474:
        /* <DEDUP_REMOVED lines=9> */
.L_x_1477:
[----:B------:R-:W-:Y:S05]  /*4bfd0*/  BSYNC B1 ;  /* 0x0000000000017941 */ /* 0x000fea0003800000 */
.L_x_1476:
        /* <DEDUP_REMOVED lines=9> */
.L_x_1479:
[----:B------:R-:W-:Y:S05]  /*4c070*/  BSYNC B1 ;  /* 0x0000000000017941 */ /* 0x000fea0003800000 */
.L_x_1478:
        /* <DEDUP_REMOVED lines=9> */
.L_x_1481:
[----:B------:R-:W-:Y:S05]  /*4c110*/  BSYNC B1 ;  /* 0x0000000000017941 */ /* 0x000fea0003800000 */
.L_x_1480:
        /* <DEDUP_REMOVED lines=9> */
.L_x_1483:
[----:B------:R-:W-:Y:S05]  /*4c1b0*/  BSYNC B1 ;  /* 0x0000000000017941 */ /* 0x000fea0003800000 */
.L_x_1482:
        /* <DEDUP_REMOVED lines=9> */
.L_x_1485:
[----:B------:R-:W-:Y:S05]  /*4c250*/  BSYNC B1 ;  /* 0x0000000000017941 */ /* 0x000fea0003800000 */
.L_x_1484:
        /* <DEDUP_REMOVED lines=9> */
.L_x_1487:
[----:B------:R-:W-:Y:S05]  /*4c2f0*/  BSYNC B1 ;  /* 0x0000000000017941 */ /* 0x000fea0003800000 */
.L_x_1486:
        /* <DEDUP_REMOVED lines=9> */
.L_x_1489:
[----:B------:R-:W-:Y:S05]  /*4c390*/  BSYNC B1 ;  /* 0x0000000000017941 */ /* 0x000fea0003800000 */
.L_x_1488:
        /* <DEDUP_REMOVED lines=9> */
.L_x_1491:
[----:B------:R-:W-:Y:S05]  /*4c430*/  BSYNC B1 ;  /* 0x0000000000017941 */ /* 0x000fea0003800000 */
.L_x_1490:
        /* <DEDUP_REMOVED lines=9> */
.L_x_1493:
[----:B------:R-:W-:Y:S05]  /*4c4d0*/  BSYNC B1 ;  /* 0x0000000000017941 */ /* 0x000fea0003800000 */
.L_x_1492:
        /* <DEDUP_REMOVED lines=9> */
.L_x_1495:
[----:B------:R-:W-:Y:S05]  /*4c570*/  BSYNC B1 ;  /* 0x0000000000017941 */ /* 0x000fea0003800000 */
.L_x_1494:
        /* <DEDUP_REMOVED lines=9> */
.L_x_1497:
[----:B------:R-:W-:Y:S05]  /*4c610*/  BSYNC B1 ;  /* 0x0000000000017941 */ /* 0x000fea0003800000 */
.L_x_1496:
        /* <DEDUP_REMOVED lines=9> */
.L_x_1499:
[----:B------:R-:W-:Y:S05]  /*4c6b0*/  BSYNC B1 ;  /* 0x0000000000017941 */ /* 0x000fea0003800000 */
.L_x_1498:
        /* <DEDUP_REMOVED lines=9> */
.L_x_1501:
[----:B------:R-:W-:Y:S05]  /*4c750*/  BSYNC B1 ;  /* 0x0000000000017941 */ /* 0x000fea0003800000 */
.L_x_1500:
        /* <DEDUP_REMOVED lines=9> */
.L_x_1503:
[----:B------:R-:W-:Y:S05]  /*4c7f0*/  BSYNC B1 ;  /* 0x0000000000017941 */ /* 0x000fea0003800000 */
.L_x_1502:
        /* <DEDUP_REMOVED lines=9> */
.L_x_1505:
[----:B------:R-:W-:Y:S05]  /*4c890*/  BSYNC B1 ;  /* 0x0000000000017941 */ /* 0x000fea0003800000 */
.L_x_1504:
        /* <DEDUP_REMOVED lines=9> */
.L_x_1507:
[----:B------:R-:W-:Y:S05]  /*4c930*/  BSYNC B1 ;  /* 0x0000000000017941 */ /* 0x000fea0003800000 */
.L_x_1506:
        /* <DEDUP_REMOVED lines=9> */
.L_x_1509:
[----:B------:R-:W-:Y:S05]  /*4c9d0*/  BSYNC B1 ;  /* 0x0000000000017941 */ /* 0x000fea0003800000 */
.L_x_1508:
        /* <DEDUP_REMOVED lines=9> */
.L_x_1511:
[----:B------:R-:W-:Y:S05]  /*4ca70*/  BSYNC B1 ;  /* 0x0000000000017941 */ /* 0x000fea0003800000 */
.L_x_1510:
        /* <DEDUP_REMOVED lines=9> */
.L_x_1513:
[----:B------:R-:W-:Y:S05]  /*4cb10*/  BSYNC B1 ;  /* 0x0000000000017941 */ /* 0x000fea0003800000 */
.L_x_1512:
        /* <DEDUP_REMOVED lines=9> */
.L_x_1515:
[----:B------:R-:W-:Y:S05]  /*4cbb0*/  BSYNC B1 ;  /* 0x0000000000017941 */ /* 0x000fea0003800000 */
.L_x_1514:
        /* <DEDUP_REMOVED lines=9> */
.L_x_1517:
[----:B------:R-:W-:Y:S05]  /*4cc50*/  BSYNC B1 ;  /* 0x0000000000017941 */ /* 0x000fea0003800000 */
.L_x_1516:
        /* <DEDUP_REMOVED lines=9> */
.L_x_1519:
[----:B------:R-:W-:Y:S05]  /*4ccf0*/  BSYNC B1 ;  /* 0x0000000000017941 */ /* 0x000fea0003800000 */
.L_x_1518:
        /* <DEDUP_REMOVED lines=9> */
.L_x_1521:
[----:B------:R-:W-:Y:S05]  /*4cd90*/  BSYNC B1 ;  /* 0x0000000000017941 */ /* 0x000fea0003800000 */
.L_x_1520:
        /* <DEDUP_REMOVED lines=9> */
.L_x_1523:
[----:B------:R-:W-:Y:S05]  /*4ce30*/  BSYNC B1 ;  /* 0x0000000000017941 */ /* 0x000fea0003800000 */
.L_x_1522:
        /* <DEDUP_REMOVED lines=9> */
.L_x_1525:
[----:B------:R-:W-:Y:S05]  /*4ced0*/  BSYNC B1 ;  /* 0x0000000000017941 */ /* 0x000fea0003800000 */
.L_x_1524:
        /* <DEDUP_REMOVED lines=9> */
.L_x_1527:
[----:B------:R-:W-:Y:S05]  /*4cf70*/  BSYNC B1 ;  /* 0x0000000000017941 */ /* 0x000fea0003800000 */
.L_x_1526:
        /* <DEDUP_REMOVED lines=9> */
.L_x_1529:
[----:B------:R-:W-:Y:S05]  /*4d010*/  BSYNC B1 ;  /* 0x0000000000017941 */ /* 0x000fea0003800000 */
.L_x_1528:
        /* <DEDUP_REMOVED lines=9> */
.L_x_1531:
[----:B------:R-:W-:Y:S05]  /*4d0b0*/  BSYNC B1 ;  /* 0x0000000000017941 */ /* 0x000fea0003800000 */
.L_x_1530:
        /* <DEDUP_REMOVED lines=9> */
.L_x_1533:
[----:B------:R-:W-:Y:S05]  /*4d150*/  BSYNC B1 ;  /* 0x0000000000017941 */ /* 0x000fea0003800000 */
.L_x_1532:
        /* <DEDUP_REMOVED lines=9> */
.L_x_1535:
[----:B------:R-:W-:Y:S05]  /*4d1f0*/  BSYNC B1 ;  /* 0x0000000000017941 */ /* 0x000fea0003800000 */
.L_x_1534:
        /* <DEDUP_REMOVED lines=9> */
.L_x_1537:
[----:B------:R-:W-:Y:S05]  /*4d290*/  BSYNC B1 ;  /* 0x0000000000017941 */ /* 0x000fea0003800000 */
.L_x_1536:
        /* <DEDUP_REMOVED lines=9> */
.L_x_1539:
[----:B------:R-:W-:Y:S05]  /*4d330*/  BSYNC B1 ;  /* 0x0000000000017941 */ /* 0x000fea0003800000 */
.L_x_1538:
        /* <DEDUP_REMOVED lines=9> */
.L_x_1541:
[----:B------:R-:W-:Y:S05]  /*4d3d0*/  BSYNC B1 ;  /* 0x0000000000017941 */ /* 0x000fea0003800000 */
.L_x_1540:
        /* <DEDUP_REMOVED lines=9> */
.L_x_1543:
[----:B------:R-:W-:Y:S05]  /*4d470*/  BSYNC B1 ;  /* 0x0000000000017941 */ /* 0x000fea0003800000 */
.L_x_1542:
        /* <DEDUP_REMOVED lines=9> */
.L_x_1545:
[----:B------:R-:W-:Y:S05]  /*4d510*/  BSYNC B1 ;  /* 0x0000000000017941 */ /* 0x000fea0003800000 */
.L_x_1544:
        /* <DEDUP_REMOVED lines=9> */
.L_x_1547:
[----:B------:R-:W-:Y:S05]  /*4d5b0*/  BSYNC B1 ;  /* 0x0000000000017941 */ /* 0x000fea0003800000 */
.L_x_1546:
        /* <DEDUP_REMOVED lines=9> */
.L_x_1549:
[----:B------:R-:W-:Y:S05]  /*4d650*/  BSYNC B1 ;  /* 0x0000000000017941 */ /* 0x000fea0003800000 */
.L_x_1548:
        /* <DEDUP_REMOVED lines=9> */
.L_x_1551:
[----:B------:R-:W-:Y:S05]  /*4d6f0*/  BSYNC B1 ;  /* 0x0000000000017941 */ /* 0x000fea0003800000 */
.L_x_1550:
        /* <DEDUP_REMOVED lines=9> */
.L_x_1553:
[----:B------:R-:W-:Y:S05]  /*4d790*/  BSYNC B1 ;  /* 0x0000000000017941 */ /* 0x000fea0003800000 */
.L_x_1552:
[----:B0--345:R-:W-:Y:S01]  /*4d7a0*/  IMAD.U32 R9, R3, 0x10000, RZ ;  /* 0x0001000003097824 */ /* 0x039fe200078e00ff */
        /* <DEDUP_REMOVED lines=8> */
.L_x_1555:
[----:B------:R-:W-:Y:S05]  /*4d830*/  BSYNC B1 ;  /* 0x0000000000017941 */ /* 0x000fea0003800000 */
.L_x_1554:
        /* <DEDUP_REMOVED lines=9> */
.L_x_1557:
[----:B------:R-:W-:Y:S05]  /*4d8d0*/  BSYNC B1 ;  /* 0x0000000000017941 */ /* 0x000fea0003800000 */
.L_x_1556:
[----:B------:R-:W-:Y:S05]  /*4d8e0*/  @!P1 BRA `(.L_x_1558) ;  /* 0x00000124002c9947 */ /* 0x000fea0003800000 */
[----:B-----5:R-:W-:-:S04]  /*4d8f0*/  IMAD.U32 R3, R3, 0x10000, RZ ;  /* 0x0001000003037824 */ /* 0x020fc800078e00ff */
[----:B------:R-:W-:-:S04]  /*4d900*/  FMUL R0, R3, R16 ;  /* 0x0000001003007220 */ /* 0x000fc80000400000 */
[----:B------:R-:W-:-:S05]  /*4d910*/  FFMA R0, R151, R2, R0 ;  /* 0x0000000297007223 */ /* 0x000fca0000000000 */
[----:B------:R-:W-:-:S05]  /*4d920*/  F2FP.BF16.F32.PACK_AB R0, RZ, R0 ;  /* 0x00000000ff00723e */ /* 0x000fca00000010ff */
[----:B------:R0:W-:Y:S01]  /*4d930*/  STG.E.U16 desc[UR46][R4.64+0x3f2], R0 ;  /* 0x0003f20004007986 */ /* 0x0001e2000c10152e */
[----:B------:R-:W-:Y:S05]  /*4d940*/  BRA `(.L_x_1558) ;  /* 0x0000012400147947 */ /* 0x000fea0003800000 */
.L_x_29:
[----:B------:R-:W2:Y:S01]  /*4d950*/  LDL.LU R4, [R1+0x800] ;  /* 0x0008000001047983 */ /* 0x000ea20000300800 */
[----:B------:R-:W-:-:S03]  /*4d960*/  ULDC.64 UR4, c[0x0][0x5c0] ;  /* 0x0001700000047ab9 */ /* 0x000fc60000000a00 */
[----:B------:R-:W3:Y:S04]  /*4d970*/  LDL.LU R5, [R1+0x804] ;  /* 0x0008040001057983 */ /* 0x000ee80000300800 */
[----:B------:R-:W4:Y:S04]  /*4d980*/  LDL.LU R14, [R1+0x808] ;  /* 0x00080800010e7983 */ /* 0x000f280000300800 */
[----:B------:R-:W5:Y:S04]  /*4d990*/  LDL.LU R235, [R1+0x894] ;  /* 0x0008940001eb7983 */ /* 0x000f680000300800 */
        /* <DEDUP_REMOVED lines=63> */
[----:B------:R-:W5:Y:S01]  /*4dd90*/  LDL.LU R193, [R1+0x994] ;  /* 0x0009940001c17983 */ /* 0x000f620000300800 */
[----:B------:R-:W-:-:S03]  /*4dda0*/  LEA R12, P1, R8, UR4, 0x1 ;  /* 0x00000004080c7c11 */ /* 0x000fc6000f8208ff */
[----:B------:R-:W5:Y:S04]  /*4ddb0*/  LDL.LU R192, [R1+0x998] ;  /* 0x0009980001c07983 */ /* 0x000f680000300800 */
[----:B------:R-:W5:Y:S04]  /*4ddc0*/  LDL.LU R194, [R1+0x99c] ;  /* 0x00099c0001c27983 */ /* 0x000f680000300800 */
[----:B------:R-:W5:Y:S04]  /*4ddd0*/  LDL.LU R195, [R1+0x9a0] ;  /* 0x0009a00001c37983 */ /* 0x000f680000300800 */
[----:B------:R-:W5:Y:S01]  /*4dde0*/  LDL.LU R197, [R1+0x9a4] ;  /* 0x0009a40001c57983 */ /* 0x000f620000300800 */
[----:B------:R-:W-:-:S03]  /*4ddf0*/  LEA.HI.X R13, R8, UR5, R19, 0x1, P1 ;  /* 0x00000005080d7c11 */ /* 0x000fc600088f0c13 */
[----:B------:R-:W5:Y:S04]  /*4de00*/  LDL.LU R196, [R1+0x9a8] ;  /* 0x0009a80001c47983 */ /* 0x000f680000300800 */
[----:B------:R-:W5:Y:S04]  /*4de10*/  LDL.LU R198, [R1+0x9ac] ;  /* 0x0009ac0001c67983 */ /* 0x000f680000300800 */
[----:B------:R-:W5:Y:S01]  /*4de20*/  LDL.LU R199, [R1+0x9b0] ;  /* 0x0009b00001c77983 */ /* 0x000f620000300800 */
[----:B--2---:R-:W-:-:S03]  /*4de30*/  FMUL R4, R4, R2 ;  /* 0x0000000204047220 */ /* 0x004fc60000400000 */
[----:B------:R-:W2:Y:S01]  /*4de40*/  LDL.LU R201, [R1+0x9b4] ;  /* 0x0009b40001c97983 */ /* 0x000ea20000300800 */
[----:B------:R-:W-:Y:S02]  /*4de50*/  ISETP.GT.AND P1, PT, R0, 0x1, P0 ;  /* 0x000000010000780c */ /* 0x000fe40000724270 */
[----:B------:R-:W-:Y:S01]  /*4de60*/  F2FP.BF16.F32.PACK_AB R4, RZ, R4 ;  /* 0x00000004ff04723e */ /* 0x000fe200000010ff */
[----:B------:R-:W2:Y:S04]  /*4de70*/  LDL.LU R200, [R1+0x9b8] ;  /* 0x0009b80001c87983 */ /* 0x000ea80000300800 */
[----:B------:R-:W2:Y:S04]  /*4de80*/  LDL.LU R202, [R1+0x9bc] ;  /* 0x0009bc0001ca7983 */ /* 0x000ea80000300800 */
[----:B------:R-:W2:Y:S04]  /*4de90*/  LDL.LU R203, [R1+0x9c0] ;  /* 0x0009c00001cb7983 */ /* 0x000ea80000300800 */
[----:B------:R-:W2:Y:S04]  /*4dea0*/  LDL.LU R205, [R1+0x9c4] ;  /* 0x0009c40001cd7983 */ /* 0x000ea80000300800 */
[----:B------:R-:W2:Y:S04]  /*4deb0*/  LDL.LU R204, [R1+0x9c8] ;  /* 0x0009c80001cc7983 */ /* 0x000ea80000300800 */
[----:B------:R3:W-:Y:S04]  /*4dec0*/  @P2 STG.E.U16 desc[UR46][R12.64], R4 ;  /* 0x000000040c002986 */ /* 0x0007e8000c10152e */
[----:B------:R-:W2:Y:S04]  /*4ded0*/  LDL.LU R206, [R1+0x9cc] ;  /* 0x0009cc0001ce7983 */ /* 0x000ea80000300800 */
[----:B------:R-:W2:Y:S01]  /*4dee0*/  LDL.LU R207, [R1+0x9d0] ;  /* 0x0009d00001cf7983 */ /* 0x000ea20000300800 */
[----:B---3--:R-:W-:-:S03]  /*4def0*/  FMUL R4, R5, R2 ;  /* 0x0000000205047220 */ /* 0x008fc60000400000 */
[----:B------:R-:W3:Y:S04]  /*4df00*/  LDL.LU R209, [R1+0x9d4] ;  /* 0x0009d40001d17983 */ /* 0x000ee80000300800 */
[----:B------:R-:W3:Y:S01]  /*4df10*/  LDL.LU R208, [R1+0x9d8] ;  /* 0x0009d80001d07983 */ /* 0x000ee20000300800 */
[----:B------:R-:W-:-:S03]  /*4df20*/  F2FP.BF16.F32.PACK_AB R4, RZ, R4 ;  /* 0x00000004ff04723e */ /* 0x000fc600000010ff */
[----:B------:R-:W3:Y:S04]  /*4df30*/  LDL.LU R210, [R1+0x9dc] ;  /* 0x0009dc0001d27983 */ /* 0x000ee80000300800 */
[----:B------:R-:W3:Y:S01]  /*4df40*/  LDL.LU R211, [R1+0x9e0] ;  /* 0x0009e00001d37983 */ /* 0x000ee20000300800 */
[----:B------:R-:W-:-:S03]  /*4df50*/  PRMT R6, R4, 0x7610, R6 ;  /* 0x0000761004067816 */ /* 0x000fc60000000006 */
[----:B------:R-:W3:Y:S01]  /*4df60*/  LDL.LU R213, [R1+0x9e4] ;  /* 0x0009e40001d57983 */ /* 0x000ee20000300800 */
[----:B------:R-:W-:-:S03]  /*4df70*/  @P1 IMAD.MOV.U32 R4, RZ, RZ, R12 ;  /* 0x000000ffff041224 */ /* 0x000fc600078e000c */
[----:B------:R-:W3:Y:S01]  /*4df80*/  LDL.LU R212, [R1+0x9e8] ;  /* 0x0009e80001d47983 */ /* 0x000ee20000300800 */
[----:B------:R-:W-:-:S03]  /*4df90*/  @P1 IMAD.MOV.U32 R5, RZ, RZ, R13 ;  /* 0x000000ffff051224 */ /* 0x000fc600078e000d */
[----:B------:R-:W3:Y:S04]  /*4dfa0*/  LDL.LU R214, [R1+0x9ec] ;  /* 0x0009ec0001d67983 */ /* 0x000ee80000300800 */
[----:B------:R-:W3:Y:S04]  /*4dfb0*/  LDL.LU R215, [R1+0x9f0] ;  /* 0x0009f00001d77983 */ /* 0x000ee80000300800 */
[----:B------:R-:W3:Y:S04]  /*4dfc0*/  LDL.LU R217, [R1+0x9f4] ;  /* 0x0009f40001d97983 */ /* 0x000ee80000300800 */
[----:B------:R-:W3:Y:S04]  /*4dfd0*/  LDL.LU R216, [R1+0x9f8] ;  /* 0x0009f80001d87983 */ /* 0x000ee80000300800 */
[----:B------:R-:W3:Y:S04]  /*4dfe0*/  LDL.LU R218, [R1+0x9fc] ;  /* 0x0009fc0001da7983 */ /* 0x000ee80000300800 */
[----:B------:R-:W3:Y:S04]  /*4dff0*/  LDL.LU R8, [R1+0x888] ;  /* 0x0008880001087983 */ /* 0x000ee80000300800 */
[----:B------:R-:W3:Y:S04]  /*4e000*/  LDL.LU R9, [R1+0x88c] ;  /* 0x00088c0001097983 */ /* 0x000ee80000300800 */
[----:B------:R-:W3:Y:S04]  /*4e010*/  LDL.LU R19, [R1+0x890] ;  /* 0x0008900001137983 */ /* 0x000ee80000300800 */
[----:B------:R0:W-:Y:S04]  /*4e020*/  @P1 STG.E.U16 desc[UR46][R4.64+0x2], R6 ;  /* 0x0000020604001986 */ /* 0x0001e8000c10152e */
[----:B0-----:R-:W5:Y:S01]  /*4e030*/  LDL.LU R5, [R1+0x80c] ;  /* 0x00080c0001057983 */ /* 0x001f620000300800 */
[----:B------:R-:W-:Y:S01]  /*4e040*/  ISETP.GT.AND P5, PT, R3, 0x8, PT ;  /* 0x000000080300780c */ /* 0x000fe20003fa4270 */
[----:B------:R-:W-:Y:S01]  /*4e050*/  USHF.L.U32 UR5, UR8, 0x4, URZ ;  /* 0x0000000408057899 */ /* 0x000fe2000800063f */
[----:B----4-:R-:W-:Y:S01]  /*4e060*/  FMUL R4, R14, R2 ;  /* 0x000000020e047220 */ /* 0x010fe20000400000 */
[----:B------:R-:W-:Y:S01]  /*4e070*/  USHF.L.U64.HI UR4, UR8, 0x4, UR9 ;  /* 0x0000000408047899 */ /* 0x000fe20008010209 */
[----:B------:R-:W-:-:S03]  /*4e080*/  ISETP.GT.AND P1, PT, R0, RZ, P5 ;  /* 0x000000ff0000720c */ /* 0x000fc60002f24270 */
[----:B------:R-:W-:Y:S02]  /*4e090*/  IADD3 R14, P2, R12, UR5, RZ ;  /* 0x000000050c0e7c10 */ /* 0x000fe4000ff5e0ff */
[----:B------:R-:W-:Y:S02]  /*4e0a0*/  F2FP.BF16.F32.PACK_AB R4, RZ, R4 ;  /* 0x00000004ff04723e */ /* 0x000fe400000010ff */
[----:B------:R-:W-:-:S06]  /*4e0b0*/  IADD3.X R15, R13, UR4, RZ, P2, !PT ;  /* 0x000000040d0f7c10 */ /* 0x000fcc00097fe4ff */
[----:B------:R5:W-:Y:S01]  /*4e0c0*/  @P1 STG.E.U16 desc[UR46][R14.64], R4 ;  /* 0x000000040e001986 */ /* 0x000be2000c10152e */
[----:B------:R-:W-:Y:S01]  /*4e0d0*/  ISETP.GT.AND P1, PT, R0, 0x1, P5 ;  /* 0x000000010000780c */ /* 0x000fe20002f24270 */
[----:B-----5:R-:W-:-:S12]  /*4e0e0*/  FMUL R4, R5, R2 ;  /* 0x0000000205047220 */ /* 0x020fd80000400000 */
[----:B------:R-:W-:Y:S01]  /*4e0f0*/  @P1 IMAD.MOV.U32 R5, RZ, RZ, R15 ;  /* 0x000000ffff051224 */ /* 0x000fe200078e000f */
[----:B------:R-:W-:-:S04]  /*4e100*/  F2FP.BF16.F32.PACK_AB R4, RZ, R4 ;  /* 0x00000004ff04723e */ /* 0x000fc800000010ff */
[----:B------:R-:W-:Y:S02]  /*4e110*/  PRMT R6, R4, 0x7610, R6 ;  /* 0x0000761004067816 */ /* 0x000fe40000000006 */
[----:B------:R-:W-:-:S05]  /*4e120*/  @P1 MOV R4, R14 ;  /* 0x0000000e00041202 */ /* 0x000fca0000000f00 */
[----:B------:R0:W-:Y:S04]  /*4e130*/  @P1 STG.E.U16 desc[UR46][R4.64+0x2], R6 ;  /* 0x0000020604001986 */ /* 0x0001e8000c10152e */
[----:B0-----:R-:W4:Y:S01]  /*4e140*/  LDL.LU R5, [R1+0x810] ;  /* 0x0008100001057983 */ /* 0x001f220000300800 */
[----:B------:R-:W-:Y:S01]  /*4e150*/  ISETP.GT.AND P1, PT, R0, 0x8, P0 ;  /* 0x000000080000780c */ /* 0x000fe20000724270 */
[----:B----4-:R-:W-:-:S12]  /*4e160*/  FMUL R4, R5, R2 ;  /* 0x0000000205047220 */ /* 0x010fd80000400000 */
[----:B------:R-:W-:Y:S01]  /*4e170*/  @P1 IMAD.MOV.U32 R5, RZ, RZ, R13 ;  /* 0x000000ffff051224 */ /* 0x000fe200078e000d */
[----:B------:R-:W-:-:S04]  /*4e180*/  F2FP.BF16.F32.PACK_AB R4, RZ, R4 ;  /* 0x00000004ff04723e */ /* 0x000fc800000010ff */
[----:B------:R-:W-:Y:S01]  /*4e190*/  PRMT R6, R4, 0x7610, R6 ;  /* 0x0000761004067816 */ /* 0x000fe20000000006 */
[----:B------:R-:W-:-:S05]  /*4e1a0*/  @P1 IMAD.MOV.U32 R4, RZ, RZ, R12 ;  /* 0x000000ffff041224 */ /* 0x000fca00078e000c */
[----:B------:R0:W-:Y:S04]  /*4e1b0*/  @P1 STG.E.U16 desc[UR46][R4.64+0x10], R6 ;  /* 0x0000100604001986 */ /* 0x0001e8000c10152e */
[----:B0-----:R-:W4:Y:S01]  /*4e1c0*/  LDL.LU R5, [R1+0x814] ;  /* 0x0008140001057983 */ /* 0x001f220000300800 */
[----:B------:R-:W-:Y:S01]  /*4e1d0*/  ISETP.GT.AND P1, PT, R0, 0x9, P0 ;  /* 0x000000090000780c */ /* 0x000fe20000724270 */
[----:B----4-:R-:W-:-:S12]  /*4e1e0*/  FMUL R4, R5, R2 ;  /* 0x0000000205047220 */ /* 0x010fd80000400000 */
        /* <DEDUP_REMOVED lines=222> */
[C---:B------:R-:W-:Y:S01]  /*4efd0*/  ISETP.GT.AND P1, PT, R0.reuse, 0x41, P0 ;  /* 0x000000410000780c */ /* 0x040fe20000724270 */
[-C--:B------:R-:W-:Y:S01]  /*4efe0*/  FMUL R7, R7, R2.reuse ;  /* 0x0000000207077220 */ /* 0x080fe20000400000 */
[C---:B------:R-:W-:Y:S01]  /*4eff0*/  ISETP.GT.AND P2, PT, R0.reuse, 0x58, P5 ;  /* 0x000000580000780c */ /* 0x040fe20002f44270 */
[-C--:B------:R-:W-:Y:S01]  /*4f000*/  FMUL R17, R17, R2.reuse ;  /* 0x0000000211117220 */ /* 0x080fe20000400000 */
[----:B------:R-:W-:Y:S01]  /*4f010*/  ISETP.GT.AND P3, PT, R0, 0x59, P5 ;  /* 0x000000590000780c */ /* 0x000fe20002f64270 */
[-C--:B------:R-:W-:Y:S01]  /*4f020*/  FMUL R10, R10, R2.reuse ;  /* 0x000000020a0a7220 */ /* 0x080fe20000400000 */
[----:B------:R-:W-:Y:S01]  /*4f030*/  ISETP.GT.AND P4, PT, R0, 0x61, P0 ;  /* 0x000000610000780c */ /* 0x000fe20000784270 */
[-C--:B------:R-:W-:Y:S01]  /*4f040*/  FMUL R11, R11, R2.reuse ;  /* 0x000000020b0b7220 */ /* 0x080fe20000400000 */
[----:B------:R-:W-:Y:S01]  /*4f050*/  F2FP.BF16.F32.PACK_AB R7, RZ, R7 ;  /* 0x00000007ff07723e */ /* 0x000fe200000010ff */
[-C--:B------:R-:W-:Y:S01]  /*4f060*/  FMUL R18, R18, R2.reuse ;  /* 0x0000000212127220 */ /* 0x080fe20000400000 */
        /* <DEDUP_REMOVED lines=51> */
[-C--:B--2---:R-:W-:Y:S01]  /*4f3a0*/  FMUL R201, R201, R2.reuse ;  /* 0x00000002c9c97220 */ /* 0x084fe20000400000 */
[-C--:B------:R-:W-:Y:S01]  /*4f3b0*/  FMUL R199, R199, R2.reuse ;  /* 0x00000002c7c77220 */ /* 0x080fe20000400000 */
[-C--:B------:R-:W-:Y:S01]  /*4f3c0*/  FMUL R200, R200, R2.reuse ;  /* 0x00000002c8c87220 */ /* 0x080fe20000400000 */
[-C--:B------:R-:W-:Y:S01]  /*4f3d0*/  FMUL R202, R202, R2.reuse ;  /* 0x00000002caca7220 */ /* 0x080fe20000400000 */
[-C--:B------:R-:W-:Y:S01]  /*4f3e0*/  FMUL R205, R205, R2.reuse ;  /* 0x00000002cdcd7220 */ /* 0x080fe20000400000 */
[-C--:B------:R-:W-:Y:S01]  /*4f3f0*/  FMUL R203, R203, R2.reuse ;  /* 0x00000002cbcb7220 */ /* 0x080fe20000400000 */
[-C--:B------:R-:W-:Y:S01]  /*4f400*/  FMUL R204, R204, R2.reuse ;  /* 0x00000002cccc7220 */ /* 0x080fe20000400000 */
[-C--:B------:R-:W-:Y:S01]  /*4f410*/  FMUL R206, R206, R2.reuse ;  /* 0x00000002cece7220 */ /* 0x080fe20000400000 */
[-C--:B---3--:R-:W-:Y:S01]  /*4f420*/  FMUL R209, R209, R2.reuse ;  /* 0x00000002d1d17220 */ /* 0x088fe20000400000 */
        /* <DEDUP_REMOVED lines=11> */
[----:B----4-:R-:W-:Y:S01]  /*4f4e0*/  FMUL R4, R5, R2 ;  /* 0x0000000205047220 */ /* 0x010fe20000400000 */
[----:B------:R-:W-:-:S04]  /*4f4f0*/  @P1 IMAD.MOV.U32 R5, RZ, RZ, R13 ;  /* 0x000000ffff051224 */ /* 0x000fc800078e000d */
[----:B------:R-:W-:-:S04]  /*4f500*/  F2FP.BF16.F32.PACK_AB R4, RZ, R4 ;  /* 0x00000004ff04723e */ /* 0x000fc800000010ff */
[----:B------:R-:W-:Y:S02]  /*4f510*/  PRMT R6, R4, 0x7610, R6 ;  /* 0x0000761004067816 */ /* 0x000fe40000000006 */
[----:B------:R-:W-:-:S05]  /*4f520*/  @P1 MOV R4, R12 ;  /* 0x0000000c00041202 */ /* 0x000fca0000000f00 */
[----:B------:R0:W-:Y:S01]  /*4f530*/  @P1 STG.E.U16 desc[UR46][R4.64+0x82], R6 ;  /* 0x0000820604001986 */ /* 0x0001e2000c10152e */
[----:B------:R-:W-:Y:S01]  /*4f540*/  ISETP.GT.AND P1, PT, R0, 0x40, P5 ;  /* 0x000000400000780c */ /* 0x000fe20002f24270 */
[-C--:B0-----:R-:W-:Y:S01]  /*4f550*/  FMUL R4, R8, R2.reuse ;  /* 0x0000000208047220 */ /* 0x081fe20000400000 */
[----:B------:R-:W-:-:S11]  /*4f560*/  FMUL R8, R223, R2 ;  /* 0x00000002df087220 */ /* 0x000fd60000400000 */
[----:B------:R-:W-:Y:S01]  /*4f570*/  @P1 IMAD.MOV.U32 R5, RZ, RZ, R15 ;  /* 0x000000ffff051224 */ /* 0x000fe200078e000f */
[----:B------:R-:W-:-:S04]  /*4f580*/  F2FP.BF16.F32.PACK_AB R4, RZ, R4 ;  /* 0x00000004ff04723e */ /* 0x000fc800000010ff */
[----:B------:R-:W-:Y:S01]  /*4f590*/  PRMT R6, R4, 0x7610, R6 ;  /* 0x0000761004067816 */ /* 0x000fe20000000006 */
[----:B------:R-:W-:-:S05]  /*4f5a0*/  @P1 IMAD.MOV.U32 R4, RZ, RZ, R14 ;  /* 0x000000ffff041224 */ /* 0x000fca00078e000e */
[----:B------:R0:W-:Y:S01]  /*4f5b0*/  @P1 STG.E.U16 desc[UR46][R4.64+0x80], R6 ;  /* 0x0000800604001986 */ /* 0x0001e2000c10152e */
[----:B------:R-:W-:Y:S01]  /*4f5c0*/  ISETP.GT.AND P1, PT, R0, 0x41, P5 ;  /* 0x000000410000780c */ /* 0x000fe20002f24270 */
[-C--:B0-----:R-:W-:Y:S01]  /*4f5d0*/  FMUL R4, R9, R2.reuse ;  /* 0x0000000209047220 */ /* 0x081fe20000400000 */
[----:B------:R-:W-:-:S11]  /*4f5e0*/  FMUL R9, R222, R2 ;  /* 0x00000002de097220 */ /* 0x000fd60000400000 */
[----:B------:R-:W-:Y:S01]  /*4f5f0*/  @P1 IMAD.MOV.U32 R5, RZ, RZ, R15 ;  /* 0x000000ffff051224 */ /* 0x000fe200078e000f */
        /* <DEDUP_REMOVED lines=13> */
[----:B0-----:R-:W-:-:S12]  /*4f6d0*/  FMUL R4, R235, R2 ;  /* 0x00000002eb047220 */ /* 0x001fd80000400000 */
[----:B------:R-:W-:Y:S01]  /*4f6e0*/  @P1 IMAD.MOV.U32 R5, RZ, RZ, R13 ;  /* 0x000000ffff051224 */ /* 0x000fe200078e000d */
[----:B------:R-:W2:Y:S01]  /*4f6f0*/  LDL.LU R235, [R1+0x7c4] ;  /* 0x0007c40001eb7983 */ /* 0x000ea20000300800 */
[----:B------:R-:W-:-:S04]  /*4f700*/  F2FP.BF16.F32.PACK_AB R4, RZ, R4 ;  /* 0x00000004ff04723e */ /* 0x000fc800000010ff */
[----:B------:R-:W-:Y:S02]  /*4f710*/  PRMT R6, R4, 0x7610, R6 ;  /* 0x0000761004067816 */ /* 0x000fe40000000006 */
[----:B------:R-:W-:-:S05]  /*4f720*/  @P1 MOV R4, R12 ;  /* 0x0000000c00041202 */ /* 0x000fca0000000f00 */
[----:B------:R0:W-:Y:S01]  /*4f730*/  @P1 STG.E.U16 desc[UR46][R4.64+0x92], R6 ;  /* 0x0000920604001986 */ /* 0x0001e2000c10152e */
[----:B------:R-:W-:Y:S01]  /*4f740*/  ISETP.GT.AND P1, PT, R0, 0x48, P5 ;  /* 0x000000480000780c */ /* 0x000fe20002f24270 */
[----:B0-----:R-:W-:-:S12]  /*4f750*/  FMUL R4, R234, R2 ;  /* 0x00000002ea047220 */ /* 0x001fd80000400000 */
[----:B------:R-:W-:Y:S01]  /*4f760*/  @P1 IMAD.MOV.U32 R5, RZ, RZ, R15 ;  /* 0x000000ffff051224 */ /* 0x000fe200078e000f */
[----:B------:R-:W3:Y:S01]  /*4f770*/  LDL.LU R234, [R1+0x7c8] ;  /* 0x0007c80001ea7983 */ /* 0x000ee20000300800 */
[----:B------:R-:W-:-:S04]  /*4f780*/  F2FP.BF16.F32.PACK_AB R4, RZ, R4 ;  /* 0x00000004ff04723e */ /* 0x000fc800000010ff */
[----:B------:R-:W-:Y:S01]  /*4f790*/  PRMT R6, R4, 0x7610, R6 ;  /* 0x0000761004067816 */ /* 0x000fe20000000006 */
[----:B------:R-:W-:-:S05]  /*4f7a0*/  @P1 IMAD.MOV.U32 R4, RZ, RZ, R14 ;  /* 0x000000ffff041224 */ /* 0x000fca00078e000e */
[----:B------:R0:W-:Y:S01]  /*4f7b0*/  @P1 STG.E.U16 desc[UR46][R4.64+0x90], R6 ;  /* 0x0000900604001986 */ /* 0x0001e2000c10152e */
[----:B------:R-:W-:Y:S01]  /*4f7c0*/  ISETP.GT.AND P1, PT, R0, 0x49, P5 ;  /* 0x000000490000780c */ /* 0x000fe20002f24270 */
[----:B0-----:R-:W-:-:S12]  /*4f7d0*/  FMUL R4, R233, R2 ;  /* 0x00000002e9047220 */ /* 0x001fd80000400000 */
[----:B------:R-:W-:Y:S01]  /*4f7e0*/  @P1 IMAD.MOV.U32 R5, RZ, RZ, R15 ;  /* 0x000000ffff051224 */ /* 0x000fe200078e000f */
[----:B------:R-:W4:Y:S01]  /*4f7f0*/  LDL.LU R233, [R1+0x7cc] ;  /* 0x0007cc0001e97983 */ /* 0x000f220000300800 */
[----:B------:R-:W-:-:S04]  /*4f800*/  F2FP.BF16.F32.PACK_AB R4, RZ, R4 ;  /* 0x00000004ff04723e */ /* 0x000fc800000010ff */
[----:B------:R-:W-:Y:S02]  /*4f810*/  PRMT R6, R4, 0x7610, R6 ;  /* 0x0000761004067816 */ /* 0x000fe40000000006 */
[----:B------:R-:W-:-:S05]  /*4f820*/  @P1 MOV R4, R14 ;  /* 0x0000000e00041202 */ /* 0x000fca0000000f00 */
[----:B------:R0:W-:Y:S01]  /*4f830*/  @P1 STG.E.U16 desc[UR46][R4.64+0x92], R6 ;  /* 0x0000920604001986 */ /* 0x0001e2000c10152e */
[----:B------:R-:W-:Y:S01]  /*4f840*/  ISETP.GT.AND P1, PT, R0, 0x50, P0 ;  /* 0x000000500000780c */ /* 0x000fe20000724270 */
[----:B0-----:R-:W-:-:S12]  /*4f850*/  FMUL R4, R232, R2 ;  /* 0x00000002e8047220 */ /* 0x001fd80000400000 */
[----:B------:R-:W-:Y:S01]  /*4f860*/  @P1 IMAD.MOV.U32 R5, RZ, RZ, R13 ;  /* 0x000000ffff051224 */ /* 0x000fe200078e000d */
[----:B------:R-:W5:Y:S01]  /*4f870*/  LDL.LU R232, [R1+0x7d0] ;  /* 0x0007d00001e87983 */ /* 0x000f620000300800 */
[----:B------:R-:W-:-:S04]  /*4f880*/  F2FP.BF16.F32.PACK_AB R4, RZ, R4 ;  /* 0x00000004ff04723e */ /* 0x000fc800000010ff */
[----:B------:R-:W-:Y:S01]  /*4f890*/  PRMT R6, R4, 0x7610, R6 ;  /* 0x0000761004067816 */ /* 0x000fe20000000006 */
[----:B------:R-:W-:-:S05]  /*4f8a0*/  @P1 IMAD.MOV.U32 R4, RZ, RZ, R12 ;  /* 0x000000ffff041224 */ /* 0x000fca00078e000c */
[----:B------:R0:W-:Y:S01]  /*4f8b0*/  @P1 STG.E.U16 desc[UR46][R4.64+0xa0], R6 ;  /* 0x0000a00604001986 */ /* 0x0001e2000c10152e */
[----:B------:R-:W-:Y:S01]  /*4f8c0*/  ISETP.GT.AND P1, PT, R0, 0x51, P0 ;  /* 0x000000510000780c */ /* 0x000fe20000724270 */
[----:B0-----:R-:W-:-:S12]  /*4f8d0*/  FMUL R4, R231, R2 ;  /* 0x00000002e7047220 */ /* 0x001fd80000400000 */
[----:B------:R-:W-:Y:S01]  /*4f8e0*/  @P1 IMAD.MOV.U32 R5, RZ, RZ, R13 ;  /* 0x000000ffff051224 */ /* 0x000fe200078e000d */
[----:B------:R-:W5:Y:S01]  /*4f8f0*/  LDL.LU R231, [R1+0x7d4] ;  /* 0x0007d40001e77983 */ /* 0x000f620000300800 */
        /* <DEDUP_REMOVED lines=35> */
[----:B------:R0:W-:Y:S02]  /*4fb30*/  @P1 STG.E.U16 desc[UR46][R4.64+0xb2], R6 ;  /* 0x0000b20604001986 */ /* 0x0001e4000c10152e */
[-C--:B0-----:R-:W-:Y:S01]  /*4fb40*/  FMUL R5, R226, R2.reuse ;  /* 0x00000002e2057220 */ /* 0x081fe20000400000 */
[-C--:B------:R-:W-:Y:S01]  /*4fb50*/  FMUL R4, R225, R2.reuse ;  /* 0x00000002e1047220 */ /* 0x080fe20000400000 */
[----:B------:R-:W-:Y:S01]  /*4fb60*/  ISETP.GT.AND P1, PT, R0, 0x60, P0 ;  /* 0x000000600000780c */ /* 0x000fe20000724270 */
[----:B------:R-:W-:Y:S01]  /*4fb70*/  FMUL R6, R224, R2 ;  /* 0x00000002e0067220 */ /* 0x000fe20000400000 */
[----:B------:R-:W5:Y:S01]  /*4fb80*/  LDL.LU R226, [R1+0x7e8] ;  /* 0x0007e80001e27983 */ /* 0x000f620000300800 */
[----:B------:R-:W-:Y:S02]  /*4fb90*/  F2FP.BF16.F32.PACK_AB R5, RZ, R5 ;  /* 0x00000005ff05723e */ /* 0x000fe400000010ff */
[----:B------:R-:W-:Y:S01]  /*4fba0*/  F2FP.BF16.F32.PACK_AB R4, RZ, R4 ;  /* 0x00000004ff04723e */ /* 0x000fe200000010ff */
[----:B------:R-:W5:Y:S01]  /*4fbb0*/  LDL.LU R225, [R1+0x7ec] ;  /* 0x0007ec0001e17983 */ /* 0x000f620000300800 */
[----:B------:R-:W-:Y:S01]  /*4fbc0*/  PRMT R219, R5, 0x7610, R219 ;  /* 0x0000761005db7816 */ /* 0x000fe200000000db */
[--C-:B------:R-:W-:Y:S01]  /*4fbd0*/  @P2 IMAD.MOV.U32 R5, RZ, RZ, R15.reuse ;  /* 0x000000ffff052224 */ /* 0x100fe200078e000f */
[----:B------:R-:W-:Y:S01]  /*4fbe0*/  PRMT R220, R4, 0x7610, R220 ;  /* 0x0000761004dc7816 */ /* 0x000fe200000000dc */
[----:B------:R-:W-:Y:S01]  /*4fbf0*/  @P2 IMAD.MOV.U32 R4, RZ, RZ, R14 ;  /* 0x000000ffff042224 */ /* 0x000fe200078e000e */
[----:B------:R-:W-:Y:S01]  /*4fc00*/  F2FP.BF16.F32.PACK_AB R6, RZ, R6 ;  /* 0x00000006ff06723e */ /* 0x000fe200000010ff */
[----:B------:R-:W5:Y:S04]  /*4fc10*/  LDL.LU R224, [R1+0x7f0] ;  /* 0x0007f00001e07983 */ /* 0x000f680000300800 */
[----:B------:R0:W-:Y:S04]  /*4fc20*/  @P2 STG.E.U16 desc[UR46][R4.64+0xb0], R219 ;  /* 0x0000b0db04002986 */ /* 0x0001e8000c10152e */
[----:B------:R-:W5:Y:S01]  /*4fc30*/  LDL.LU R223, [R1+0x7f4] ;  /* 0x0007f40001df7983 */ /* 0x000f620000300800 */
[----:B0-----:R-:W-:Y:S01]  /*4fc40*/  @P3 MOV R4, R14 ;  /* 0x0000000e00043202 */ /* 0x001fe20000000f00 */
[----:B------:R-:W-:Y:S01]  /*4fc50*/  @P3 IMAD.MOV.U32 R5, RZ, RZ, R15 ;  /* 0x000000ffff053224 */ /* 0x000fe200078e000f */
[C---:B------:R-:W-:Y:S01]  /*4fc60*/  ISETP.GT.AND P2, PT, R0.reuse, 0x61, P5 ;  /* 0x000000610000780c */ /* 0x040fe20002f44270 */
[----:B------:R-:W5:Y:S04]  /*4fc70*/  LDL.LU R222, [R1+0x7f8] ;  /* 0x0007f80001de7983 */ /* 0x000f680000300800 */
[----:B------:R0:W-:Y:S01]  /*4fc80*/  @P3 STG.E.U16 desc[UR46][R4.64+0xb2], R220 ;  /* 0x0000b2dc04003986 */ /* 0x0001e2000c10152e */
[----:B------:R-:W-:-:S03]  /*4fc90*/  ISETP.GT.AND P3, PT, R0, 0x60, P5 ;  /* 0x000000600000780c */ /* 0x000fc60002f64270 */
[----:B------:R-:W5:Y:S01]  /*4fca0*/  LDL.LU R221, [R1+0x7fc] ;  /* 0x0007fc0001dd7983 */ /* 0x000f620000300800 */
[----:B0-----:R-:W-:Y:S01]  /*4fcb0*/  F2FP.BF16.F32.PACK_AB R4, RZ, R8 ;  /* 0x00000008ff04723e */ /* 0x001fe200000010ff */
[----:B------:R-:W-:Y:S02]  /*4fcc0*/  @P1 IMAD.MOV.U32 R5, RZ, RZ, R13 ;  /* 0x000000ffff051224 */ /* 0x000fe400078e000d */
[----:B------:R-:W3:Y:S01]  /*4fcd0*/  LDL.LU R220, [R1+0x7c0] ;  /* 0x0007c00001dc7983 */ /* 0x000ee20000300800 */
[----:B------:R-:W-:Y:S01]  /*4fce0*/  PRMT R219, R4, 0x7610, R219 ;  /* 0x0000761004db7816 */ /* 0x000fe200000000db */
[----:B------:R-:W-:-:S05]  /*4fcf0*/  @P1 IMAD.MOV.U32 R4, RZ, RZ, R12 ;  /* 0x000000ffff041224 */ /* 0x000fca00078e000c */
[----:B------:R0:W-:Y:S01]  /*4fd00*/  @P1 STG.E.U16 desc[UR46][R4.64+0xc0], R6 ;  /* 0x0000c00604001986 */ /* 0x0001e2000c10152e */
[----:B------:R-:W-:Y:S02]  /*4fd10*/  PRMT R8, R7, 0x7610, R8 ;  /* 0x0000761007087816 */ /* 0x000fe40000000008 */
[----:B0-----:R-:W-:Y:S01]  /*4fd20*/  @P4 MOV R4, R12 ;  /* 0x0000000c00044202 */ /* 0x001fe20000000f00 */
[----:B------:R-:W-:Y:S01]  /*4fd30*/  @P4 IMAD.MOV.U32 R5, RZ, RZ, R13 ;  /* 0x000000ffff054224 */ /* 0x000fe200078e000d */
[----:B------:R-:W-:-:S04]  /*4fd40*/  F2FP.BF16.F32.PACK_AB R6, RZ, R9 ;  /* 0x00000009ff06723e */ /* 0x000fc800000010ff */
[----:B------:R0:W-:Y:S01]  /*4fd50*/  @P4 STG.E.U16 desc[UR46][R4.64+0xc2], R219 ;  /* 0x0000c2db04004986 */ /* 0x0001e2000c10152e */
[----:B------:R-:W-:Y:S02]  /*4fd60*/  ISETP.GT.AND P1, PT, R0, 0x68, P0 ;  /* 0x000000680000780c */ /* 0x000fe40000724270 */
[----:B------:R-:W-:Y:S01]  /*4fd70*/  PRMT R7, R6, 0x7610, R7 ;  /* 0x0000761006077816 */ /* 0x000fe20000000007 */
[----:B0-----:R-:W-:Y:S01]  /*4fd80*/  @P3 IMAD.MOV.U32 R4, RZ, RZ, R14 ;  /* 0x000000ffff043224 */ /* 0x001fe200078e000e */
[----:B------:R-:W2:Y:S01]  /*4fd90*/  LDL.LU R219, [R1+0x7bc] ;  /* 0x0007bc0001db7983 */ /* 0x000ea20000300800 */
[----:B------:R-:W-:-:S05]  /*4fda0*/  @P3 IMAD.MOV.U32 R5, RZ, RZ, R15 ;  /* 0x000000ffff053224 */ /* 0x000fca00078e000f */
[----:B------:R0:W-:Y:S01]  /*4fdb0*/  @P3 STG.E.U16 desc[UR46][R4.64+0xc0], R8 ;  /* 0x0000c00804003986 */ /* 0x0001e2000c10152e */
[----:B------:R-:W-:Y:S02]  /*4fdc0*/  ISETP.GT.AND P4, PT, R0, 0x69, P0 ;  /* 0x000000690000780c */ /* 0x000fe40000784270 */
[----:B0-----:R-:W-:Y:S01]  /*4fdd0*/  @P2 MOV R4, R14 ;  /* 0x0000000e00042202 */ /* 0x001fe20000000f00 */
[----:B------:R-:W-:-:S05]  /*4fde0*/  @P2 IMAD.MOV.U32 R5, RZ, RZ, R15 ;  /* 0x000000ffff052224 */ /* 0x000fca00078e000f */
[----:B------:R0:W-:Y:S01]  /*4fdf0*/  @P2 STG.E.U16 desc[UR46][R4.64+0xc2], R7 ;  /* 0x0000c20704002986 */ /* 0x0001e2000c10152e */
[C---:B------:R-:W-:Y:S02]  /*4fe00*/  ISETP.GT.AND P3, PT, R0.reuse, 0x68, P5 ;  /* 0x000000680000780c */ /* 0x040fe40002f64270 */
[----:B------:R-:W-:Y:S02]  /*4fe10*/  F2FP.BF16.F32.PACK_AB R6, RZ, R10 ;  /* 0x0000000aff06723e */ /* 0x000fe400000010ff */
[----:B0-----:R-:W-:Y:S01]  /*4fe20*/  F2FP.BF16.F32.PACK_AB R4, RZ, R17 ;  /* 0x00000011ff04723e */ /* 0x001fe200000010ff */
[----:B------:R-:W-:Y:S01]  /*4fe30*/  @P1 IMAD.MOV.U32 R5, RZ, RZ, R13 ;  /* 0x000000ffff051224 */ /* 0x000fe200078e000d */
[----:B------:R-:W-:Y:S01]  /*4fe40*/  ISETP.GT.AND P2, PT, R0, 0x69, P5 ;  /* 0x000000690000780c */ /* 0x000fe20002f44270 */
[----:B------:R-:W4:Y:S01]  /*4fe50*/  LDL.LU R10, [R1+0x600] ;  /* 0x00060000010a7983 */ /* 0x000f220000300800 */
[----:B------:R-:W-:Y:S01]  /*4fe60*/  PRMT R9, R4, 0x7610, R9 ;  /* 0x0000761004097816 */ /* 0x000fe20000000009 */
[----:B------:R-:W-:Y:S01]  /*4fe70*/  @P1 IMAD.MOV.U32 R4, RZ, RZ, R12 ;  /* 0x000000ffff041224 */ /* 0x000fe200078e000c */
[----:B------:R-:W-:Y:S01]  /*4fe80*/  F2FP.BF16.F32.PACK_AB R7, RZ, R11 ;  /* 0x0000000bff07723e */ /* 0x000fe200000010ff */
[----:B------:R-:W5:Y:S04]  /*4fe90*/  LDL.LU R17, [R1+0x614] ;  /* 0x0006140001117983 */ /* 0x000f680000300800 */
[----:B------:R0:W-:Y:S01]  /*4fea0*/  @P1 STG.E.U16 desc[UR46][R4.64+0xd0], R6 ;  /* 0x0000d00604001986 */ /* 0x0001e2000c10152e */
[----:B------:R-:W-:-:S02]  /*4feb0*/  PRMT R8, R7, 0x7610, R8 ;  /* 0x0000761007087816 */ /* 0x000fc40000000008 */
[----:B0-----:R-:W-:Y:S01]  /*4fec0*/  @P4 MOV R4, R12 ;  /* 0x0000000c00044202 */ /* 0x001fe20000000f00 */
[----:B------:R-:W-:Y:S01]  /*4fed0*/  @P4 IMAD.MOV.U32 R5, RZ, RZ, R13 ;  /* 0x000000ffff054224 */ /* 0x000fe200078e000d */
[----:B------:R-:W-:-:S04]  /*4fee0*/  F2FP.BF16.F32.PACK_AB R6, RZ, R18 ;  /* 0x00000012ff06723e */ /* 0x000fc800000010ff */
[----:B------:R0:W-:Y:S01]  /*4fef0*/  @P4 STG.E.U16 desc[UR46][R4.64+0xd2], R9 ;  /* 0x0000d20904004986 */ /* 0x0001e2000c10152e */
[----:B------:R-:W-:Y:S02]  /*4ff00*/  ISETP.GT.AND P1, PT, R0, 0x70, P0 ;  /* 0x000000700000780c */ /* 0x000fe40000724270 */
[----:B------:R-:W-:Y:S01]  /*4ff10*/  PRMT R7, R6, 0x7610, R7 ;  /* 0x0000761006077816 */ /* 0x000fe20000000007 */
[----:B0-----:R-:W-:Y:S02]  /*4ff20*/  @P3 IMAD.MOV.U32 R4, RZ, RZ, R14 ;  /* 0x000000ffff043224 */ /* 0x001fe400078e000e */
        /* <DEDUP_REMOVED lines=11> */
[----:B------:R-:W3:Y:S01]  /*4ffe0*/  LDL.LU R19, [R1+0x7b8] ;  /* 0x0007b80001137983 */ /* 0x000ee20000300800 */
[----:B------:R-:W-:Y:S01]  /*4fff0*/  PRMT R9, R4, 0x7610, R9 ;  /* 0x0000761004097816 */ /* 0x000fe20000000009 */
[----:B------:R-:W-:Y:S01]  /*50000*/  @P1 IMAD.MOV.U32 R4, RZ, RZ, R12 ;  /* 0x000000ffff041224 */ /* 0x000fe200078e000c */
[----:B------:R-:W-:-:S04]  /*50010*/  F2FP.BF16.F32.PACK_AB R7, RZ, R20 ;  /* 0x00000014ff07723e */ /* 0x000fc800000010ff */
        /* <DEDUP_REMOVED lines=20> */
[----:B------:R-:W2:Y:S01]  /*50160*/  LDL.LU R23, [R1+0x7b4] ;  /* 0x0007b40001177983 */ /* 0x000ea20000300800 */
[----:B------:R-:W-:Y:S01]  /*50170*/  PRMT R9, R4, 0x7610, R9 ;  /* 0x0000761004097816 */ /* 0x000fe20000000009 */
[----:B------:R-:W-:Y:S01]  /*50180*/  @P1 IMAD.MOV.U32 R4, RZ, RZ, R12 ;  /* 0x000000ffff041224 */ /* 0x000fe200078e000c */
[----:B------:R-:W-:Y:S01]  /*50190*/  F2FP.BF16.F32.PACK_AB R7, RZ, R152 ;  /* 0x00000098ff07723e */ /* 0x000fe200000010ff */
[----:B------:R-:W2:Y:S04]  /*501a0*/  LDL.LU R153, [R1+0x7b0] ;  /* 0x0007b00001997983 */ /* 0x000ea80000300800 */
[----:B------:R0:W-:Y:S01]  /*501b0*/  @P1 STG.E.U16 desc[UR46][R4.64+0xf0], R6 ;  /* 0x0000f00604001986 */ /* 0x0001e2000c10152e */
[----:B------:R-:W-:-:S03]  /*501c0*/  PRMT R8, R7, 0x7610, R8 ;  /* 0x0000761007087816 */ /* 0x000fc60000000008 */
[----:B------:R-:W3:Y:S01]  /*501d0*/  LDL.LU R152, [R1+0x7ac] ;  /* 0x0007ac0001987983 */ /* 0x000ee20000300800 */
[----:B0-----:R-:W-:Y:S01]  /*501e0*/  @P4 MOV R4, R12 ;  /* 0x0000000c00044202 */ /* 0x001fe20000000f00 */
[----:B------:R-:W-:Y:S01]  /*501f0*/  @P4 IMAD.MOV.U32 R5, RZ, RZ, R13 ;  /* 0x000000ffff054224 */ /* 0x000fe200078e000d */
[----:B------:R-:W-:Y:S02]  /*50200*/  F2FP.BF16.F32.PACK_AB R6, RZ, R154 ;  /* 0x0000009aff06723e */ /* 0x000fe400000010ff */
[----:B------:R-:W-:Y:S01]  /*50210*/  ISETP.GT.AND P1, PT, R0, 0x80, P0 ;  /* 0x000000800000780c */ /* 0x000fe20000724270 */
[----:B------:R-:W2:Y:S04]  /*50220*/  LDL.LU R154, [R1+0x7a8] ;  /* 0x0007a800019a7983 */ /* 0x000ea80000300800 */
[----:B------:R0:W-:Y:S01]  /*50230*/  @P4 STG.E.U16 desc[UR46][R4.64+0xf2], R9 ;  /* 0x0000f20904004986 */ /* 0x0001e2000c10152e */
[----:B------:R-:W-:Y:S01]  /*50240*/  PRMT R7, R6, 0x7610, R7 ;  /* 0x0000761006077816 */ /* 0x000fe20000000007 */
[----:B0-----:R-:W-:-:S02]  /*50250*/  @P3 IMAD.MOV.U32 R4, RZ, RZ, R14 ;  /* 0x000000ffff043224 */ /* 0x001fc400078e000e */
        /* <DEDUP_REMOVED lines=413> */
[----:B------:R-:W-:Y:S01]  /*51c30*/  ISETP.GT.AND P3, PT, R0, 0xf9, P5 ;  /* 0x000000f90000780c */ /* 0x000fe20002f64270 */
[----:B------:R-:W3:Y:S01]  /*51c40*/  LDL.LU R215, [R1+0x6b4] ;  /* 0x0006b40001d77983 */ /* 0x000ee20000300800 */
[----:B0-----:R-:W-:Y:S01]  /*51c50*/  F2FP.BF16.F32.PACK_AB R4, RZ, R217 ;  /* 0x000000d9ff04723e */ /* 0x001fe200000010ff */
[----:B------:R-:W-:Y:S01]  /*51c60*/  @P1 IMAD.MOV.U32 R5, RZ, RZ, R13 ;  /* 0x000000ffff051224 */ /* 0x000fe200078e000d */
[----:B------:R-:W-:Y:S01]  /*51c70*/  F2FP.BF16.F32.PACK_AB R7, RZ, R216 ;  /* 0x000000d8ff07723e */ /* 0x000fe200000010ff */
[----:B------:R-:W2:Y:S01]  /*51c80*/  LDL.LU R217, [R1+0x6b0] ;  /* 0x0006b00001d97983 */ /* 0x000ea20000300800 */
[----:B------:R-:W-:Y:S01]  /*51c90*/  PRMT R9, R4, 0x7610, R9 ;  /* 0x0000761004097816 */ /* 0x000fe20000000009 */
[----:B------:R-:W-:Y:S01]  /*51ca0*/  @P1 IMAD.MOV.U32 R4, RZ, RZ, R12 ;  /* 0x000000ffff041224 */ /* 0x000fe200078e000c */
[----:B------:R-:W-:Y:S01]  /*51cb0*/  PRMT R8, R7, 0x7610, R8 ;  /* 0x0000761007087816 */ /* 0x000fe20000000008 */
[----:B------:R-:W3:Y:S04]  /*51cc0*/  LDL.LU R216, [R1+0x6ac] ;  /* 0x0006ac0001d87983 */ /* 0x000ee80000300800 */
[----:B------:R0:W-:Y:S02]  /*51cd0*/  @P1 STG.E.U16 desc[UR46][R4.64+0x1f0], R6 ;  /* 0x0001f00604001986 */ /* 0x0001e4000c10152e */
[----:B0-----:R-:W-:Y:S01]  /*51ce0*/  @P4 MOV R4, R12 ;  /* 0x0000000c00044202 */ /* 0x001fe20000000f00 */
[----:B------:R-:W-:Y:S01]  /*51cf0*/  @P4 IMAD.MOV.U32 R5, RZ, RZ, R13 ;  /* 0x000000ffff054224 */ /* 0x000fe200078e000d */
[----:B------:R-:W-:-:S02]  /*51d00*/  F2FP.BF16.F32.PACK_AB R6, RZ, R218 ;  /* 0x000000daff06723e */ /* 0x000fc400000010ff */
[----:B------:R-:W2:Y:S04]  /*51d10*/  LDL.LU R218, [R1+0x6a8] ;  /* 0x0006a80001da7983 */ /* 0x000ea80000300800 */
[----:B------:R0:W-:Y:S01]  /*51d20*/  @P4 STG.E.U16 desc[UR46][R4.64+0x1f2], R9 ;  /* 0x0001f20904004986 */ /* 0x0001e2000c10152e */
[----:B------:R-:W-:Y:S01]  /*51d30*/  PRMT R7, R6, 0x7610, R7 ;  /* 0x0000761006077816 */ /* 0x000fe20000000007 */
[----:B----4-:R-:W-:Y:S01]  /*51d40*/  FMUL R6, R10, R2 ;  /* 0x000000020a067220 */ /* 0x010fe20000400000 */
[----:B0-----:R-:W-:Y:S02]  /*51d50*/  @P2 IMAD.MOV.U32 R4, RZ, RZ, R14 ;  /* 0x000000ffff042224 */ /* 0x001fe400078e000e */
[----:B------:R-:W-:-:S05]  /*51d60*/  @P2 IMAD.MOV.U32 R5, RZ, RZ, R15 ;  /* 0x000000ffff052224 */ /* 0x000fca00078e000f */
[----:B------:R0:W-:Y:S02]  /*51d70*/  @P2 STG.E.U16 desc[UR46][R4.64+0x1f0], R8 ;  /* 0x0001f00804002986 */ /* 0x0001e4000c10152e */
[----:B0-----:R-:W-:Y:S01]  /*51d80*/  @P3 MOV R4, R14 ;  /* 0x0000000e00043202 */ /* 0x001fe20000000f00 */
[----:B------:R-:W-:Y:S01]  /*51d90*/  @P3 IMAD.MOV.U32 R5, RZ, RZ, R15 ;  /* 0x000000ffff053224 */ /* 0x000fe200078e000f */
[----:B------:R-:W4:Y:S04]  /*51da0*/  LDL.LU R8, [R1+0x60c] ;  /* 0x00060c0001087983 */ /* 0x000f280000300800 */
[----:B------:R0:W-:Y:S04]  /*51db0*/  @P3 STG.E.U16 desc[UR46][R4.64+0x1f2], R7 ;  /* 0x0001f20704003986 */ /* 0x0001e8000c10152e */
[----:B0-----:R-:W3:Y:S01]  /*51dc0*/  LDL.LU R5, [R1+0x604] ;  /* 0x0006040001057983 */ /* 0x001ee20000300800 */
[----:B------:R-:W-:-:S03]  /*51dd0*/  F2FP.BF16.F32.PACK_AB R4, RZ, R6 ;  /* 0x00000006ff04723e */ /* 0x000fc600000010ff */
[----:B------:R-:W2:Y:S01]  /*51de0*/  LDL.LU R6, [R1+0x608] ;  /* 0x0006080001067983 */ /* 0x000ea20000300800 */
[----:B------:R-:W-:Y:S01]  /*51df0*/  ISETP.GT.AND P1, PT, R3, 0x80, PT ;  /* 0x000000800300780c */ /* 0x000fe20003f24270 */
[----:B------:R-:W-:-:S03]  /*51e00*/  USHF.L.U32 UR11, UR8, 0x8, URZ ;  /* 0x00000008080b7899 */ /* 0x000fc6000800063f */
[----:B------:R-:W-:Y:S01]  /*51e10*/  ISETP.GT.AND P2, PT, R0, RZ, P1 ;  /* 0x000000ff0000720c */ /* 0x000fe20000f44270 */
[----:B------:R-:W-:Y:S02]  /*51e20*/  USHF.L.U64.HI UR10, UR8, 0x8, UR9 ;  /* 0x00000008080a7899 */ /* 0x000fe40008010209 */
[----:B------:R-:W-:Y:S02]  /*51e30*/  IADD3 R10, P6, R12, UR11, RZ ;  /* 0x0000000b0c0a7c10 */ /* 0x000fe4000ffde0ff */
[----:B------:R-:W-:Y:S02]  /*51e40*/  ISETP.GT.AND P4, PT, R3, 0x88, PT ;  /* 0x000000880300780c */ /* 0x000fe40003f84270 */
[----:B------:R-:W-:Y:S02]  /*51e50*/  IADD3.X R11, R13, UR10, RZ, P6, !PT ;  /* 0x0000000a0d0b7c10 */ /* 0x000fe4000b7fe4ff */
[C---:B------:R-:W-:Y:S02]  /*51e60*/  ISETP.GT.AND P3, PT, R0.reuse, 0x1, P1 ;  /* 0x000000010000780c */ /* 0x040fe40000f64270 */
[----:B------:R-:W-:-:S02]  /*51e70*/  ISETP.GT.AND P6, PT, R0, RZ, P4 ;  /* 0x000000ff0000720c */ /* 0x000fc400027c4270 */
[----:B------:R0:W-:Y:S02]  /*51e80*/  @P2 STG.E.U16 desc[UR46][R10.64], R4 ;  /* 0x000000040a002986 */ /* 0x0001e4000c10152e */
[----:B0-----:R-:W-:Y:S01]  /*51e90*/  IADD3 R4, P2, R10, UR5, RZ ;  /* 0x000000050a047c10 */ /* 0x001fe2000ff5e0ff */
[-C--:B-----5:R-:W-:Y:S01]  /*51ea0*/  FMUL R17, R17, R2.reuse ;  /* 0x0000000211117220 */ /* 0x0a0fe20000400000 */
[-C--:B---3--:R-:W-:Y:S01]  /*51eb0*/  FMUL R5, R5, R2.reuse ;  /* 0x0000000205057220 */ /* 0x088fe20000400000 */
[----:B--2---:R-:W-:-:S04]  /*51ec0*/  FMUL R6, R6, R2 ;  /* 0x0000000206067220 */ /* 0x004fc80000400000 */
[----:B------:R-:W-:Y:S02]  /*51ed0*/  F2FP.BF16.F32.PACK_AB R5, RZ, R5 ;  /* 0x00000005ff05723e */ /* 0x000fe400000010ff */
[----:B------:R-:W-:Y:S02]  /*51ee0*/  F2FP.BF16.F32.PACK_AB R6, RZ, R6 ;  /* 0x00000006ff06723e */ /* 0x000fe400000010ff */
[----:B------:R-:W-:Y:S02]  /*51ef0*/  PRMT R7, R5, 0x7610, R7 ;  /* 0x0000761005077816 */ /* 0x000fe40000000007 */
[----:B------:R-:W-:Y:S02]  /*51f00*/  IADD3.X R5, R11, UR4, RZ, P2, !PT ;  /* 0x000000040b057c10 */ /* 0x000fe400097fe4ff */
[----:B------:R-:W-:Y:S01]  /*51f10*/  PRMT R9, R6, 0x7610, R9 ;  /* 0x0000761006097816 */ /* 0x000fe20000000009 */
[----:B----4-:R-:W-:Y:S01]  /*51f20*/  FMUL R6, R8, R2 ;  /* 0x0000000208067220 */ /* 0x010fe20000400000 */
[----:B------:R-:W-:Y:S01]  /*51f30*/  IMAD.U32 R8, RZ, RZ, UR5 ;  /* 0x00000005ff087e24 */ /* 0x000fe2000f8e00ff */
[----:B------:R0:W-:Y:S04]  /*51f40*/  @P3 STG.E.U16 desc[UR46][R10.64+0x2], R7 ;  /* 0x000002070a003986 */ /* 0x0001e8000c10152e */
[----:B------:R1:W-:Y:S01]  /*51f50*/  @P6 STG.E.U16 desc[UR46][R4.64], R9 ;  /* 0x0000000904006986 */ /* 0x0003e2000c10152e */
[----:B------:R-:W-:-:S02]  /*51f60*/  IADD3 R8, P3, P6, R8, UR11, R12 ;  /* 0x0000000b08087c10 */ /* 0x000fc4000fe7e00c */
[----:B------:R-:W-:Y:S02]  /*51f70*/  ISETP.GT.AND P2, PT, R0, 0x1, P4 ;  /* 0x000000010000780c */ /* 0x000fe40002744270 */
[----:B------:R-:W-:Y:S01]  /*51f80*/  F2FP.BF16.F32.PACK_AB R6, RZ, R6 ;  /* 0x00000006ff06723e */ /* 0x000fe200000010ff */
[----:B0-----:R-:W2:Y:S01]  /*51f90*/  LDL.LU R7, [R1+0x610] ;  /* 0x0006100001077983 */ /* 0x001ea20000300800 */
[----:B-1----:R-:W-:-:S05]  /*51fa0*/  IMAD.U32 R4, RZ, RZ, UR4 ;  /* 0x00000004ff047e24 */ /* 0x002fca000f8e00ff */
[----:B------:R-:W-:Y:S02]  /*51fb0*/  IADD3.X R9, R4, UR10, R13, P3, P6 ;  /* 0x0000000a04097c10 */ /* 0x000fe40009fec40d */
[----:B------:R-:W-:-:S04]  /*51fc0*/  IADD3 R4, P3, R10, UR5, RZ ;  /* 0x000000050a047c10 */ /* 0x000fc8000ff7e0ff */
[----:B------:R-:W-:Y:S02]  /*51fd0*/  IADD3.X R5, R11, UR4, RZ, P3, !PT ;  /* 0x000000040b057c10 */ /* 0x000fe40009ffe4ff */
[----:B------:R-:W-:Y:S02]  /*51fe0*/  ISETP.GT.AND P3, PT, R0, 0x9, P1 ;  /* 0x000000090000780c */ /* 0x000fe40000f64270 */
[----:B------:R-:W-:Y:S02]  /*51ff0*/  PRMT R18, R6, 0x7610, R18 ;  /* 0x0000761006127816 */ /* 0x000fe40000000012 */
[----:B------:R-:W-:-:S03]  /*52000*/  F2FP.BF16.F32.PACK_AB R6, RZ, R17 ;  /* 0x00000011ff06723e */ /* 0x000fc600000010ff */
[----:B------:R0:W-:Y:S06]  /*52010*/  @P2 STG.E.U16 desc[UR46][R4.64+0x2], R18 ;  /* 0x0000021204002986 */ /* 0x0001ec000c10152e */
[----:B------:R1:W-:Y:S04]  /*52020*/  @P3 STG.E.U16 desc[UR46][R10.64+0x12], R6 ;  /* 0x000012060a003986 */ /* 0x0003e8000c10152e */
[----:B0-----:R-:W3:Y:S04]  /*52030*/  LDL.LU R4, [R1+0x618] ;  /* 0x0006180001047983 */ /* 0x001ee80000300800 */
[----:B------:R-:W4:Y:S04]  /*52040*/  LDL.LU R5, [R1+0x61c] ;  /* 0x00061c0001057983 */ /* 0x000f280000300800 */
[----:B------:R-:W5:Y:S04]  /*52050*/  LDL.LU R18, [R1+0x6a4] ;  /* 0x0006a40001127983 */ /* 0x000f680000300800 */
[----:B-1----:R-:W5:Y:S01]  /*52060*/  LDL.LU R6, [R1+0x620] ;  /* 0x0006200001067983 */ /* 0x002f620000300800 */
[----:B------:R-:W-:-:S02]  /*52070*/  ISETP.GT.AND P6, PT, R0, 0x8, P1 ;  /* 0x000000080000780c */ /* 0x000fc40000fc4270 */
[C---:B------:R-:W-:Y:S02]  /*52080*/  ISETP.GT.AND P2, PT, R0.reuse, 0x8, P4 ;  /* 0x000000080000780c */ /* 0x040fe40002744270 */
[----:B------:R-:W-:Y:S01]  /*52090*/  ISETP.GT.AND P3, PT, R0, 0x10, P1 ;  /* 0x000000100000780c */ /* 0x000fe20000f64270 */
[----:B--2---:R-:W-:-:S05]  /*520a0*/  FMUL R7, R7, R2 ;  /* 0x0000000207077220 */ /* 0x004fca0000400000 */
[----:B------:R-:W-:-:S05]  /*520b0*/  F2FP.BF16.F32.PACK_AB R7, RZ, R7 ;  /* 0x00000007ff07723e */ /* 0x000fca00000010ff */
[----:B------:R0:W-:Y:S01]  /*520c0*/  @P6 STG.E.U16 desc[UR46][R10.64+0x10], R7 ;  /* 0x000010070a006986 */ /* 0x0001e2000c10152e */
[----:B------:R-:W-:Y:S01]  /*520d0*/  ISETP.GT.AND P6, PT, R0, 0x9, P4 ;  /* 0x000000090000780c */ /* 0x000fe200027c4270 */
[-C--:B---3--:R-:W-:Y:S01]  /*520e0*/  FMUL R4, R4, R2.reuse ;  /* 0x0000000204047220 */ /* 0x088fe20000400000 */
[----:B----4-:R-:W-:-:S04]  /*520f0*/  FMUL R5, R5, R2 ;  /* 0x0000000205057220 */ /* 0x010fc80000400000 */
[----:B------:R-:W-:Y:S01]  /*52100*/  F2FP.BF16.F32.PACK_AB R4, RZ, R4 ;  /* 0x00000004ff04723e */ /* 0x000fe200000010ff */
[----:B-----5:R-:W-:-:S03]  /*52110*/  FMUL R6, R6, R2 ;  /* 0x0000000206067220 */ /* 0x020fc60000400000 */
[----:B0-----:R-:W-:Y:S02]  /*52120*/  PRMT R7, R4, 0x7610, R7 ;  /* 0x0000761004077816 */ /* 0x001fe40000000007 */
[----:B------:R-:W-:Y:S02]  /*52130*/  F2FP.BF16.F32.PACK_AB R5, RZ, R5 ;  /* 0x00000005ff05723e */ /* 0x000fe400000010ff */
[----:B------:R-:W-:Y:S02]  /*52140*/  F2FP.BF16.F32.PACK_AB R4, RZ, R6 ;  /* 0x00000006ff04723e */ /* 0x000fe400000010ff */
[----:B------:R-:W-:Y:S01]  /*52150*/  PRMT R17, R5, 0x7610, R17 ;  /* 0x0000761005117816 */ /* 0x000fe20000000011 */
[----:B------:R-:W-:Y:S01]  /*52160*/  @P6 IMAD.MOV.U32 R5, RZ, RZ, R9 ;  /* 0x000000ffff056224 */ /* 0x000fe200078e0009 */
[----:B------:R-:W-:Y:S02]  /*52170*/  PRMT R6, R4, 0x7610, R6 ;  /* 0x0000761004067816 */ /* 0x000fe40000000006 */
[----:B------:R-:W-:Y:S01]  /*52180*/  @P6 MOV R4, R8 ;  /* 0x0000000800046202 */ /* 0x000fe20000000f00 */
[----:B------:R-:W-:Y:S04]  /*52190*/  @P2 STG.E.U16 desc[UR46][R8.64+0x10], R7 ;  /* 0x0000100708002986 */ /* 0x000fe8000c10152e */
[----:B------:R0:W-:Y:S04]  /*521a0*/  @P6 STG.E.U16 desc[UR46][R4.64+0x12], R17 ;  /* 0x0000121104006986 */ /* 0x0001e8000c10152e */
[----:B------:R1:W-:Y:S04]  /*521b0*/  @P3 STG.E.U16 desc[UR46][R10.64+0x20], R6 ;  /* 0x000020060a003986 */ /* 0x0003e8000c10152e */
[----:B0-----:R-:W2:Y:S04]  /*521c0*/  LDL.LU R4, [R1+0x624] ;  /* 0x0006240001047983 */ /* 0x001ea80000300800 */
[----:B------:R-:W3:Y:S04]  /*521d0*/  LDL.LU R5, [R1+0x628] ;  /* 0x0006280001057983 */ /* 0x000ee80000300800 */
[----:B-1----:R-:W4:Y:S01]  /*521e0*/  LDL.LU R6, [R1+0x62c] ;  /* 0x00062c0001067983 */ /* 0x002f220000300800 */
[----:B------:R-:W-:-:S02]  /*521f0*/  ISETP.GT.AND P2, PT, R0, 0x11, P1 ;  /* 0x000000110000780c */ /* 0x000fc40000f44270 */
[C---:B------:R-:W-:Y:S02]  /*52200*/  ISETP.GT.AND P6, PT, R0.reuse, 0x10, P4 ;  /* 0x000000100000780c */ /* 0x040fe400027c4270 */
[----:B------:R-:W-:Y:S01]  /*52210*/  ISETP.GT.AND P3, PT, R0, 0x11, P4 ;  /* 0x000000110000780c */ /* 0x000fe20002764270 */
[-C--:B--2---:R-:W-:Y:S01]  /*52220*/  FMUL R4, R4, R2.reuse ;  /* 0x0000000204047220 */ /* 0x084fe20000400000 */
[----:B---3--:R-:W-:-:S04]  /*52230*/  FMUL R5, R5, R2 ;  /* 0x0000000205057220 */ /* 0x008fc80000400000 */
[----:B------:R-:W-:Y:S01]  /*52240*/  F2FP.BF16.F32.PACK_AB R4, RZ, R4 ;  /* 0x00000004ff04723e */ /* 0x000fe200000010ff */
[----:B----4-:R-:W-:-:S03]  /*52250*/  FMUL R6, R6, R2 ;  /* 0x0000000206067220 */ /* 0x010fc60000400000 */
[----:B------:R-:W-:Y:S02]  /*52260*/  PRMT R7, R4, 0x7610, R7 ;  /* 0x0000761004077816 */ /* 0x000fe40000000007 */
[----:B------:R-:W-:Y:S02]  /*52270*/  F2FP.BF16.F32.PACK_AB R5, RZ, R5 ;  /* 0x00000005ff05723e */ /* 0x000fe400000010ff */
[----:B------:R-:W-:Y:S01]  /*52280*/  F2FP.BF16.F32.PACK_AB R4, RZ, R6 ;  /* 0x00000006ff04723e */ /* 0x000fe200000010ff */
[----:B------:R0:W-:Y:S01]  /*52290*/  @P2 STG.E.U16 desc[UR46][R10.64+0x22], R7 ;  /* 0x000022070a002986 */ /* 0x0001e2000c10152e */
[----:B------:R-:W-:Y:S01]  /*522a0*/  PRMT R17, R5, 0x7610, R17 ;  /* 0x0000761005117816 */ /* 0x000fe20000000011 */
[----:B------:R-:W-:Y:S02]  /*522b0*/  @P6 IMAD.MOV.U32 R5, RZ, RZ, R9 ;  /* 0x000000ffff056224 */ /* 0x000fe400078e0009 */
[----:B------:R-:W2:Y:S01]  /*522c0*/  LDL.LU R6, [R1+0x630] ;  /* 0x0006300001067983 */ /* 0x000ea20000300800 */
[----:B0-----:R-:W-:Y:S01]  /*522d0*/  PRMT R7, R4, 0x7610, R7 ;  /* 0x0000761004077816 */ /* 0x001fe20000000007 */
[----:B------:R-:W-:-:S05]  /*522e0*/  @P6 IMAD.MOV.U32 R4, RZ, RZ, R8 ;  /* 0x000000ffff046224 */ /* 0x000fca00078e0008 */
[----:B------:R0:W-:Y:S02]  /*522f0*/  @P6 STG.E.U16 desc[UR46][R4.64+0x20], R17 ;  /* 0x0000201104006986 */ /* 0x0001e4000c10152e */
[----:B0-----:R-:W-:Y:S01]  /*52300*/  @P3 MOV R4, R8 ;  /* 0x0000000800043202 */ /* 0x001fe20000000f00 */
[----:B------:R-:W-:-:S05]  /*52310*/  @P3 IMAD.MOV.U32 R5, RZ, RZ, R9 ;  /* 0x000000ffff053224 */ /* 0x000fca00078e0009 */
[----:B------:R0:W-:Y:S04]  /*52320*/  @P3 STG.E.U16 desc[UR46][R4.64+0x22], R7 ;  /* 0x0000220704003986 */ /* 0x0001e8000c10152e */
[----:B0-----:R-:W3:Y:S04]  /*52330*/  LDL.LU R5, [R1+0x634] ;  /* 0x0006340001057983 */ /* 0x001ee80000300800 */
[----:B------:R-:W4:Y:S01]  /*52340*/  LDL.LU R4, [R1+0x638] ;  /* 0x0006380001047983 */ /* 0x000f220000300800 */
[C---:B------:R-:W-:Y:S02]  /*52350*/  ISETP.GT.AND P2, PT, R0.reuse, 0x18, P1 ;  /* 0x000000180000780c */ /* 0x040fe40000f44270 */
[----:B------:R-:W-:-:S02]  /*52360*/  ISETP.GT.AND P3, PT, R0, 0x19, P1 ;  /* 0x000000190000780c */ /* 0x000fc40000f64270 */
[----:B------:R-:W-:Y:S01]  /*52370*/  ISETP.GT.AND P6, PT, R0, 0x18, P4 ;  /* 0x000000180000780c */ /* 0x000fe200027c4270 */
[----:B--2---:R-:W-:-:S05]  /*52380*/  FMUL R6, R6, R2 ;  /* 0x0000000206067220 */ /* 0x004fca0000400000 */
[----:B------:R-:W-:-:S04]  /*52390*/  F2FP.BF16.F32.PACK_AB R6, RZ, R6 ;  /* 0x00000006ff06723e */ /* 0x000fc800000010ff */
[----:B------:R-:W-:Y:S02]  /*523a0*/  PRMT R7, R6, 0x7610, R7 ;  /* 0x0000761006077816 */ /* 0x000fe40000000007 */
[----:B------:R-:W2:Y:S04]  /*523b0*/  LDL.LU R6, [R1+0x63c] ;  /* 0x00063c0001067983 */ /* 0x000ea80000300800 */
[----:B------:R0:W-:Y:S01]  /*523c0*/  @P2 STG.E.U16 desc[UR46][R10.64+0x30], R7 ;  /* 0x000030070a002986 */ /* 0x0001e2000c10152e */
[-C--:B---3--:R-:W-:Y:S01]  /*523d0*/  FMUL R5, R5, R2.reuse ;  /* 0x0000000205057220 */ /* 0x088fe20000400000 */
[----:B----4-:R-:W-:-:S04]  /*523e0*/  FMUL R4, R4, R2 ;  /* 0x0000000204047220 */ /* 0x010fc80000400000 */
[----:B------:R-:W-:Y:S02]  /*523f0*/  F2FP.BF16.F32.PACK_AB R5, RZ, R5 ;  /* 0x00000005ff05723e */ /* 0x000fe400000010ff */
[----:B------:R-:W-:-:S03]  /*52400*/  F2FP.BF16.F32.PACK_AB R4, RZ, R4 ;  /* 0x00000004ff04723e */ /* 0x000fc600000010ff */
[----:B------:R1:W-:Y:S01]  /*52410*/  @P3 STG.E.U16 desc[UR46][R10.64+0x32], R5 ;  /* 0x000032050a003986 */ /* 0x0003e2000c10152e */
[----:B0-----:R-:W-:Y:S01]  /*52420*/  PRMT R7, R4, 0x7610, R7 ;  /* 0x0000761004077816 */ /* 0x001fe20000000007 */
[----:B------:R-:W-:Y:S02]  /*52430*/  @P6 IMAD.MOV.U32 R4, RZ, RZ, R8 ;  /* 0x000000ffff046224 */ /* 0x000fe400078e0008 */
[----:B-1----:R-:W-:-:S05]  /*52440*/  @P6 IMAD.MOV.U32 R5, RZ, RZ, R9 ;  /* 0x000000ffff056224 */ /* 0x002fca00078e0009 */
[----:B------:R0:W-:Y:S04]  /*52450*/  @P6 STG.E.U16 desc[UR46][R4.64+0x30], R7 ;  /* 0x0000300704006986 */ /* 0x0001e8000c10152e */
[----:B0-----:R-:W3:Y:S04]  /*52460*/  LDL.LU R4, [R1+0x640] ;  /* 0x0006400001047983 */ /* 0x001ee80000300800 */
[----:B------:R-:W4:Y:S01]  /*52470*/  LDL.LU R5, [R1+0x644] ;  /* 0x0006440001057983 */ /* 0x000f220000300800 */
[----:B------:R-:W-:Y:S01]  /*52480*/  ISETP.GT.AND P2, PT, R0, 0x19, P4 ;  /* 0x000000190000780c */ /* 0x000fe20002744270 */
[----:B--2---:R-:W-:-:S05]  /*52490*/  FMUL R6, R6, R2 ;  /* 0x0000000206067220 */ /* 0x004fca0000400000 */
[----:B------:R-:W-:-:S04]  /*524a0*/  F2FP.BF16.F32.PACK_AB R6, RZ, R6 ;  /* 0x00000006ff06723e */ /* 0x000fc800000010ff */
[----:B------:R-:W-:Y:S01]  /*524b0*/  PRMT R17, R6, 0x7610, R17 ;  /* 0x0000761006117816 */ /* 0x000fe20000000011 */
[-C--:B---3--:R-:W-:Y:S01]  /*524c0*/  FMUL R7, R4, R2.reuse ;  /* 0x0000000204077220 */ /* 0x088fe20000400000 */
[----:B----4-:R-:W-:Y:S01]  /*524d0*/  FMUL R4, R5, R2 ;  /* 0x0000000205047220 */ /* 0x010fe20000400000 */
[----:B------:R-:W-:-:S04]  /*524e0*/  @P2 IMAD.MOV.U32 R5, RZ, RZ, R9 ;  /* 0x000000ffff052224 */ /* 0x000fc800078e0009 */
[----:B------:R-:W-:Y:S02]  /*524f0*/  F2FP.BF16.F32.PACK_AB R6, RZ, R4 ;  /* 0x00000004ff06723e */ /* 0x000fe400000010ff */
[----:B------:R-:W-:-:S05]  /*52500*/  @P2 MOV R4, R8 ;  /* 0x0000000800042202 */ /* 0x000fca0000000f00 */
[----:B------:R0:W-:Y:S04]  /*52510*/  @P2 STG.E.U16 desc[UR46][R4.64+0x32], R17 ;  /* 0x0000321104002986 */ /* 0x0001e8000c10152e */
[----:B0-----:R-:W2:Y:S04]  /*52520*/  LDL.LU R4, [R1+0x648] ;  /* 0x0006480001047983 */ /* 0x001ea80000300800 */
[----:B------:R-:W3:Y:S01]  /*52530*/  LDL.LU R5, [R1+0x650] ;  /* 0x0006500001057983 */ /* 0x000ee20000300800 */
[C---:B------:R-:W-:Y:S02]  /*52540*/  ISETP.GT.AND P3, PT, R0.reuse, 0x20, P1 ;  /* 0x000000200000780c */ /* 0x040fe40000f64270 */
[----:B------:R-:W-:-:S02]  /*52550*/  ISETP.GT.AND P6, PT, R0, 0x21, P1 ;  /* 0x000000210000780c */ /* 0x000fc40000fc4270 */
[----:B------:R-:W-:Y:S02]  /*52560*/  ISETP.GT.AND P2, PT, R0, 0x20, P4 ;  /* 0x000000200000780c */ /* 0x000fe40002744270 */
[----:B------:R-:W-:-:S07]  /*52570*/  F2FP.BF16.F32.PACK_AB R7, RZ, R7 ;  /* 0x00000007ff07723e */ /* 0x000fce00000010ff */
[----:B------:R0:W-:Y:S04]  /*52580*/  @P3 STG.E.U16 desc[UR46][R10.64+0x40], R7 ;  /* 0x000040070a003986 */ /* 0x0001e8000c10152e */
[----:B------:R3:W-:Y:S04]  /*52590*/  @P6 STG.E.U16 desc[UR46][R10.64+0x42], R6 ;  /* 0x000042060a006986 */ /* 0x0007e8000c10152e */
[----:B0-----:R-:W4:Y:S01]  /*525a0*/  LDL.LU R7, [R1+0x64c] ;  /* 0x00064c0001077983 */ /* 0x001f220000300800 */
[----:B--2---:R-:W-:-:S05]  /*525b0*/  FMUL R4, R4, R2 ;  /* 0x0000000204047220 */ /* 0x004fca0000400000 */
[----:B------:R-:W-:Y:S01]  /*525c0*/  F2FP.BF16.F32.PACK_AB R4, RZ, R4 ;  /* 0x00000004ff04723e */ /* 0x000fe200000010ff */
[----:B---3--:R-:W-:Y:S01]  /*525d0*/  FMUL R6, R5, R2 ;  /* 0x0000000205067220 */ /* 0x008fe20000400000 */
[----:B------:R-:W-:Y:S02]  /*525e0*/  @P2 IMAD.MOV.U32 R5, RZ, RZ, R9 ;  /* 0x000000ffff052224 */ /* 0x000fe400078e0009 */
[----:B------:R-:W-:Y:S01]  /*525f0*/  PRMT R17, R4, 0x7610, R17 ;  /* 0x0000761004117816 */ /* 0x000fe20000000011 */
[----:B------:R-:W-:-:S05]  /*52600*/  @P2 IMAD.MOV.U32 R4, RZ, RZ, R8 ;  /* 0x000000ffff042224 */ /* 0x000fca00078e0008 */
[----:B------:R0:W-:Y:S04]  /*52610*/  @P2 STG.E.U16 desc[UR46][R4.64+0x40], R17 ;  /* 0x0000401104002986 */ /* 0x0001e8000c10152e */
[----:B0-----:R-:W2:Y:S01]  /*52620*/  LDL.LU R5, [R1+0x654] ;  /* 0x0006540001057983 */ /* 0x001ea20000300800 */
[C---:B------:R-:W-:Y:S01]  /*52630*/  ISETP.GT.AND P3, PT, R0.reuse, 0x21, P4 ;  /* 0x000000210000780c */ /* 0x040fe20002764270 */
[----:B----4-:R-:W-:Y:S01]  /*52640*/  FMUL R7, R7, R2 ;  /* 0x0000000207077220 */ /* 0x010fe20000400000 */
[----:B------:R-:W-:-:S04]  /*52650*/  ISETP.GT.AND P6, PT, R0, 0x28, P1 ;  /* 0x000000280000780c */ /* 0x000fc80000fc4270 */
[----:B------:R-:W-:-:S04]  /*52660*/  F2FP.BF16.F32.PACK_AB R7, RZ, R7 ;  /* 0x00000007ff07723e */ /* 0x000fc800000010ff */
[----:B------:R-:W-:-:S03]  /*52670*/  PRMT R17, R7, 0x7610, R17 ;  /* 0x0000761007117816 */ /* 0x000fc60000000011 */
[----:B------:R-:W-:Y:S02]  /*52680*/  @P3 MOV R4, R8 ;  /* 0x0000000800043202 */ /* 0x000fe40000000f00 */
[----:B------:R-:W-:Y:S01]  /*52690*/  F2FP.BF16.F32.PACK_AB R6, RZ, R6 ;  /* 0x00000006ff06723e */ /* 0x000fe200000010ff */
[----:B--2---:R-:W-:Y:S01]  /*526a0*/  FMUL R7, R5, R2 ;  /* 0x0000000205077220 */ /* 0x004fe20000400000 */
[----:B------:R-:W-:-:S05]  /*526b0*/  @P3 IMAD.MOV.U32 R5, RZ, RZ, R9 ;  /* 0x000000ffff053224 */ /* 0x000fca00078e0009 */
[----:B------:R0:W-:Y:S04]  /*526c0*/  @P3 STG.E.U16 desc[UR46][R4.64+0x42], R17 ;  /* 0x0000421104003986 */ /* 0x0001e8000c10152e */
[----:B------:R1:W-:Y:S04]  /*526d0*/  @P6 STG.E.U16 desc[UR46][R10.64+0x50], R6 ;  /* 0x000050060a006986 */ /* 0x0003e8000c10152e */
[----:B0-----:R-:W2:Y:S04]  /*526e0*/  LDL.LU R5, [R1+0x658] ;  /* 0x0006580001057983 */ /* 0x001ea80000300800 */
[----:B-1----:R-:W3:Y:S01]  /*526f0*/  LDL.LU R6, [R1+0x65c] ;  /* 0x00065c0001067983 */ /* 0x002ee20000300800 */
[----:B------:R-:W-:-:S02]  /*52700*/  ISETP.GT.AND P2, PT, R0, 0x29, P1 ;  /* 0x000000290000780c */ /* 0x000fc40000f44270 */
[C---:B------:R-:W-:Y:S02]  /*52710*/  ISETP.GT.AND P3, PT, R0.reuse, 0x28, P4 ;  /* 0x000000280000780c */ /* 0x040fe40002764270 */
[----:B------:R-:W-:Y:S02]  /*52720*/  F2FP.BF16.F32.PACK_AB R4, RZ, R7 ;  /* 0x00000007ff04723e */ /* 0x000fe400000010ff */
[----:B------:R-:W-:-:S07]  /*52730*/  ISETP.GT.AND P6, PT, R0, 0x29, P4 ;  /* 0x000000290000780c */ /* 0x000fce00027c4270 */
[----:B------:R0:W-:Y:S01]  /*52740*/  @P2 STG.E.U16 desc[UR46][R10.64+0x52], R4 ;  /* 0x000052040a002986 */ /* 0x0001e2000c10152e */
[-C--:B--2---:R-:W-:Y:S01]  /*52750*/  FMUL R5, R5, R2.reuse ;  /* 0x0000000205057220 */ /* 0x084fe20000400000 */
[----:B---3--:R-:W-:-:S04]  /*52760*/  FMUL R6, R6, R2 ;  /* 0x0000000206067220 */ /* 0x008fc80000400000 */
[----:B------:R-:W-:Y:S02]  /*52770*/  F2FP.BF16.F32.PACK_AB R5, RZ, R5 ;  /* 0x00000005ff05723e */ /* 0x000fe400000010ff */
[----:B0-----:R-:W-:Y:S02]  /*52780*/  F2FP.BF16.F32.PACK_AB R4, RZ, R6 ;  /* 0x00000006ff04723e */ /* 0x001fe400000010ff */
[----:B------:R-:W-:Y:S01]  /*52790*/  PRMT R7, R5, 0x7610, R7 ;  /* 0x0000761005077816 */ /* 0x000fe20000000007 */
[----:B------:R-:W-:Y:S01]  /*527a0*/  @P3 IMAD.MOV.U32 R5, RZ, RZ, R9 ;  /* 0x000000ffff053224 */ /* 0x000fe200078e0009 */
[----:B------:R-:W-:Y:S01]  /*527b0*/  PRMT R17, R4, 0x7610, R17 ;  /* 0x0000761004117816 */ /* 0x000fe20000000011 */
[----:B------:R-:W-:Y:S01]  /*527c0*/  @P3 IMAD.MOV.U32 R4, RZ, RZ, R8 ;  /* 0x000000ffff043224 */ /* 0x000fe200078e0008 */
[----:B------:R-:W2:Y:S04]  /*527d0*/  LDL.LU R6, [R1+0x660] ;  /* 0x0006600001067983 */ /* 0x000ea80000300800 */
        /* <DEDUP_REMOVED lines=10> */
[----:B------:R-:W-:-:S05]  /*52880*/  F2FP.BF16.F32.PACK_AB R6, RZ, R6 ;  /* 0x00000006ff06723e */ /* 0x000fca00000010ff */
[----:B------:R0:W-:Y:S04]  /*52890*/  @P2 STG.E.U16 desc[UR46][R10.64+0x60], R6 ;  /* 0x000060060a002986 */ /* 0x0001e8000c10152e */
[----:B0-----:R-:W2:Y:S01]  /*528a0*/  LDL.LU R6, [R1+0x66c] ;  /* 0x00066c0001067983 */ /* 0x001ea20000300800 */
[-C--:B---3--:R-:W-:Y:S01]  /*528b0*/  FMUL R5, R5, R2.reuse ;  /* 0x0000000205057220 */ /* 0x088fe20000400000 */
[----:B----4-:R-:W-:-:S04]  /*528c0*/  FMUL R4, R4, R2 ;  /* 0x0000000204047220 */ /* 0x010fc80000400000 */
[----:B------:R-:W-:Y:S02]  /*528d0*/  F2FP.BF16.F32.PACK_AB R5, RZ, R5 ;  /* 0x00000005ff05723e */ /* 0x000fe400000010ff */
[----:B------:R-:W-:-:S03]  /*528e0*/  F2FP.BF16.F32.PACK_AB R4, RZ, R4 ;  /* 0x00000004ff04723e */ /* 0x000fc600000010ff */
[----:B------:R0:W-:Y:S01]  /*528f0*/  @P3 STG.E.U16 desc[UR46][R10.64+0x62], R5 ;  /* 0x000062050a003986 */ /* 0x0001e2000c10152e */
[----:B------:R-:W-:Y:S01]  /*52900*/  PRMT R7, R4, 0x7610, R7 ;  /* 0x0000761004077816 */ /* 0x000fe20000000007 */
[----:B------:R-:W-:Y:S02]  /*52910*/  @P6 IMAD.MOV.U32 R4, RZ, RZ, R8 ;  /* 0x000000ffff046224 */ /* 0x000fe400078e0008 */
[----:B0-----:R-:W-:-:S05]  /*52920*/  @P6 IMAD.MOV.U32 R5, RZ, RZ, R9 ;  /* 0x000000ffff056224 */ /* 0x001fca00078e0009 */
[----:B------:R0:W-:Y:S04]  /*52930*/  @P6 STG.E.U16 desc[UR46][R4.64+0x60], R7 ;  /* 0x0000600704006986 */ /* 0x0001e8000c10152e */
[----:B0-----:R-:W3:Y:S04]  /*52940*/  LDL.LU R4, [R1+0x670] ;  /* 0x0006700001047983 */ /* 0x001ee80000300800 */
[----:B------:R-:W4:Y:S01]  /*52950*/  LDL.LU R5, [R1+0x674] ;  /* 0x0006740001057983 */ /* 0x000f220000300800 */
[----:B------:R-:W-:Y:S01]  /*52960*/  ISETP.GT.AND P2, PT, R0, 0x31, P4 ;  /* 0x000000310000780c */ /* 0x000fe20002744270 */
[----:B--2---:R-:W-:-:S05]  /*52970*/  FMUL R6, R6, R2 ;  /* 0x0000000206067220 */ /* 0x004fca0000400000 */
[----:B------:R-:W-:-:S04]  /*52980*/  F2FP.BF16.F32.PACK_AB R6, RZ, R6 ;  /* 0x00000006ff06723e */ /* 0x000fc800000010ff */
[----:B------:R-:W-:Y:S01]  /*52990*/  PRMT R17, R6, 0x7610, R17 ;  /* 0x0000761006117816 */ /* 0x000fe20000000011 */
[----:B---3--:R-:W-:Y:S02]  /*529a0*/  FMUL R7, R4, R2 ;  /* 0x0000000204077220 */ /* 0x008fe40000400000 */
[----:B------:R-:W-:Y:S01]  /*529b0*/  @P2 MOV R4, R8 ;  /* 0x0000000800042202 */ /* 0x000fe20000000f00 */
[----:B----4-:R-:W-:Y:S01]  /*529c0*/  FMUL R6, R5, R2 ;  /* 0x0000000205067220 */ /* 0x010fe20000400000 */
[----:B------:R-:W-:-:S05]  /*529d0*/  @P2 IMAD.MOV.U32 R5, RZ, RZ, R9 ;  /* 0x000000ffff052224 */ /* 0x000fca00078e0009 */
[----:B------:R0:W-:Y:S02]  /*529e0*/  @P2 STG.E.U16 desc[UR46][R4.64+0x62], R17 ;  /* 0x0000621104002986 */ /* 0x0001e4000c10152e */
[----:B0-----:R-:W-:Y:S02]  /*529f0*/  F2FP.BF16.F32.PACK_AB R4, RZ, R6 ;  /* 0x00000006ff04723e */ /* 0x001fe400000010ff */
[----:B------:R-:W2:Y:S01]  /*52a00*/  LDL.LU R6, [R1+0x678] ;  /* 0x0006780001067983 */ /* 0x000ea20000300800 */
[----:B------:R-:W-:-:S04]  /*52a10*/  F2FP.BF16.F32.PACK_AB R5, RZ, R7 ;  /* 0x00000007ff05723e */ /* 0x000fc800000010ff */
[----:B------:R-:W-:Y:S02]  /*52a20*/  PRMT R7, R5, 0x7610, R7 ;  /* 0x0000761005077816 */ /* 0x000fe40000000007 */
[----:B------:R-:W-:Y:S02]  /*52a30*/  PRMT R5, R4, 0x7610, R5 ;  /* 0x0000761004057816 */ /* 0x000fe40000000005 */
[----:B------:R-:W-:Y:S01]  /*52a40*/  ISETP.GT.AND P3, PT, R0, 0x38, P1 ;  /* 0x000000380000780c */ /* 0x000fe20000f64270 */
[----:B--2---:R-:W-:-:S05]  /*52a50*/  FMUL R6, R6, R2 ;  /* 0x0000000206067220 */ /* 0x004fca0000400000 */
[----:B------:R-:W-:Y:S02]  /*52a60*/  F2FP.BF16.F32.PACK_AB R4, RZ, R6 ;  /* 0x00000006ff04723e */ /* 0x000fe400000010ff */
[----:B------:R-:W2:Y:S01]  /*52a70*/  LDL.LU R6, [R1+0x67c] ;  /* 0x00067c0001067983 */ /* 0x000ea20000300800 */
[----:B------:R-:W-:-:S04]  /*52a80*/  ISETP.GT.AND P6, PT, R0, 0x39, P1 ;  /* 0x000000390000780c */ /* 0x000fc80000fc4270 */
[----:B------:R0:W-:Y:S01]  /*52a90*/  @P3 STG.E.U16 desc[UR46][R10.64+0x70], R7 ;  /* 0x000070070a003986 */ /* 0x0001e2000c10152e */
[----:B------:R-:W-:-:S03]  /*52aa0*/  ISETP.GT.AND P2, PT, R0, 0x38, P4 ;  /* 0x000000380000780c */ /* 0x000fc60002744270 */
[----:B0-----:R-:W3:Y:S01]  /*52ab0*/  LDL.LU R7, [R1+0x680] ;  /* 0x0006800001077983 */ /* 0x001ee20000300800 */
[----:B------:R-:W-:-:S09]  /*52ac0*/  PRMT R17, R4, 0x7610, R17 ;  /* 0x0000761004117816 */ /* 0x000fd20000000011 */
[----:B------:R-:W-:Y:S01]  /*52ad0*/  @P2 IMAD.MOV.U32 R4, RZ, RZ, R8 ;  /* 0x000000ffff042224 */ /* 0x000fe200078e0008 */
[----:B------:R0:W-:Y:S02]  /*52ae0*/  @P6 STG.E.U16 desc[UR46][R10.64+0x72], R5 ;  /* 0x000072050a006986 */ /* 0x0001e4000c10152e */
[----:B0-----:R-:W-:-:S05]  /*52af0*/  @P2 IMAD.MOV.U32 R5, RZ, RZ, R9 ;  /* 0x000000ffff052224 */ /* 0x001fca00078e0009 */
[----:B------:R0:W-:Y:S01]  /*52b00*/  @P2 STG.E.U16 desc[UR46][R4.64+0x70], R17 ;  /* 0x0000701104002986 */ /* 0x0001e2000c10152e */
[----:B--2---:R-:W-:-:S05]  /*52b10*/  FMUL R6, R6, R2 ;  /* 0x0000000206067220 */ /* 0x004fca0000400000 */
[----:B0-----:R-:W-:Y:S02]  /*52b20*/  F2FP.BF16.F32.PACK_AB R5, RZ, R6 ;  /* 0x00000006ff05723e */ /* 0x001fe400000010ff */
[----:B------:R-:W2:Y:S01]  /*52b30*/  LDL.LU R6, [R1+0x684] ;  /* 0x0006840001067983 */ /* 0x000ea20000300800 */
[----:B------:R-:W-:Y:S01]  /*52b40*/  ISETP.GT.AND P3, PT, R0, 0x39, P4 ;  /* 0x000000390000780c */ /* 0x000fe20002764270 */
[----:B---3--:R-:W-:Y:S01]  /*52b50*/  FMUL R7, R7, R2 ;  /* 0x0000000207077220 */ /* 0x008fe20000400000 */
[----:B------:R-:W-:-:S04]  /*52b60*/  PRMT R17, R5, 0x7610, R17 ;  /* 0x0000761005117816 */ /* 0x000fc80000000011 */
[----:B------:R-:W-:-:S07]  /*52b70*/  F2FP.BF16.F32.PACK_AB R4, RZ, R7 ;  /* 0x00000007ff04723e */ /* 0x000fce00000010ff */
[----:B------:R-:W-:Y:S01]  /*52b80*/  @P3 IMAD.MOV.U32 R5, RZ, RZ, R9 ;  /* 0x000000ffff053224 */ /* 0x000fe200078e0009 */
[----:B------:R-:W-:Y:S02]  /*52b90*/  PRMT R7, R4, 0x7610, R7 ;  /* 0x0000761004077816 */ /* 0x000fe40000000007 */
[----:B------:R-:W-:-:S05]  /*52ba0*/  @P3 MOV R4, R8 ;  /* 0x0000000800043202 */ /* 0x000fca0000000f00 */
[----:B------:R0:W-:Y:S01]  /*52bb0*/  @P3 STG.E.U16 desc[UR46][R4.64+0x72], R17 ;  /* 0x0000721104003986 */ /* 0x0001e2000c10152e */
[----:B------:R-:W-:-:S03]  /*52bc0*/  ISETP.GT.AND P2, PT, R0, 0x41, P1 ;  /* 0x000000410000780c */ /* 0x000fc60000f44270 */
[----:B0-----:R-:W3:Y:S04]  /*52bd0*/  LDL.LU R5, [R1+0x688] ;  /* 0x0006880001057983 */ /* 0x001ee80000300800 */
[----:B------:R-:W4:Y:S01]  /*52be0*/  LDL.LU R4, [R1+0x68c] ;  /* 0x00068c0001047983 */ /* 0x000f220000300800 */
[----:B--2---:R-:W-:-:S05]  /*52bf0*/  FMUL R6, R6, R2 ;  /* 0x0000000206067220 */ /* 0x004fca0000400000 */
[----:B------:R-:W-:-:S05]  /*52c00*/  F2FP.BF16.F32.PACK_AB R6, RZ, R6 ;  /* 0x00000006ff06723e */ /* 0x000fca00000010ff */
[----:B------:R0:W-:Y:S04]  /*52c10*/  @P2 STG.E.U16 desc[UR46][R10.64+0x82], R6 ;  /* 0x000082060a002986 */ /* 0x0001e8000c10152e */
[----:B0-----:R-:W2:Y:S01]  /*52c20*/  LDL.LU R6, [R1+0x690] ;  /* 0x0006900001067983 */ /* 0x001ea20000300800 */
[C---:B------:R-:W-:Y:S02]  /*52c30*/  ISETP.GT.AND P6, PT, R0.reuse, 0x40, P1 ;  /* 0x000000400000780c */ /* 0x040fe40000fc4270 */
[----:B------:R-:W-:Y:S01]  /*52c40*/  ISETP.GT.AND P3, PT, R0, 0x40, P4 ;  /* 0x000000400000780c */ /* 0x000fe20002764270 */
[----:B---3--:R-:W-:-:S10]  /*52c50*/  FMUL R5, R5, R2 ;  /* 0x0000000205057220 */ /* 0x008fd40000400000 */
[----:B------:R0:W-:Y:S01]  /*52c60*/  @P6 STG.E.U16 desc[UR46][R10.64+0x80], R7 ;  /* 0x000080070a006986 */ /* 0x0001e2000c10152e */
[----:B----4-:R-:W-:Y:S01]  /*52c70*/  FMUL R4, R4, R2 ;  /* 0x0000000204047220 */ /* 0x010fe20000400000 */
[----:B------:R-:W-:Y:S02]  /*52c80*/  ISETP.GT.AND P6, PT, R0, 0x41, P4 ;  /* 0x000000410000780c */ /* 0x000fe400027c4270 */
[----:B------:R-:W-:Y:S02]  /*52c90*/  F2FP.BF16.F32.PACK_AB R5, RZ, R5 ;  /* 0x00000005ff05723e */ /* 0x000fe400000010ff */
[----:B------:R-:W-:Y:S02]  /*52ca0*/  F2FP.BF16.F32.PACK_AB R4, RZ, R4 ;  /* 0x00000004ff04723e */ /* 0x000fe400000010ff */
[----:B0-----:R-:W-:Y:S01]  /*52cb0*/  PRMT R7, R5, 0x7610, R7 ;  /* 0x0000761005077816 */ /* 0x001fe20000000007 */
[----:B------:R-:W-:Y:S01]  /*52cc0*/  @P3 IMAD.MOV.U32 R5, RZ, RZ, R9 ;  /* 0x000000ffff053224 */ /* 0x000fe200078e0009 */
[----:B------:R-:W-:Y:S01]  /*52cd0*/  PRMT R17, R4, 0x7610, R17 ;  /* 0x0000761004117816 */ /* 0x000fe20000000011 */
[----:B------:R-:W-:Y:S01]  /*52ce0*/  @P3 IMAD.MOV.U32 R4, RZ, RZ, R8 ;  /* 0x000000ffff043224 */ /* 0x000fe200078e0008 */
[----:B------:R-:W-:-:S04]  /*52cf0*/  ISETP.GT.AND P2, PT, R0, 0x48, P1 ;  /* 0x000000480000780c */ /* 0x000fc80000f44270 */
[----:B------:R0:W-:Y:S02]  /*52d00*/  @P3 STG.E.U16 desc[UR46][R4.64+0x80], R7 ;  /* 0x0000800704003986 */ /* 0x0001e4000c10152e */
[----:B0-----:R-:W-:Y:S01]  /*52d10*/  @P6 MOV R4, R8 ;  /* 0x0000000800046202 */ /* 0x001fe20000000f00 */
[----:B------:R-:W-:-:S05]  /*52d20*/  @P6 IMAD.MOV.U32 R5, RZ, RZ, R9 ;  /* 0x000000ffff056224 */ /* 0x000fca00078e0009 */
[----:B------:R0:W-:Y:S04]  /*52d30*/  @P6 STG.E.U16 desc[UR46][R4.64+0x82], R17 ;  /* 0x0000821104006986 */ /* 0x0001e8000c10152e */
[----:B0-----:R-:W3:Y:S04]  /*52d40*/  LDL.LU R4, [R1+0x694] ;  /* 0x0006940001047983 */ /* 0x001ee80000300800 */
[----:B------:R-:W4:Y:S01]  /*52d50*/  LDL.LU R5, [R1+0x698] ;  /* 0x0006980001057983 */ /* 0x000f220000300800 */
[----:B--2---:R-:W-:-:S05]  /*52d60*/  FMUL R6, R6, R2 ;  /* 0x0000000206067220 */ /* 0x004fca0000400000 */
[----:B------:R-:W-:-:S05]  /*52d70*/  F2FP.BF16.F32.PACK_AB R6, RZ, R6 ;  /* 0x00000006ff06723e */ /* 0x000fca00000010ff */
[----:B------:R0:W-:Y:S04]  /*52d80*/  @P2 STG.E.U16 desc[UR46][R10.64+0x90], R6 ;  /* 0x000090060a002986 */ /* 0x0001e8000c10152e */
[----:B0-----:R-:W2:Y:S01]  /*52d90*/  LDL.LU R6, [R1+0x69c] ;  /* 0x00069c0001067983 */ /* 0x001ea20000300800 */
[----:B---3--:R-:W-:-:S05]  /*52da0*/  FMUL R4, R4, R2 ;  /* 0x0000000204047220 */ /* 0x008fca0000400000 */
[----:B------:R-:W-:-:S04]  /*52db0*/  F2FP.BF16.F32.PACK_AB R4, RZ, R4 ;  /* 0x00000004ff04723e */ /* 0x000fc800000010ff */
[----:B------:R-:W-:Y:S01]  /*52dc0*/  PRMT R7, R4, 0x7610, R7 ;  /* 0x0000761004077816 */ /* 0x000fe20000000007 */
[----:B--2---:R-:W-:-:S05]  /*52dd0*/  FMUL R6, R6, R2 ;  /* 0x0000000206067220 */ /* 0x004fca0000400000 */
[----:B------:R-:W-:Y:S02]  /*52de0*/  F2FP.BF16.F32.PACK_AB R4, RZ, R6 ;  /* 0x00000006ff04723e */ /* 0x000fe400000010ff */
[----:B------:R-:W2:Y:S01]  /*52df0*/  LDL.LU R6, [R1+0x6a0] ;  /* 0x0006a00001067983 */ /* 0x000ea20000300800 */
[C---:B------:R-:W-:Y:S02]  /*52e00*/  ISETP.GT.AND P3, PT, R0.reuse, 0x49, P1 ;  /* 0x000000490000780c */ /* 0x040fe40000f64270 */
[C---:B------:R-:W-:Y:S01]  /*52e10*/  ISETP.GT.AND P6, PT, R0.reuse, 0x48, P4 ;  /* 0x000000480000780c */ /* 0x040fe200027c4270 */
[----:B----4-:R-:W-:Y:S01]  /*52e20*/  FMUL R5, R5, R2 ;  /* 0x0000000205057220 */ /* 0x010fe20000400000 */
[----:B------:R-:W-:-:S04]  /*52e30*/  ISETP.GT.AND P2, PT, R0, 0x49, P4 ;  /* 0x000000490000780c */ /* 0x000fc80002744270 */
[----:B------:R-:W-:-:S04]  /*52e40*/  F2FP.BF16.F32.PACK_AB R5, RZ, R5 ;  /* 0x00000005ff05723e */ /* 0x000fc800000010ff */
[----:B------:R-:W-:Y:S01]  /*52e50*/  PRMT R17, R5, 0x7610, R17 ;  /* 0x0000761005117816 */ /* 0x000fe20000000011 */
[----:B------:R0:W-:Y:S02]  /*52e60*/  @P3 STG.E.U16 desc[UR46][R10.64+0x92], R7 ;  /* 0x000092070a003986 */ /* 0x0001e4000c10152e */
[----:B------:R-:W-:Y:S01]  /*52e70*/  @P6 IMAD.MOV.U32 R5, RZ, RZ, R9 ;  /* 0x000000ffff056224 */ /* 0x000fe200078e0009 */
[----:B0-----:R-:W-:Y:S01]  /*52e80*/  PRMT R7, R4, 0x7610, R7 ;  /* 0x0000761004077816 */ /* 0x001fe20000000007 */
[----:B------:R-:W-:-:S05]  /*52e90*/  @P6 IMAD.MOV.U32 R4, RZ, RZ, R8 ;  /* 0x000000ffff046224 */ /* 0x000fca00078e0008 */
[----:B------:R0:W-:Y:S01]  /*52ea0*/  @P6 STG.E.U16 desc[UR46][R4.64+0x90], R17 ;  /* 0x0000901104006986 */ /* 0x0001e2000c10152e */
[C---:B------:R-:W-:Y:S02]  /*52eb0*/  ISETP.GT.AND P3, PT, R0.reuse, 0x50, P1 ;  /* 0x000000500000780c */ /* 0x040fe40000f64270 */
[----:B------:R-:W-:Y:S02]  /*52ec0*/  ISETP.GT.AND P6, PT, R0, 0x50, P4 ;  /* 0x000000500000780c */ /* 0x000fe400027c4270 */
[----:B0-----:R-:W-:Y:S01]  /*52ed0*/  @P2 MOV R4, R8 ;  /* 0x0000000800042202 */ /* 0x001fe20000000f00 */
[----:B------:R-:W-:-:S05]  /*52ee0*/  @P2 IMAD.MOV.U32 R5, RZ, RZ, R9 ;  /* 0x000000ffff052224 */ /* 0x000fca00078e0009 */
[----:B------:R0:W-:Y:S01]  /*52ef0*/  @P2 STG.E.U16 desc[UR46][R4.64+0x92], R7 ;  /* 0x0000920704002986 */ /* 0x0001e2000c10152e */
[----:B------:R-:W-:Y:S01]  /*52f00*/  ISETP.GT.AND P2, PT, R0, 0x51, P1 ;  /* 0x000000510000780c */ /* 0x000fe20000f44270 */
[-C--:B0-----:R-:W-:Y:S01]  /*52f10*/  FMUL R5, R18, R2.reuse ;  /* 0x0000000212057220 */ /* 0x081fe20000400000 */
[----:B------:R-:W-:Y:S01]  /*52f20*/  FMUL R4, R218, R2 ;  /* 0x00000002da047220 */ /* 0x000fe20000400000 */
[----:B------:R-:W3:Y:S03]  /*52f30*/  LDL.LU R18, [R1+0x400] ;  /* 0x0004000001127983 */ /* 0x000ee60000300800 */
[----:B------:R-:W-:Y:S02]  /*52f40*/  F2FP.BF16.F32.PACK_AB R5, RZ, R5 ;  /* 0x00000005ff05723e */ /* 0x000fe400000010ff */
[----:B------:R-:W-:-:S05]  /*52f50*/  F2FP.BF16.F32.PACK_AB R4, RZ, R4 ;  /* 0x00000004ff04723e */ /* 0x000fca00000010ff */
[----:B------:R0:W-:Y:S01]  /*52f60*/  @P2 STG.E.U16 desc[UR46][R10.64+0xa2], R5 ;  /* 0x0000a2050a002986 */ /* 0x0001e2000c10152e */
[----:B------:R-:W-:Y:S01]  /*52f70*/  ISETP.GT.AND P2, PT, R0, 0x58, P1 ;  /* 0x000000580000780c */ /* 0x000fe20000f44270 */
[----:B0-----:R-:W-:Y:S02]  /*52f80*/  @P6 IMAD.MOV.U32 R5, RZ, RZ, R9 ;  /* 0x000000ffff056224 */ /* 0x001fe400078e0009 */
[----:B--2---:R-:W-:-:S05]  /*52f90*/  FMUL R6, R6, R2 ;  /* 0x0000000206067220 */ /* 0x004fca0000400000 */
[----:B------:R-:W-:-:S04]  /*52fa0*/  F2FP.BF16.F32.PACK_AB R6, RZ, R6 ;  /* 0x00000006ff06723e */ /* 0x000fc800000010ff */
[----:B------:R-:W-:Y:S01]  /*52fb0*/  PRMT R7, R6, 0x7610, R7 ;  /* 0x0000761006077816 */ /* 0x000fe20000000007 */
[----:B------:R-:W-:-:S04]  /*52fc0*/  FMUL R6, R216, R2 ;  /* 0x00000002d8067220 */ /* 0x000fc80000400000 */
[----:B------:R0:W-:Y:S01]  /*52fd0*/  @P3 STG.E.U16 desc[UR46][R10.64+0xa0], R7 ;  /* 0x0000a0070a003986 */ /* 0x0001e2000c10152e */
[----:B------:R-:W-:Y:S02]  /*52fe0*/  ISETP.GT.AND P3, PT, R0, 0x51, P4 ;  /* 0x000000510000780c */ /* 0x000fe40002764270 */
[----:B------:R-:W-:Y:S02]  /*52ff0*/  F2FP.BF16.F32.PACK_AB R6, RZ, R6 ;  /* 0x00000006ff06723e */ /* 0x000fe400000010ff */
[----:B0-----:R-:W-:Y:S01]  /*53000*/  PRMT R7, R4, 0x7610, R7 ;  /* 0x0000761004077816 */ /* 0x001fe20000000007 */
[----:B------:R-:W-:-:S05]  /*53010*/  @P6 IMAD.MOV.U32 R4, RZ, RZ, R8 ;  /* 0x000000ffff046224 */ /* 0x000fca00078e0008 */
[----:B------:R0:W-:Y:S01]  /*53020*/  @P6 STG.E.U16 desc[UR46][R4.64+0xa0], R7 ;  /* 0x0000a00704006986 */ /* 0x0001e2000c10152e */
[----:B------:R-:W-:Y:S01]  /*53030*/  PRMT R17, R6, 0x7610, R17 ;  /* 0x0000761006117816 */ /* 0x000fe20000000011 */
[-C--:B0-----:R-:W-:Y:S01]  /*53040*/  FMUL R4, R215, R2.reuse ;  /* 0x00000002d7047220 */ /* 0x081fe20000400000 */
[----:B------:R-:W-:Y:S02]  /*53050*/  @P3 IMAD.MOV.U32 R5, RZ, RZ, R9 ;  /* 0x000000ffff053224 */ /* 0x000fe400078e0009 */
[----:B------:R-:W-:Y:S02]  /*53060*/  FMUL R7, R217, R2 ;  /* 0x00000002d9077220 */ /* 0x000fe40000400000 */
[----:B------:R-:W-:Y:S02]  /*53070*/  F2FP.BF16.F32.PACK_AB R6, RZ, R4 ;  /* 0x00000004ff06723e */ /* 0x000fe400000010ff */
[----:B------:R-:W-:Y:S02]  /*53080*/  @P3 MOV R4, R8 ;  /* 0x0000000800043202 */ /* 0x000fe40000000f00 */
[----:B------:R-:W-:-:S02]  /*53090*/  ISETP.GT.AND P6, PT, R0, 0x59, P1 ;  /* 0x000000590000780c */ /* 0x000fc40000fc4270 */
[----:B------:R-:W-:Y:S01]  /*530a0*/  F2FP.BF16.F32.PACK_AB R7, RZ, R7 ;  /* 0x00000007ff07723e */ /* 0x000fe200000010ff */
[----:B------:R0:W-:Y:S01]  /*530b0*/  @P3 STG.E.U16 desc[UR46][R4.64+0xa2], R17 ;  /* 0x0000a21104003986 */ /* 0x0001e2000c10152e */
[----:B------:R-:W-:-:S03]  /*530c0*/  ISETP.GT.AND P3, PT, R0, 0x58, P4 ;  /* 0x000000580000780c */ /* 0x000fc60002764270 */
[----:B------:R1:W-:Y:S01]  /*530d0*/  @P2 STG.E.U16 desc[UR46][R10.64+0xb0], R7 ;  /* 0x0000b0070a002986 */ /* 0x0003e2000c10152e */
[----:B------:R-:W-:Y:S01]  /*530e0*/  ISETP.GT.AND P2, PT, R0, 0x59, P4 ;  /* 0x000000590000780c */ /* 0x000fe20002744270 */
[----:B0-----:R-:W-:-:S05]  /*530f0*/  FMUL R4, R214, R2 ;  /* 0x00000002d6047220 */ /* 0x001fca0000400000 */
[----:B------:R-:W-:Y:S01]  /*53100*/  F2FP.BF16.F32.PACK_AB R4, RZ, R4 ;  /* 0x00000004ff04723e */ /* 0x000fe200000010ff */
[-C--:B-1----:R-:W-:Y:S01]  /*53110*/  FMUL R7, R212, R2.reuse ;  /* 0x00000002d4077220 */ /* 0x082fe20000400000 */
[----:B------:R0:W-:Y:S01]  /*53120*/  @P6 STG.E.U16 desc[UR46][R10.64+0xb2], R6 ;  /* 0x0000b2060a006986 */ /* 0x0001e2000c10152e */
[----:B------:R-:W-:Y:S01]  /*53130*/  @P3 IMAD.MOV.U32 R5, RZ, RZ, R9 ;  /* 0x000000ffff053224 */ /* 0x000fe200078e0009 */
[----:B------:R-:W-:Y:S01]  /*53140*/  PRMT R17, R4, 0x7610, R17 ;  /* 0x0000761004117816 */ /* 0x000fe20000000011 */
[----:B------:R-:W-:Y:S01]  /*53150*/  @P3 IMAD.MOV.U32 R4, RZ, RZ, R8 ;  /* 0x000000ffff043224 */ /* 0x000fe200078e0008 */
[C---:B------:R-:W-:Y:S02]  /*53160*/  ISETP.GT.AND P6, PT, R0.reuse, 0x60, P1 ;  /* 0x000000600000780c */ /* 0x040fe40000fc4270 */
[----:B------:R-:W-:Y:S02]  /*53170*/  F2FP.BF16.F32.PACK_AB R7, RZ, R7 ;  /* 0x00000007ff07723e */ /* 0x000fe400000010ff */
[----:B------:R1:W-:Y:S01]  /*53180*/  @P3 STG.E.U16 desc[UR46][R4.64+0xb0], R17 ;  /* 0x0000b01104003986 */ /* 0x0003e2000c10152e */
[----:B------:R-:W-:Y:S01]  /*53190*/  ISETP.GT.AND P3, PT, R0, 0x61, P1 ;  /* 0x000000610000780c */ /* 0x000fe20000f64270 */
[----:B0-----:R-:W-:-:S05]  /*531a0*/  FMUL R6, R213, R2 ;  /* 0x00000002d5067220 */ /* 0x001fca0000400000 */
[----:B------:R-:W-:Y:S02]  /*531b0*/  F2FP.BF16.F32.PACK_AB R6, RZ, R6 ;  /* 0x00000006ff06723e */ /* 0x000fe400000010ff */
[----:B-1----:R-:W-:Y:S01]  /*531c0*/  PRMT R17, R7, 0x7610, R17 ;  /* 0x0000761007117816 */ /* 0x002fe20000000011 */
[----:B------:R-:W-:Y:S01]  /*531d0*/  @P2 IMAD.MOV.U32 R5, RZ, RZ, R9 ;  /* 0x000000ffff052224 */ /* 0x000fe200078e0009 */
[----:B------:R-:W-:Y:S01]  /*531e0*/  @P2 MOV R4, R8 ;  /* 0x0000000800042202 */ /* 0x000fe20000000f00 */
[----:B------:R-:W-:-:S04]  /*531f0*/  FMUL R7, R211, R2 ;  /* 0x00000002d3077220 */ /* 0x000fc80000400000 */
[----:B------:R0:W-:Y:S01]  /*53200*/  @P2 STG.E.U16 desc[UR46][R4.64+0xb2], R17 ;  /* 0x0000b21104002986 */ /* 0x0001e2000c10152e */
[----:B------:R-:W-:-:S03]  /*53210*/  ISETP.GT.AND P2, PT, R0, 0x60, P4 ;  /* 0x000000600000780c */ /* 0x000fc60002744270 */
[----:B------:R1:W-:Y:S01]  /*53220*/  @P6 STG.E.U16 desc[UR46][R10.64+0xc0], R6 ;  /* 0x0000c0060a006986 */ /* 0x0003e2000c10152e */
[----:B------:R-:W-:Y:S02]  /*53230*/  ISETP.GT.AND P6, PT, R0, 0x61, P4 ;  /* 0x000000610000780c */ /* 0x000fe400027c4270 */
[----:B0-----:R-:W-:Y:S01]  /*53240*/  F2FP.BF16.F32.PACK_AB R4, RZ, R7 ;  /* 0x00000007ff04723e */ /* 0x001fe200000010ff */
[-C--:B------:R-:W-:Y:S01]  /*53250*/  FMUL R5, R210, R2.reuse ;  /* 0x00000002d2057220 */ /* 0x080fe20000400000 */
[----:B-1----:R-:W-:-:S03]  /*53260*/  FMUL R6, R208, R2 ;  /* 0x00000002d0067220 */ /* 0x002fc60000400000 */
[----:B------:R0:W-:Y:S01]  /*53270*/  @P3 STG.E.U16 desc[UR46][R10.64+0xc2], R4 ;  /* 0x0000c2040a003986 */ /* 0x0001e2000c10152e */
[----:B------:R-:W-:-:S04]  /*53280*/  F2FP.BF16.F32.PACK_AB R5, RZ, R5 ;  /* 0x00000005ff05723e */ /* 0x000fc800000010ff */
[----:B------:R-:W-:Y:S01]  /*53290*/  PRMT R7, R5, 0x7610, R7 ;  /* 0x0000761005077816 */ /* 0x000fe20000000007 */
[----:B------:R-:W-:Y:S01]  /*532a0*/  @P2 IMAD.MOV.U32 R5, RZ, RZ, R9 ;  /* 0x000000ffff052224 */ /* 0x000fe200078e0009 */
[----:B0-----:R-:W-:-:S04]  /*532b0*/  F2FP.BF16.F32.PACK_AB R4, RZ, R6 ;  /* 0x00000006ff04723e */ /* 0x001fc800000010ff */
[----:B------:R-:W-:Y:S01]  /*532c0*/  PRMT R17, R4, 0x7610, R17 ;  /* 0x0000761004117816 */ /* 0x000fe20000000011 */
[----:B------:R-:W-:Y:S01]  /*532d0*/  @P2 IMAD.MOV.U32 R4, RZ, RZ, R8 ;  /* 0x000000ffff042224 */ /* 0x000fe200078e0008 */
[----:B------:R-:W-:Y:S01]  /*532e0*/  ISETP.GT.AND P3, PT, R0, 0x68, P1 ;  /* 0x000000680000780c */ /* 0x000fe20000f64270 */
[----:B------:R-:W-:-:S03]  /*532f0*/  FMUL R6, R209, R2 ;  /* 0x00000002d1067220 */ /* 0x000fc60000400000 */
[----:B------:R0:W-:Y:S01]  /*53300*/  @P2 STG.E.U16 desc[UR46][R4.64+0xc0], R7 ;  /* 0x0000c00704002986 */ /* 0x0001e2000c10152e */
[----:B------:R-:W-:Y:S02]  /*53310*/  ISETP.GT.AND P2, PT, R0, 0x69, P1 ;  /* 0x000000690000780c */ /* 0x000fe40000f44270 */
[----:B------:R-:W-:Y:S02]  /*53320*/  F2FP.BF16.F32.PACK_AB R6, RZ, R6 ;  /* 0x00000006ff06723e */ /* 0x000fe400000010ff */
[----:B0-----:R-:W-:Y:S01]  /*53330*/  @P6 MOV R4, R8 ;  /* 0x0000000800046202 */ /* 0x001fe20000000f00 */
[----:B------:R-:W-:-:S05]  /*53340*/  @P6 IMAD.MOV.U32 R5, RZ, RZ, R9 ;  /* 0x000000ffff056224 */ /* 0x000fca00078e0009 */
[----:B------:R0:W-:Y:S01]  /*53350*/  @P6 STG.E.U16 desc[UR46][R4.64+0xc2], R17 ;  /* 0x0000c21104006986 */ /* 0x0001e2000c10152e */
[----:B------:R-:W-:-:S03]  /*53360*/  ISETP.GT.AND P6, PT, R0, 0x68, P4 ;  /* 0x000000680000780c */ /* 0x000fc600027c4270 */
[----:B------:R1:W-:Y:S01]  /*53370*/  @P3 STG.E.U16 desc[UR46][R10.64+0xd0], R6 ;  /* 0x0000d0060a003986 */ /* 0x0003e2000c10152e */
[----:B------:R-:W-:Y:S01]  /*53380*/  ISETP.GT.AND P3, PT, R0, 0x69, P4 ;  /* 0x000000690000780c */ /* 0x000fe20002764270 */
[-C--:B0-----:R-:W-:Y:S01]  /*53390*/  FMUL R5, R207, R2.reuse ;  /* 0x00000002cf057220 */ /* 0x081fe20000400000 */
[----:B------:R-:W-:-:S04]  /*533a0*/  FMUL R4, R206, R2 ;  /* 0x00000002ce047220 */ /* 0x000fc80000400000 */
[----:B------:R-:W-:Y:S02]  /*533b0*/  F2FP.BF16.F32.PACK_AB R5, RZ, R5 ;  /* 0x00000005ff05723e */ /* 0x000fe400000010ff */
[----:B------:R-:W-:Y:S01]  /*533c0*/  F2FP.BF16.F32.PACK_AB R4, RZ, R4 ;  /* 0x00000004ff04723e */ /* 0x000fe200000010ff */
[----:B-1----:R-:W-:Y:S02]  /*533d0*/  FMUL R6, R204, R2 ;  /* 0x00000002cc067220 */ /* 0x002fe40000400000 */
[----:B------:R0:W-:Y:S01]  /*533e0*/  @P2 STG.E.U16 desc[UR46][R10.64+0xd2], R5 ;  /* 0x0000d2050a002986 */ /* 0x0001e2000c10152e */
[----:B------:R-:W-:Y:S01]  /*533f0*/  PRMT R7, R4, 0x7610, R7 ;  /* 0x0000761004077816 */ /* 0x000fe20000000007 */
[----:B------:R-:W-:Y:S01]  /*53400*/  @P6 IMAD.MOV.U32 R4, RZ, RZ, R8 ;  /* 0x000000ffff046224 */ /* 0x000fe200078e0008 */
[----:B------:R-:W-:Y:S01]  /*53410*/  F2FP.BF16.F32.PACK_AB R6, RZ, R6 ;  /* 0x00000006ff06723e */ /* 0x000fe200000010ff */
[----:B0-----:R-:W-:-:S03]  /*53420*/  @P6 IMAD.MOV.U32 R5, RZ, RZ, R9 ;  /* 0x000000ffff056224 */ /* 0x001fc600078e0009 */
[----:B------:R-:W-:Y:S02]  /*53430*/  PRMT R17, R6, 0x7610, R17 ;  /* 0x0000761006117816 */ /* 0x000fe40000000011 */
[----:B------:R0:W-:Y:S01]  /*53440*/  @P6 STG.E.U16 desc[UR46][R4.64+0xd0], R7 ;  /* 0x0000d00704006986 */ /* 0x0001e2000c10152e */
[----:B------:R-:W-:Y:S01]  /*53450*/  FMUL R6, R203, R2 ;  /* 0x00000002cb067220 */ /* 0x000fe20000400000 */
[C---:B------:R-:W-:Y:S02]  /*53460*/  ISETP.GT.AND P2, PT, R0.reuse, 0x70, P1 ;  /* 0x000000700000780c */ /* 0x040fe40000f44270 */
[----:B------:R-:W-:Y:S02]  /*53470*/  ISETP.GT.AND P6, PT, R0, 0x71, P1 ;  /* 0x000000710000780c */ /* 0x000fe40000fc4270 */
[----:B0-----:R-:W-:Y:S01]  /*53480*/  @P3 MOV R4, R8 ;  /* 0x0000000800043202 */ /* 0x001fe20000000f00 */
[----:B------:R-:W-:Y:S02]  /*53490*/  @P3 IMAD.MOV.U32 R5, RZ, RZ, R9 ;  /* 0x000000ffff053224 */ /* 0x000fe400078e0009 */
[----:B------:R-:W-:-:S03]  /*534a0*/  FMUL R7, R205, R2 ;  /* 0x00000002cd077220 */ /* 0x000fc60000400000 */
[----:B------:R0:W-:Y:S01]  /*534b0*/  @P3 STG.E.U16 desc[UR46][R4.64+0xd2], R17 ;  /* 0x0000d21104003986 */ /* 0x0001e2000c10152e */
[----:B------:R-:W-:Y:S02]  /*534c0*/  ISETP.GT.AND P3, PT, R0, 0x70, P4 ;  /* 0x000000700000780c */ /* 0x000fe40002764270 */
[----:B0-----:R-:W-:Y:S02]  /*534d0*/  F2FP.BF16.F32.PACK_AB R5, RZ, R7 ;  /* 0x00000007ff05723e */ /* 0x001fe400000010ff */
[----:B------:R-:W-:Y:S01]  /*534e0*/  F2FP.BF16.F32.PACK_AB R4, RZ, R6 ;  /* 0x00000006ff04723e */ /* 0x000fe200000010ff */
[----:B------:R-:W-:Y:S01]  /*534f0*/  FMUL R6, R202, R2 ;  /* 0x00000002ca067220 */ /* 0x000fe20000400000 */
[----:B------:R-:W-:Y:S02]  /*53500*/  PRMT R7, R5, 0x7610, R7 ;  /* 0x0000761005077816 */ /* 0x000fe40000000007 */
[----:B------:R-:W-:Y:S02]  /*53510*/  PRMT R5, R4, 0x7610, R5 ;  /* 0x0000761004057816 */ /* 0x000fe40000000005 */
[----:B------:R-:W-:Y:S01]  /*53520*/  F2FP.BF16.F32.PACK_AB R4, RZ, R6 ;  /* 0x00000006ff04723e */ /* 0x000fe200000010ff */
[----:B------:R0:W-:Y:S01]  /*53530*/  @P2 STG.E.U16 desc[UR46][R10.64+0xe0], R7 ;  /* 0x0000e0070a002986 */ /* 0x0001e2000c10152e */
[----:B------:R-:W-:-:S02]  /*53540*/  ISETP.GT.AND P2, PT, R0, 0x71, P4 ;  /* 0x000000710000780c */ /* 0x000fc40002744270 */
[----:B------:R-:W-:Y:S01]  /*53550*/  PRMT R17, R4, 0x7610, R17 ;  /* 0x0000761004117816 */ /* 0x000fe20000000011 */
[----:B------:R1:W-:Y:S01]  /*53560*/  @P6 STG.E.U16 desc[UR46][R10.64+0xe2], R5 ;  /* 0x0000e2050a006986 */ /* 0x0003e2000c10152e */
[----:B------:R-:W-:Y:S02]  /*53570*/  @P3 IMAD.MOV.U32 R4, RZ, RZ, R8 ;  /* 0x000000ffff043224 */ /* 0x000fe400078e0008 */
[-C--:B------:R-:W-:Y:S01]  /*53580*/  FMUL R6, R200, R2.reuse ;  /* 0x00000002c8067220 */ /* 0x080fe20000400000 */
[----:B0-----:R-:W-:Y:S01]  /*53590*/  FMUL R7, R201, R2 ;  /* 0x00000002c9077220 */ /* 0x001fe20000400000 */
[----:B-1----:R-:W-:Y:S01]  /*535a0*/  @P3 IMAD.MOV.U32 R5, RZ, RZ, R9 ;  /* 0x000000ffff053224 */ /* 0x002fe200078e0009 */
[----:B------:R-:W-:-:S04]  /*535b0*/  ISETP.GT.AND P6, PT, R0, 0x78, P1 ;  /* 0x000000780000780c */ /* 0x000fc80000fc4270 */
[----:B------:R0:W-:Y:S02]  /*535c0*/  @P3 STG.E.U16 desc[UR46][R4.64+0xe0], R17 ;  /* 0x0000e01104003986 */ /* 0x0001e4000c10152e */
[----:B0-----:R-:W-:Y:S02]  /*535d0*/  F2FP.BF16.F32.PACK_AB R5, RZ, R6 ;  /* 0x00000006ff05723e */ /* 0x001fe400000010ff */
[----:B------:R-:W-:Y:S02]  /*535e0*/  F2FP.BF16.F32.PACK_AB R4, RZ, R7 ;  /* 0x00000007ff04723e */ /* 0x000fe400000010ff */
[----:B------:R-:W-:Y:S01]  /*535f0*/  PRMT R17, R5, 0x7610, R17 ;  /* 0x0000761005117816 */ /* 0x000fe20000000011 */
[----:B------:R-:W-:Y:S01]  /*53600*/  @P2 IMAD.MOV.U32 R5, RZ, RZ, R9 ;  /* 0x000000ffff052224 */ /* 0x000fe200078e0009 */
[----:B------:R-:W-:Y:S02]  /*53610*/  PRMT R7, R4, 0x7610, R7 ;  /* 0x0000761004077816 */ /* 0x000fe40000000007 */
[----:B------:R-:W-:-:S05]  /*53620*/  @P2 MOV R4, R8 ;  /* 0x0000000800042202 */ /* 0x000fca0000000f00 */
[----:B------:R0:W-:Y:S01]  /*53630*/  @P2 STG.E.U16 desc[UR46][R4.64+0xe2], R17 ;  /* 0x0000e21104002986 */ /* 0x0001e2000c10152e */
[C---:B------:R-:W-:Y:S02]  /*53640*/  ISETP.GT.AND P2, PT, R0.reuse, 0x78, P4 ;  /* 0x000000780000780c */ /* 0x040fe40002744270 */
[C---:B------:R-:W-:Y:S01]  /*53650*/  ISETP.GT.AND P3, PT, R0.reuse, 0x79, P1 ;  /* 0x000000790000780c */ /* 0x040fe20000f64270 */
[----:B------:R1:W-:Y:S01]  /*53660*/  @P6 STG.E.U16 desc[UR46][R10.64+0xf0], R7 ;  /* 0x0000f0070a006986 */ /* 0x0003e2000c10152e */
[-C--:B------:R-:W-:Y:S01]  /*53670*/  FMUL R6, R199, R2.reuse ;  /* 0x00000002c7067220 */ /* 0x080fe20000400000 */
[----:B------:R-:W-:Y:S01]  /*53680*/  ISETP.GT.AND P6, PT, R0, 0x79, P4 ;  /* 0x000000790000780c */ /* 0x000fe200027c4270 */
[-C--:B0-----:R-:W-:Y:S01]  /*53690*/  FMUL R5, R198, R2.reuse ;  /* 0x00000002c6057220 */ /* 0x081fe20000400000 */
[----:B------:R-:W-:Y:S02]  /*536a0*/  FMUL R4, R196, R2 ;  /* 0x00000002c4047220 */ /* 0x000fe40000400000 */
[----:B------:R-:W-:-:S02]  /*536b0*/  F2FP.BF16.F32.PACK_AB R6, RZ, R6 ;  /* 0x00000006ff06723e */ /* 0x000fc400000010ff */
[----:B------:R-:W-:Y:S02]  /*536c0*/  F2FP.BF16.F32.PACK_AB R5, RZ, R5 ;  /* 0x00000005ff05723e */ /* 0x000fe400000010ff */
[----:B------:R-:W-:Y:S02]  /*536d0*/  F2FP.BF16.F32.PACK_AB R4, RZ, R4 ;  /* 0x00000004ff04723e */ /* 0x000fe400000010ff */
[----:B-1----:R-:W-:Y:S01]  /*536e0*/  PRMT R7, R5, 0x7610, R7 ;  /* 0x0000761005077816 */ /* 0x002fe20000000007 */
[----:B------:R-:W-:Y:S01]  /*536f0*/  @P2 IMAD.MOV.U32 R5, RZ, RZ, R9 ;  /* 0x000000ffff052224 */ /* 0x000fe200078e0009 */
[----:B------:R-:W-:Y:S01]  /*53700*/  PRMT R17, R4, 0x7610, R17 ;  /* 0x0000761004117816 */ /* 0x000fe20000000011 */
[----:B------:R-:W-:Y:S01]  /*53710*/  @P2 IMAD.MOV.U32 R4, RZ, RZ, R8 ;  /* 0x000000ffff042224 */ /* 0x000fe200078e0008 */
[----:B------:R0:W-:Y:S01]  /*53720*/  @P3 STG.E.U16 desc[UR46][R10.64+0xf2], R6 ;  /* 0x0000f2060a003986 */ /* 0x0001e2000c10152e */
[----:B------:R-:W-:-:S03]  /*53730*/  ISETP.GT.AND P3, PT, R0, 0x80, P1 ;  /* 0x000000800000780c */ /* 0x000fc60000f64270 */
[----:B------:R1:W-:Y:S01]  /*53740*/  @P2 STG.E.U16 desc[UR46][R4.64+0xf0], R7 ;  /* 0x0000f00704002986 */ /* 0x0003e2000c10152e */
[----:B------:R-:W-:Y:S01]  /*53750*/  ISETP.GT.AND P2, PT, R0, 0x81, P1 ;  /* 0x000000810000780c */ /* 0x000fe20000f44270 */
[----:B0-----:R-:W-:Y:S01]  /*53760*/  FMUL R6, R197, R2 ;  /* 0x00000002c5067220 */ /* 0x001fe20000400000 */
[----:B-1----:R-:W-:Y:S01]  /*53770*/  @P6 MOV R4, R8 ;  /* 0x0000000800046202 */ /* 0x002fe20000000f00 */
[----:B------:R-:W-:-:S03]  /*53780*/  @P6 IMAD.MOV.U32 R5, RZ, RZ, R9 ;  /* 0x000000ffff056224 */ /* 0x000fc600078e0009 */
[----:B------:R-:W-:Y:S02]  /*53790*/  F2FP.BF16.F32.PACK_AB R6, RZ, R6 ;  /* 0x00000006ff06723e */ /* 0x000fe400000010ff */
[----:B------:R0:W-:Y:S01]  /*537a0*/  @P6 STG.E.U16 desc[UR46][R4.64+0xf2], R17 ;  /* 0x0000f21104006986 */ /* 0x0001e2000c10152e */
[----:B------:R-:W-:-:S03]  /*537b0*/  ISETP.GT.AND P6, PT, R0, 0x80, P4 ;  /* 0x000000800000780c */ /* 0x000fc600027c4270 */
[----:B------:R1:W-:Y:S01]  /*537c0*/  @P3 STG.E.U16 desc[UR46][R10.64+0x100], R6 ;  /* 0x000100060a003986 */ /* 0x0003e2000c10152e */
[-C--:B0-----:R-:W-:Y:S01]  /*537d0*/  FMUL R4, R195, R2.reuse ;  /* 0x00000002c3047220 */ /* 0x081fe20000400000 */
[-C--:B------:R-:W-:Y:S01]  /*537e0*/  FMUL R5, R194, R2.reuse ;  /* 0x00000002c2057220 */ /* 0x080fe20000400000 */
[----:B-1----:R-:W-:-:S03]  /*537f0*/  FMUL R6, R192, R2 ;  /* 0x00000002c0067220 */ /* 0x002fc60000400000 */
[----:B------:R-:W-:Y:S02]  /*53800*/  F2FP.BF16.F32.PACK_AB R4, RZ, R4 ;  /* 0x00000004ff04723e */ /* 0x000fe400000010ff */
[----:B------:R-:W-:Y:S02]  /*53810*/  ISETP.GT.AND P3, PT, R0, 0x81, P4 ;  /* 0x000000810000780c */ /* 0x000fe40002764270 */
[----:B------:R-:W-:Y:S02]  /*53820*/  PRMT R7, R4, 0x7610, R7 ;  /* 0x0000761004077816 */ /* 0x000fe40000000007 */
[----:B------:R-:W-:Y:S02]  /*53830*/  F2FP.BF16.F32.PACK_AB R5, RZ, R5 ;  /* 0x00000005ff05723e */ /* 0x000fe400000010ff */
[----:B------:R-:W-:Y:S01]  /*53840*/  F2FP.BF16.F32.PACK_AB R4, RZ, R6 ;  /* 0x00000006ff04723e */ /* 0x000fe200000010ff */
[----:B------:R0:W-:Y:S01]  /*53850*/  @P2 STG.E.U16 desc[UR46][R10.64+0x102], R7 ;  /* 0x000102070a002986 */ /* 0x0001e2000c10152e */
[----:B------:R-:W-:Y:S01]  /*53860*/  PRMT R17, R5, 0x7610, R17 ;  /* 0x0000761005117816 */ /* 0x000fe20000000011 */
[----:B------:R-:W-:Y:S01]  /*53870*/  @P6 IMAD.MOV.U32 R5, RZ, RZ, R9 ;  /* 0x000000ffff056224 */ /* 0x000fe200078e0009 */
[----:B0-----:R-:W-:Y:S01]  /*53880*/  PRMT R7, R4, 0x7610, R7 ;  /* 0x0000761004077816 */ /* 0x001fe20000000007 */
[----:B------:R-:W-:-:S05]  /*53890*/  @P6 IMAD.MOV.U32 R4, RZ, RZ, R8 ;  /* 0x000000ffff046224 */ /* 0x000fca00078e0008 */
[----:B------:R0:W-:Y:S01]  /*538a0*/  @P6 STG.E.U16 desc[UR46][R4.64+0x100], R17 ;  /* 0x0001001104006986 */ /* 0x0001e2000c10152e */
[----:B------:R-:W-:Y:S01]  /*538b0*/  FMUL R6, R193, R2 ;  /* 0x00000002c1067220 */ /* 0x000fe20000400000 */
[C---:B------:R-:W-:Y:S02]  /*538c0*/  ISETP.GT.AND P2, PT, R0.reuse, 0x88, P1 ;  /* 0x000000880000780c */ /* 0x040fe40000f44270 */
[----:B------:R-:W-:Y:S02]  /*538d0*/  ISETP.GT.AND P6, PT, R0, 0x88, P4 ;  /* 0x000000880000780c */ /* 0x000fe400027c4270 */
[----:B0-----:R-:W-:Y:S01]  /*538e0*/  @P3 MOV R4, R8 ;  /* 0x0000000800043202 */ /* 0x001fe20000000f00 */
[----:B------:R-:W-:Y:S01]  /*538f0*/  @P3 IMAD.MOV.U32 R5, RZ, RZ, R9 ;  /* 0x000000ffff053224 */ /* 0x000fe200078e0009 */
[----:B------:R-:W-:-:S04]  /*53900*/  F2FP.BF16.F32.PACK_AB R6, RZ, R6 ;  /* 0x00000006ff06723e */ /* 0x000fc800000010ff */
[----:B------:R0:W-:Y:S01]  /*53910*/  @P3 STG.E.U16 desc[UR46][R4.64+0x102], R7 ;  /* 0x0001020704003986 */ /* 0x0001e2000c10152e */
[----:B------:R-:W-:Y:S01]  /*53920*/  ISETP.GT.AND P3, PT, R0, 0x89, P1 ;  /* 0x000000890000780c */ /* 0x000fe20000f64270 */
[-C--:B0-----:R-:W-:Y:S01]  /*53930*/  FMUL R5, R191, R2.reuse ;  /* 0x00000002bf057220 */ /* 0x081fe20000400000 */
[----:B------:R-:W-:Y:S01]  /*53940*/  FMUL R4, R190, R2 ;  /* 0x00000002be047220 */ /* 0x000fe20000400000 */
[----:B------:R-:W-:-:S03]  /*53950*/  PRMT R7, R6, 0x7610, R7 ;  /* 0x0000761006077816 */ /* 0x000fc60000000007 */
[----:B------:R-:W-:Y:S02]  /*53960*/  F2FP.BF16.F32.PACK_AB R5, RZ, R5 ;  /* 0x00000005ff05723e */ /* 0x000fe400000010ff */
[----:B------:R-:W-:Y:S01]  /*53970*/  F2FP.BF16.F32.PACK_AB R4, RZ, R4 ;  /* 0x00000004ff04723e */ /* 0x000fe200000010ff */
[----:B------:R0:W-:Y:S01]  /*53980*/  @P2 STG.E.U16 desc[UR46][R10.64+0x110], R7 ;  /* 0x000110070a002986 */ /* 0x0001e2000c10152e */
[----:B------:R-:W-:Y:S01]  /*53990*/  ISETP.GT.AND P2, PT, R0, 0x89, P4 ;  /* 0x000000890000780c */ /* 0x000fe20002744270 */
[----:B------:R-:W-:Y:S02]  /*539a0*/  FMUL R6, R188, R2 ;  /* 0x00000002bc067220 */ /* 0x000fe40000400000 */
[----:B------:R1:W-:Y:S01]  /*539b0*/  @P3 STG.E.U16 desc[UR46][R10.64+0x112], R5 ;  /* 0x000112050a003986 */ /* 0x0003e2000c10152e */
[----:B0-----:R-:W-:Y:S01]  /*539c0*/  PRMT R7, R4, 0x7610, R7 ;  /* 0x0000761004077816 */ /* 0x001fe20000000007 */
[----:B------:R-:W-:Y:S02]  /*539d0*/  @P6 IMAD.MOV.U32 R4, RZ, RZ, R8 ;  /* 0x000000ffff046224 */ /* 0x000fe400078e0008 */
[----:B-1----:R-:W-:Y:S01]  /*539e0*/  @P6 IMAD.MOV.U32 R5, RZ, RZ, R9 ;  /* 0x000000ffff056224 */ /* 0x002fe200078e0009 */
[----:B------:R-:W-:-:S04]  /*539f0*/  F2FP.BF16.F32.PACK_AB R6, RZ, R6 ;  /* 0x00000006ff06723e */ /* 0x000fc800000010ff */
[----:B------:R0:W-:Y:S01]  /*53a00*/  @P6 STG.E.U16 desc[UR46][R4.64+0x110], R7 ;  /* 0x0001100704006986 */ /* 0x0001e2000c10152e */
[----:B------:R-:W-:Y:S02]  /*53a10*/  ISETP.GT.AND P3, PT, R0, 0x90, P1 ;  /* 0x000000900000780c */ /* 0x000fe40000f64270 */
[----:B------:R-:W-:Y:S01]  /*53a20*/  PRMT R17, R6, 0x7610, R17 ;  /* 0x0000761006117816 */ /* 0x000fe20000000011 */
[-C--:B0-----:R-:W-:Y:S01]  /*53a30*/  FMUL R4, R187, R2.reuse ;  /* 0x00000002bb047220 */ /* 0x081fe20000400000 */
[----:B------:R-:W-:Y:S02]  /*53a40*/  @P2 IMAD.MOV.U32 R5, RZ, RZ, R9 ;  /* 0x000000ffff052224 */ /* 0x000fe400078e0009 */
[----:B------:R-:W-:Y:S02]  /*53a50*/  FMUL R7, R189, R2 ;  /* 0x00000002bd077220 */ /* 0x000fe40000400000 */
[----:B------:R-:W-:Y:S02]  /*53a60*/  F2FP.BF16.F32.PACK_AB R6, RZ, R4 ;  /* 0x00000004ff06723e */ /* 0x000fe400000010ff */
[----:B------:R-:W-:-:S02]  /*53a70*/  @P2 MOV R4, R8 ;  /* 0x0000000800042202 */ /* 0x000fc40000000f00 */
[C---:B------:R-:W-:Y:S02]  /*53a80*/  ISETP.GT.AND P6, PT, R0.reuse, 0x91, P1 ;  /* 0x000000910000780c */ /* 0x040fe40000fc4270 */
        /* <DEDUP_REMOVED lines=194> */
[----:B------:R-:W-:-:S05]  /*546b0*/  @P2 IMAD.MOV.U32 R4, RZ, RZ, R8 ;  /* 0x000000ffff042224 */ /* 0x000fca00078e0008 */
[----:B------:R0:W-:Y:S02]  /*546c0*/  @P2 STG.E.U16 desc[UR46][R4.64+0x1a0], R7 ;  /* 0x0001a00704002986 */ /* 0x0001e4000c10152e */
[----:B0-----:R-:W-:Y:S01]  /*546d0*/  @P6 MOV R4, R8 ;  /* 0x0000000800046202 */ /* 0x001fe20000000f00 */
[----:B------:R-:W-:-:S05]  /*546e0*/  @P6 IMAD.MOV.U32 R5, RZ, RZ, R9 ;  /* 0x000000ffff056224 */ /* 0x000fca00078e0009 */
[----:B------:R0:W-:Y:S02]  /*546f0*/  @P6 STG.E.U16 desc[UR46][R4.64+0x1a2], R17 ;  /* 0x0001a21104006986 */ /* 0x0001e4000c10152e */
[-C--:B0-----:R-:W-:Y:S02]  /*54700*/  FMUL R4, R19, R2.reuse ;  /* 0x0000000213047220 */ /* 0x081fe40000400000 */
[----:B------:R-:W2:Y:S01]  /*54710*/  LDL.LU R19, [R1+0x404] ;  /* 0x0004040001137983 */ /* 0x000ea20000300800 */
[C---:B------:R-:W-:Y:S01]  /*54720*/  ISETP.GT.AND P3, PT, R0.reuse, 0xd8, P1 ;  /* 0x000000d80000780c */ /* 0x040fe20000f64270 */
[-C--:B------:R-:W-:Y:S01]  /*54730*/  FMUL R6, R153, R2.reuse ;  /* 0x0000000299067220 */ /* 0x080fe20000400000 */
[C---:B------:R-:W-:Y:S01]  /*54740*/  ISETP.GT.AND P2, PT, R0.reuse, 0xd9, P1 ;  /* 0x000000d90000780c */ /* 0x040fe20000f44270 */
[----:B------:R-:W-:Y:S01]  /*54750*/  FMUL R5, R23, R2 ;  /* 0x0000000217057220 */ /* 0x000fe20000400000 */
[----:B------:R-:W-:Y:S01]  /*54760*/  ISETP.GT.AND P6, PT, R0, 0xd8, P4 ;  /* 0x000000d80000780c */ /* 0x000fe200027c4270 */
[----:B------:R-:W4:Y:S01]  /*54770*/  LDL.LU R218, [R1+0x4ac] ;  /* 0x0004ac0001da7983 */ /* 0x000f220000300800 */
[----:B------:R-:W-:-:S02]  /*54780*/  F2FP.BF16.F32.PACK_AB R6, RZ, R6 ;  /* 0x00000006ff06723e */ /* 0x000fc400000010ff */
[----:B------:R-:W-:Y:S01]  /*54790*/  F2FP.BF16.F32.PACK_AB R5, RZ, R5 ;  /* 0x00000005ff05723e */ /* 0x000fe200000010ff */
[----:B------:R-:W5:Y:S01]  /*547a0*/  LDL.LU R216, [R1+0x4b0] ;  /* 0x0004b00001d87983 */ /* 0x000f620000300800 */
[----:B------:R-:W-:-:S03]  /*547b0*/  F2FP.BF16.F32.PACK_AB R4, RZ, R4 ;  /* 0x00000004ff04723e */ /* 0x000fc600000010ff */
[----:B------:R0:W-:Y:S01]  /*547c0*/  @P3 STG.E.U16 desc[UR46][R10.64+0x1b0], R6 ;  /* 0x0001b0060a003986 */ /* 0x0001e2000c10152e */
[----:B------:R-:W-:Y:S02]  /*547d0*/  ISETP.GT.AND P3, PT, R0, 0xd9, P4 ;  /* 0x000000d90000780c */ /* 0x000fe40002764270 */
[----:B------:R-:W-:Y:S01]  /*547e0*/  PRMT R7, R4, 0x7610, R7 ;  /* 0x0000761004077816 */ /* 0x000fe20000000007 */
[----:B------:R1:W-:Y:S01]  /*547f0*/  @P2 STG.E.U16 desc[UR46][R10.64+0x1b2], R5 ;  /* 0x0001b2050a002986 */ /* 0x0003e2000c10152e */
[----:B------:R-:W-:-:S03]  /*54800*/  @P6 IMAD.MOV.U32 R4, RZ, RZ, R8 ;  /* 0x000000ffff046224 */ /* 0x000fc600078e0008 */
[----:B------:R-:W5:Y:S01]  /*54810*/  LDL.LU R217, [R1+0x4b4] ;  /* 0x0004b40001d97983 */ /* 0x000f620000300800 */
[----:B0-----:R-:W-:Y:S01]  /*54820*/  FMUL R6, R219, R2 ;  /* 0x00000002db067220 */ /* 0x001fe20000400000 */
[----:B-1----:R-:W-:-:S04]  /*54830*/  @P6 IMAD.MOV.U32 R5, RZ, RZ, R9 ;  /* 0x000000ffff056224 */ /* 0x002fc800078e0009 */
[----:B------:R-:W-:Y:S01]  /*54840*/  F2FP.BF16.F32.PACK_AB R6, RZ, R6 ;  /* 0x00000006ff06723e */ /* 0x000fe200000010ff */
[----:B------:R-:W5:Y:S03]  /*54850*/  LDL.LU R215, [R1+0x4b8] ;  /* 0x0004b80001d77983 */ /* 0x000f660000300800 */
[----:B------:R-:W-:Y:S01]  /*54860*/  PRMT R17, R6, 0x7610, R17 ;  /* 0x0000761006117816 */ /* 0x000fe20000000011 */
[----:B------:R0:W-:Y:S01]  /*54870*/  @P6 STG.E.U16 desc[UR46][R4.64+0x1b0], R7 ;  /* 0x0001b00704006986 */ /* 0x0001e2000c10152e */
[----:B------:R-:W-:Y:S01]  /*54880*/  FMUL R6, R235, R2 ;  /* 0x00000002eb067220 */ /* 0x000fe20000400000 */
[C---:B------:R-:W-:Y:S02]  /*54890*/  ISETP.GT.AND P2, PT, R0.reuse, 0xe0, P1 ;  /* 0x000000e00000780c */ /* 0x040fe40000f44270 */
[----:B------:R-:W-:Y:S01]  /*548a0*/  ISETP.GT.AND P6, PT, R0, 0xe1, P1 ;  /* 0x000000e10000780c */ /* 0x000fe20000fc4270 */
[----:B------:R-:W5:Y:S04]  /*548b0*/  LDL.LU R214, [R1+0x4bc] ;  /* 0x0004bc0001d67983 */ /* 0x000f680000300800 */
[----:B------:R-:W5:Y:S01]  /*548c0*/  LDL.LU R212, [R1+0x4c0] ;  /* 0x0004c00001d47983 */ /* 0x000f620000300800 */
[----:B0-----:R-:W-:Y:S01]  /*548d0*/  @P3 MOV R4, R8 ;  /* 0x0000000800043202 */ /* 0x001fe20000000f00 */
[----:B------:R-:W-:-:S02]  /*548e0*/  @P3 IMAD.MOV.U32 R5, RZ, RZ, R9 ;  /* 0x000000ffff053224 */ /* 0x000fc400078e0009 */
[----:B------:R-:W-:Y:S01]  /*548f0*/  FMUL R7, R220, R2 ;  /* 0x00000002dc077220 */ /* 0x000fe20000400000 */
[----:B------:R-:W5:Y:S04]  /*54900*/  LDL.LU R213, [R1+0x4c4] ;  /* 0x0004c40001d57983 */ /* 0x000f680000300800 */
[----:B------:R0:W-:Y:S01]  /*54910*/  @P3 STG.E.U16 desc[UR46][R4.64+0x1b2], R17 ;  /* 0x0001b21104003986 */ /* 0x0001e2000c10152e */
[----:B------:R-:W-:-:S03]  /*54920*/  ISETP.GT.AND P3, PT, R0, 0xe0, P4 ;  /* 0x000000e00000780c */ /* 0x000fc60002764270 */
[----:B------:R-:W5:Y:S04]  /*54930*/  LDL.LU R211, [R1+0x4c8] ;  /* 0x0004c80001d37983 */ /* 0x000f680000300800 */
[----:B------:R-:W5:Y:S01]  /*54940*/  LDL.LU R210, [R1+0x4cc] ;  /* 0x0004cc0001d27983 */ /* 0x000f620000300800 */
[----:B0-----:R-:W-:-:S03]  /*54950*/  F2FP.BF16.F32.PACK_AB R5, RZ, R7 ;  /* 0x00000007ff05723e */ /* 0x001fc600000010ff */
[----:B------:R-:W5:Y:S01]  /*54960*/  LDL.LU R208, [R1+0x4d0] ;  /* 0x0004d00001d07983 */ /* 0x000f620000300800 */
[----:B------:R-:W-:Y:S01]  /*54970*/  F2FP.BF16.F32.PACK_AB R4, RZ, R6 ;  /* 0x00000006ff04723e */ /* 0x000fe200000010ff */
[----:B------:R-:W-:Y:S01]  /*54980*/  FMUL R6, R234, R2 ;  /* 0x00000002ea067220 */ /* 0x000fe20000400000 */
[----:B------:R-:W-:Y:S01]  /*54990*/  PRMT R7, R5, 0x7610, R7 ;  /* 0x0000761005077816 */ /* 0x000fe20000000007 */
[----:B------:R-:W5:Y:S01]  /*549a0*/  LDL.LU R209, [R1+0x4d4] ;  /* 0x0004d40001d17983 */ /* 0x000f620000300800 */
[----:B------:R-:W-:Y:S02]  /*549b0*/  PRMT R5, R4, 0x7610, R5 ;  /* 0x0000761004057816 */ /* 0x000fe40000000005 */
[----:B------:R-:W-:Y:S01]  /*549c0*/  F2FP.BF16.F32.PACK_AB R4, RZ, R6 ;  /* 0x00000006ff04723e */ /* 0x000fe200000010ff */
[----:B------:R0:W-:Y:S01]  /*549d0*/  @P2 STG.E.U16 desc[UR46][R10.64+0x1c0], R7 ;  /* 0x0001c0070a002986 */ /* 0x0001e2000c10152e */
[----:B------:R-:W-:Y:S02]  /*549e0*/  ISETP.GT.AND P2, PT, R0, 0xe1, P4 ;  /* 0x000000e10000780c */ /* 0x000fe40002744270 */
[----:B------:R-:W-:Y:S01]  /*549f0*/  PRMT R17, R4, 0x7610, R17 ;  /* 0x0000761004117816 */ /* 0x000fe20000000011 */
[----:B------:R1:W-:Y:S01]  /*54a00*/  @P6 STG.E.U16 desc[UR46][R10.64+0x1c2], R5 ;  /* 0x0001c2050a006986 */ /* 0x0003e2000c10152e */
[----:B------:R-:W-:-:S02]  /*54a10*/  @P3 IMAD.MOV.U32 R4, RZ, RZ, R8 ;  /* 0x000000ffff043224 */ /* 0x000fc400078e0008 */
[-C--:B------:R-:W-:Y:S01]  /*54a20*/  FMUL R6, R233, R2.reuse ;  /* 0x00000002e9067220 */ /* 0x080fe20000400000 */
[----:B------:R-:W5:Y:S01]  /*54a30*/  LDL.LU R207, [R1+0x4d8] ;  /* 0x0004d80001cf7983 */ /* 0x000f620000300800 */
[----:B0-----:R-:W-:Y:S01]  /*54a40*/  FMUL R7, R232, R2 ;  /* 0x00000002e8077220 */ /* 0x001fe20000400000 */
[----:B-1----:R-:W-:Y:S01]  /*54a50*/  @P3 IMAD.MOV.U32 R5, RZ, RZ, R9 ;  /* 0x000000ffff053224 */ /* 0x002fe200078e0009 */
[----:B------:R-:W-:Y:S01]  /*54a60*/  ISETP.GT.AND P6, PT, R0, 0xe8, P1 ;  /* 0x000000e80000780c */ /* 0x000fe20000fc4270 */
[----:B------:R-:W5:Y:S04]  /*54a70*/  LDL.LU R206, [R1+0x4dc] ;  /* 0x0004dc0001ce7983 */ /* 0x000f680000300800 */
[----:B------:R0:W-:Y:S04]  /*54a80*/  @P3 STG.E.U16 desc[UR46][R4.64+0x1c0], R17 ;  /* 0x0001c01104003986 */ /* 0x0001e8000c10152e */
[----:B------:R-:W5:Y:S01]  /*54a90*/  LDL.LU R204, [R1+0x4e0] ;  /* 0x0004e00001cc7983 */ /* 0x000f620000300800 */
[----:B0-----:R-:W-:-:S03]  /*54aa0*/  F2FP.BF16.F32.PACK_AB R5, RZ, R6 ;  /* 0x00000006ff05723e */ /* 0x001fc600000010ff */
[----:B------:R-:W5:Y:S01]  /*54ab0*/  LDL.LU R205, [R1+0x4e4] ;  /* 0x0004e40001cd7983 */ /* 0x000f620000300800 */
[----:B------:R-:W-:Y:S02]  /*54ac0*/  F2FP.BF16.F32.PACK_AB R4, RZ, R7 ;  /* 0x00000007ff04723e */ /* 0x000fe400000010ff */
[----:B------:R-:W-:Y:S01]  /*54ad0*/  PRMT R17, R5, 0x7610, R17 ;  /* 0x0000761005117816 */ /* 0x000fe20000000011 */
[----:B------:R-:W-:Y:S01]  /*54ae0*/  @P2 IMAD.MOV.U32 R5, RZ, RZ, R9 ;  /* 0x000000ffff052224 */ /* 0x000fe200078e0009 */
[----:B------:R-:W-:Y:S02]  /*54af0*/  PRMT R7, R4, 0x7610, R7 ;  /* 0x0000761004077816 */ /* 0x000fe40000000007 */
[C---:B------:R-:W-:Y:S01]  /*54b00*/  ISETP.GT.AND P3, PT, R0.reuse, 0xe9, P1 ;  /* 0x000000e90000780c */ /* 0x040fe20000f64270 */
[----:B------:R-:W-:Y:S01]  /*54b10*/  FMUL R6, R231, R2 ;  /* 0x00000002e7067220 */ /* 0x000fe20000400000 */
[----:B------:R-:W-:Y:S01]  /*54b20*/  @P2 MOV R4, R8 ;  /* 0x0000000800042202 */ /* 0x000fe20000000f00 */
[----:B------:R-:W5:Y:S04]  /*54b30*/  LDL.LU R203, [R1+0x4e8] ;  /* 0x0004e80001cb7983 */ /* 0x000f680000300800 */
[----:B------:R0:W-:Y:S01]  /*54b40*/  @P2 STG.E.U16 desc[UR46][R4.64+0x1c2], R17 ;  /* 0x0001c21104002986 */ /* 0x0001e2000c10152e */
[----:B------:R-:W-:-:S03]  /*54b50*/  ISETP.GT.AND P2, PT, R0, 0xe8, P4 ;  /* 0x000000e80000780c */ /* 0x000fc60002744270 */
[----:B------:R1:W-:Y:S01]  /*54b60*/  @P6 STG.E.U16 desc[UR46][R10.64+0x1d0], R7 ;  /* 0x0001d0070a006986 */ /* 0x0003e2000c10152e */
[----:B------:R-:W-:Y:S02]  /*54b70*/  ISETP.GT.AND P6, PT, R0, 0xe9, P4 ;  /* 0x000000e90000780c */ /* 0x000fe400027c4270 */
[----:B------:R-:W-:Y:S01]  /*54b80*/  F2FP.BF16.F32.PACK_AB R6, RZ, R6 ;  /* 0x00000006ff06723e */ /* 0x000fe200000010ff */
[----:B------:R-:W5:Y:S01]  /*54b90*/  LDL.LU R202, [R1+0x4ec] ;  /* 0x0004ec0001ca7983 */ /* 0x000f620000300800 */
[-C--:B0-----:R-:W-:Y:S01]  /*54ba0*/  FMUL R5, R230, R2.reuse ;  /* 0x00000002e6057220 */ /* 0x081fe20000400000 */
[----:B------:R-:W-:Y:S02]  /*54bb0*/  FMUL R4, R229, R2 ;  /* 0x00000002e5047220 */ /* 0x000fe40000400000 */
[----:B------:R0:W-:Y:S02]  /*54bc0*/  @P3 STG.E.U16 desc[UR46][R10.64+0x1d2], R6 ;  /* 0x0001d2060a003986 */ /* 0x0001e4000c10152e */
[----:B------:R-:W-:-:S02]  /*54bd0*/  F2FP.BF16.F32.PACK_AB R5, RZ, R5 ;  /* 0x00000005ff05723e */ /* 0x000fc400000010ff */
[----:B------:R-:W5:Y:S01]  /*54be0*/  LDL.LU R200, [R1+0x4f0] ;  /* 0x0004f00001c87983 */ /* 0x000f620000300800 */
[----:B------:R-:W-:Y:S02]  /*54bf0*/  F2FP.BF16.F32.PACK_AB R4, RZ, R4 ;  /* 0x00000004ff04723e */ /* 0x000fe400000010ff */
[----:B-1----:R-:W-:Y:S01]  /*54c00*/  PRMT R7, R5, 0x7610, R7 ;  /* 0x0000761005077816 */ /* 0x002fe20000000007 */
[----:B------:R-:W-:Y:S01]  /*54c10*/  @P2 IMAD.MOV.U32 R5, RZ, RZ, R9 ;  /* 0x000000ffff052224 */ /* 0x000fe200078e0009 */
[----:B------:R-:W-:Y:S01]  /*54c20*/  PRMT R17, R4, 0x7610, R17 ;  /* 0x0000761004117816 */ /* 0x000fe20000000011 */
[----:B------:R-:W-:Y:S01]  /*54c30*/  @P2 IMAD.MOV.U32 R4, RZ, RZ, R8 ;  /* 0x000000ffff042224 */ /* 0x000fe200078e0008 */
[----:B------:R-:W-:Y:S01]  /*54c40*/  ISETP.GT.AND P3, PT, R0, 0xf0, P1 ;  /* 0x000000f00000780c */ /* 0x000fe20000f64270 */
[----:B0-----:R-:W-:Y:S01]  /*54c50*/  FMUL R6, R228, R2 ;  /* 0x00000002e4067220 */ /* 0x001fe20000400000 */
[----:B------:R-:W5:Y:S04]  /*54c60*/  LDL.LU R201, [R1+0x4f4] ;  /* 0x0004f40001c97983 */ /* 0x000f680000300800 */
[----:B------:R0:W-:Y:S04]  /*54c70*/  @P2 STG.E.U16 desc[UR46][R4.64+0x1d0], R7 ;  /* 0x0001d00704002986 */ /* 0x0001e8000c10152e */
[----:B------:R-:W5:Y:S01]  /*54c80*/  LDL.LU R199, [R1+0x4f8] ;  /* 0x0004f80001c77983 */ /* 0x000f620000300800 */
[----:B------:R-:W-:-:S03]  /*54c90*/  F2FP.BF16.F32.PACK_AB R6, RZ, R6 ;  /* 0x00000006ff06723e */ /* 0x000fc600000010ff */
[----:B------:R-:W5:Y:S01]  /*54ca0*/  LDL.LU R198, [R1+0x4fc] ;  /* 0x0004fc0001c67983 */ /* 0x000f620000300800 */
[----:B0-----:R-:W-:Y:S01]  /*54cb0*/  @P6 MOV R4, R8 ;  /* 0x0000000800046202 */ /* 0x001fe20000000f00 */
[----:B------:R-:W-:Y:S02]  /*54cc0*/  @P6 IMAD.MOV.U32 R5, RZ, RZ, R9 ;  /* 0x000000ffff056224 */ /* 0x000fe400078e0009 */
[----:B------:R-:W5:Y:S01]  /*54cd0*/  LDL.LU R196, [R1+0x500] ;  /* 0x0005000001c47983 */ /* 0x000f620000300800 */
[----:B------:R-:W-:-:S03]  /*54ce0*/  ISETP.GT.AND P2, PT, R0, 0xf1, P1 ;  /* 0x000000f10000780c */ /* 0x000fc60000f44270 */
[----:B------:R0:W-:Y:S04]  /*54cf0*/  @P6 STG.E.U16 desc[UR46][R4.64+0x1d2], R17 ;  /* 0x0001d21104006986 */ /* 0x0001e8000c10152e */
[----:B------:R-:W5:Y:S01]  /*54d00*/  LDL.LU R197, [R1+0x504] ;  /* 0x0005040001c57983 */ /* 0x000f620000300800 */
[----:B------:R-:W-:-:S03]  /*54d10*/  ISETP.GT.AND P6, PT, R0, 0xf0, P4 ;  /* 0x000000f00000780c */ /* 0x000fc600027c4270 */
[----:B------:R-:W5:Y:S01]  /*54d20*/  LDL.LU R195, [R1+0x508] ;  /* 0x0005080001c37983 */ /* 0x000f620000300800 */
[----:B0-----:R-:W-:-:S03]  /*54d30*/  FMUL R4, R227, R2 ;  /* 0x00000002e3047220 */ /* 0x001fc60000400000 */
[----:B------:R-:W5:Y:S04]  /*54d40*/  LDL.LU R194, [R1+0x50c] ;  /* 0x00050c0001c27983 */ /* 0x000f680000300800 */
[----:B------:R-:W5:Y:S01]  /*54d50*/  LDL.LU R192, [R1+0x510] ;  /* 0x0005100001c07983 */ /* 0x000f620000300800 */
[----:B------:R-:W-:-:S03]  /*54d60*/  F2FP.BF16.F32.PACK_AB R4, RZ, R4 ;  /* 0x00000004ff04723e */ /* 0x000fc600000010ff */
[----:B------:R-:W5:Y:S01]  /*54d70*/  LDL.LU R193, [R1+0x514] ;  /* 0x0005140001c17983 */ /* 0x000f620000300800 */
[----:B------:R-:W-:-:S03]  /*54d80*/  FMUL R5, R226, R2 ;  /* 0x00000002e2057220 */ /* 0x000fc60000400000 */
[----:B------:R-:W5:Y:S04]  /*54d90*/  LDL.LU R191, [R1+0x518] ;  /* 0x0005180001bf7983 */ /* 0x000f680000300800 */
[----:B------:R0:W-:Y:S04]  /*54da0*/  @P3 STG.E.U16 desc[UR46][R10.64+0x1e0], R6 ;  /* 0x0001e0060a003986 */ /* 0x0001e8000c10152e */
[----:B------:R-:W5:Y:S01]  /*54db0*/  LDL.LU R190, [R1+0x51c] ;  /* 0x00051c0001be7983 */ /* 0x000f620000300800 */
[----:B------:R-:W-:-:S03]  /*54dc0*/  ISETP.GT.AND P3, PT, R0, 0xf1, P4 ;  /* 0x000000f10000780c */ /* 0x000fc60002764270 */
[----:B------:R-:W5:Y:S01]  /*54dd0*/  LDL.LU R188, [R1+0x520] ;  /* 0x0005200001bc7983 */ /* 0x000f620000300800 */
[----:B------:R-:W-:Y:S01]  /*54de0*/  PRMT R7, R4, 0x7610, R7 ;  /* 0x0000761004077816 */ /* 0x000fe20000000007 */
[----:B0-----:R-:W-:Y:S02]  /*54df0*/  FMUL R6, R225, R2 ;  /* 0x00000002e1067220 */ /* 0x001fe40000400000 */
[----:B------:R-:W5:Y:S01]  /*54e00*/  LDL.LU R189, [R1+0x524] ;  /* 0x0005240001bd7983 */ /* 0x000f620000300800 */
[----:B------:R-:W-:-:S03]  /*54e10*/  F2FP.BF16.F32.PACK_AB R5, RZ, R5 ;  /* 0x00000005ff05723e */ /* 0x000fc600000010ff */
[----:B------:R-:W5:Y:S01]  /*54e20*/  LDL.LU R187, [R1+0x528] ;  /* 0x0005280001bb7983 */ /* 0x000f620000300800 */
[----:B------:R-:W-:-:S03]  /*54e30*/  F2FP.BF16.F32.PACK_AB R4, RZ, R6 ;  /* 0x00000006ff04723e */ /* 0x000fc600000010ff */
[----:B------:R-:W5:Y:S04]  /*54e40*/  LDL.LU R186, [R1+0x52c] ;  /* 0x00052c0001ba7983 */ /* 0x000f680000300800 */
[----:B------:R-:W5:Y:S04]  /*54e50*/  LDL.LU R184, [R1+0x530] ;  /* 0x0005300001b87983 */ /* 0x000f680000300800 */
[----:B------:R-:W5:Y:S01]  /*54e60*/  LDL.LU R185, [R1+0x534] ;  /* 0x0005340001b97983 */ /* 0x000f620000300800 */
[----:B------:R-:W-:-:S03]  /*54e70*/  PRMT R6, R5, 0x7610, R6 ;  /* 0x0000761005067816 */ /* 0x000fc60000000006 */
[----:B------:R-:W5:Y:S01]  /*54e80*/  LDL.LU R183, [R1+0x538] ;  /* 0x0005380001b77983 */ /* 0x000f620000300800 */
[----:B------:R-:W-:-:S03]  /*54e90*/  @P6 IMAD.MOV.U32 R5, RZ, RZ, R9 ;  /* 0x000000ffff056224 */ /* 0x000fc600078e0009 */
[----:B------:R-:W5:Y:S04]  /*54ea0*/  LDL.LU R182, [R1+0x53c] ;  /* 0x00053c0001b67983 */ /* 0x000f680000300800 */
[----:B------:R0:W-:Y:S04]  /*54eb0*/  @P2 STG.E.U16 desc[UR46][R10.64+0x1e2], R7 ;  /* 0x0001e2070a002986 */ /* 0x0001e8000c10152e */
[----:B------:R-:W5:Y:S04]  /*54ec0*/  LDL.LU R180, [R1+0x540] ;  /* 0x0005400001b47983 */ /* 0x000f680000300800 */
[----:B------:R-:W5:Y:S01]  /*54ed0*/  LDL.LU R181, [R1+0x544] ;  /* 0x0005440001b57983 */ /* 0x000f620000300800 */
[----:B0-----:R-:W-:Y:S01]  /*54ee0*/  PRMT R7, R4, 0x7610, R7 ;  /* 0x0000761004077816 */ /* 0x001fe20000000007 */
[----:B------:R-:W-:-:S02]  /*54ef0*/  @P6 IMAD.MOV.U32 R4, RZ, RZ, R8 ;  /* 0x000000ffff046224 */ /* 0x000fc400078e0008 */
[----:B------:R-:W5:Y:S04]  /*54f00*/  LDL.LU R179, [R1+0x548] ;  /* 0x0005480001b37983 */ /* 0x000f680000300800 */
[----:B------:R-:W5:Y:S04]  /*54f10*/  LDL.LU R178, [R1+0x54c] ;  /* 0x00054c0001b27983 */ /* 0x000f680000300800 */
[----:B------:R-:W5:Y:S04]  /*54f20*/  LDL.LU R176, [R1+0x550] ;  /* 0x0005500001b07983 */ /* 0x000f680000300800 */
[----:B------:R-:W5:Y:S04]  /*54f30*/  LDL.LU R177, [R1+0x554] ;  /* 0x0005540001b17983 */ /* 0x000f680000300800 */
[----:B------:R-:W5:Y:S04]  /*54f40*/  LDL.LU R175, [R1+0x558] ;  /* 0x0005580001af7983 */ /* 0x000f680000300800 */
[----:B------:R0:W-:Y:S04]  /*54f50*/  @P6 STG.E.U16 desc[UR46][R4.64+0x1e0], R6 ;  /* 0x0001e00604006986 */ /* 0x0001e8000c10152e */
[----:B------:R-:W5:Y:S04]  /*54f60*/  LDL.LU R174, [R1+0x55c] ;  /* 0x00055c0001ae7983 */ /* 0x000f680000300800 */
[----:B------:R-:W5:Y:S01]  /*54f70*/  LDL.LU R172, [R1+0x560] ;  /* 0x0005600001ac7983 */ /* 0x000f620000300800 */
[----:B0-----:R-:W-:Y:S01]  /*54f80*/  @P3 MOV R4, R8 ;  /* 0x0000000800043202 */ /* 0x001fe20000000f00 */
[----:B------:R-:W-:-:S02]  /*54f90*/  @P3 IMAD.MOV.U32 R5, RZ, RZ, R9 ;  /* 0x000000ffff053224 */ /* 0x000fc400078e0009 */
[----:B------:R-:W5:Y:S01]  /*54fa0*/  LDL.LU R173, [R1+0x564] ;  /* 0x0005640001ad7983 */ /* 0x000f620000300800 */
[----:B------:R-:W-:-:S03]  /*54fb0*/  FMUL R6, R224, R2 ;  /* 0x00000002e0067220 */ /* 0x000fc60000400000 */
[----:B------:R-:W5:Y:S01]  /*54fc0*/  LDL.LU R171, [R1+0x568] ;  /* 0x0005680001ab7983 */ /* 0x000f620000300800 */
[----:B------:R-:W-:-:S03]  /*54fd0*/  ISETP.GT.AND P2, PT, R0, 0xf8, P1 ;  /* 0x000000f80000780c */ /* 0x000fc60000f44270 */
[----:B------:R-:W5:Y:S01]  /*54fe0*/  LDL.LU R170, [R1+0x56c] ;  /* 0x00056c0001aa7983 */ /* 0x000f620000300800 */
[----:B------:R-:W-:-:S03]  /*54ff0*/  ISETP.GT.AND P6, PT, R0, 0xf8, P4 ;  /* 0x000000f80000780c */ /* 0x000fc600027c4270 */
[----:B------:R-:W5:Y:S04]  /*55000*/  LDL.LU R168, [R1+0x570] ;  /* 0x0005700001a87983 */ /* 0x000f680000300800 */
[----:B------:R0:W-:Y:S01]  /*55010*/  @P3 STG.E.U16 desc[UR46][R4.64+0x1e2], R7 ;  /* 0x0001e20704003986 */ /* 0x0001e2000c10152e */
[----:B------:R-:W-:-:S03]  /*55020*/  ISETP.GT.AND P3, PT, R0, 0xf9, P1 ;  /* 0x000000f90000780c */ /* 0x000fc60000f64270 */
[----:B------:R-:W5:Y:S04]  /*55030*/  LDL.LU R169, [R1+0x574] ;  /* 0x0005740001a97983 */ /* 0x000f680000300800 */
[----:B------:R-:W5:Y:S04]  /*55040*/  LDL.LU R167, [R1+0x578] ;  /* 0x0005780001a77983 */ /* 0x000f680000300800 */
[----:B------:R-:W5:Y:S01]  /*55050*/  LDL.LU R166, [R1+0x57c] ;  /* 0x00057c0001a67983 */ /* 0x000f620000300800 */
[----:B0-----:R-:W-:Y:S01]  /*55060*/  FMUL R5, R223, R2 ;  /* 0x00000002df057220 */ /* 0x001fe20000400000 */
[----:B------:R-:W-:-:S02]  /*55070*/  F2FP.BF16.F32.PACK_AB R4, RZ, R6 ;  /* 0x00000006ff04723e */ /* 0x000fc400000010ff */
[----:B------:R-:W5:Y:S01]  /*55080*/  LDL.LU R164, [R1+0x580] ;  /* 0x0005800001a47983 */ /* 0x000f620000300800 */
[----:B------:R-:W-:-:S03]  /*55090*/  FMUL R7, R222, R2 ;  /* 0x00000002de077220 */ /* 0x000fc60000400000 */
[----:B------:R-:W5:Y:S01]  /*550a0*/  LDL.LU R165, [R1+0x584] ;  /* 0x0005840001a57983 */ /* 0x000f620000300800 */
[----:B------:R-:W-:-:S03]  /*550b0*/  PRMT R17, R4, 0x7610, R17 ;  /* 0x0000761004117816 */ /* 0x000fc60000000011 */
[----:B------:R-:W5:Y:S01]  /*550c0*/  LDL.LU R163, [R1+0x588] ;  /* 0x0005880001a37983 */ /* 0x000f620000300800 */
[----:B------:R-:W-:-:S03]  /*550d0*/  F2FP.BF16.F32.PACK_AB R5, RZ, R5 ;  /* 0x00000005ff05723e */ /* 0x000fc600000010ff */
[----:B------:R-:W5:Y:S01]  /*550e0*/  LDL.LU R162, [R1+0x58c] ;  /* 0x00058c0001a27983 */ /* 0x000f620000300800 */
[----:B------:R-:W-:-:S03]  /*550f0*/  F2FP.BF16.F32.PACK_AB R4, RZ, R7 ;  /* 0x00000007ff04723e */ /* 0x000fc600000010ff */
[----:B------:R-:W5:Y:S04]  /*55100*/  LDL.LU R160, [R1+0x590] ;  /* 0x0005900001a07983 */ /* 0x000f680000300800 */
[----:B------:R-:W5:Y:S01]  /*55110*/  LDL.LU R161, [R1+0x594] ;  /* 0x0005940001a17983 */ /* 0x000f620000300800 */
[----:B------:R-:W-:-:S03]  /*55120*/  USHF.L.U32 UR11, UR8, 0x9, URZ ;  /* 0x00000009080b7899 */ /* 0x000fc6000800063f */
[----:B------:R-:W5:Y:S04]  /*55130*/  LDL.LU R159, [R1+0x598] ;  /* 0x00059800019f7983 */ /* 0x000f680000300800 */
[----:B------:R-:W5:Y:S04]  /*55140*/  LDL.LU R158, [R1+0x59c] ;  /* 0x00059c00019e7983 */ /* 0x000f680000300800 */
[----:B------:R-:W5:Y:S04]  /*55150*/  LDL.LU R156, [R1+0x5a0] ;  /* 0x0005a000019c7983 */ /* 0x000f680000300800 */
[----:B------:R-:W5:Y:S01]  /*55160*/  LDL.LU R157, [R1+0x5a4] ;  /* 0x0005a400019d7983 */ /* 0x000f620000300800 */
[----:B------:R-:W-:-:S03]  /*55170*/  FMUL R6, R221, R2 ;  /* 0x00000002dd067220 */ /* 0x000fc60000400000 */
[----:B------:R-:W5:Y:S01]  /*55180*/  LDL.LU R155, [R1+0x5a8] ;  /* 0x0005a800019b7983 */ /* 0x000f620000300800 */
[----:B------:R-:W-:-:S03]  /*55190*/  USHF.L.U64.HI UR10, UR8, 0x9, UR9 ;  /* 0x00000009080a7899 */ /* 0x000fc60008010209 */
[----:B------:R0:W-:Y:S01]  /*551a0*/  @P2 STG.E.U16 desc[UR46][R10.64+0x1f0], R17 ;  /* 0x0001f0110a002986 */ /* 0x0001e2000c10152e */
[----:B------:R-:W-:-:S03]  /*551b0*/  ISETP.GT.AND P2, PT, R0, 0xf9, P4 ;  /* 0x000000f90000780c */ /* 0x000fc60002744270 */
[----:B------:R-:W5:Y:S04]  /*551c0*/  LDL.LU R154, [R1+0x5ac] ;  /* 0x0005ac00019a7983 */ /* 0x000f680000300800 */
[----:B------:R1:W-:Y:S01]  /*551d0*/  @P3 STG.E.U16 desc[UR46][R10.64+0x1f2], R5 ;  /* 0x0001f2050a003986 */ /* 0x0003e2000c10152e */
[----:B0-----:R-:W-:-:S03]  /*551e0*/  PRMT R17, R4, 0x7610, R17 ;  /* 0x0000761004117816 */ /* 0x001fc60000000011 */
[----:B------:R-:W5:Y:S01]  /*551f0*/  LDL.LU R152, [R1+0x5b0] ;  /* 0x0005b00001987983 */ /* 0x000f620000300800 */
[----:B------:R-:W-:-:S03]  /*55200*/  @P6 IMAD.MOV.U32 R4, RZ, RZ, R8 ;  /* 0x000000ffff046224 */ /* 0x000fc600078e0008 */
[----:B------:R-:W5:Y:S01]  /*55210*/  LDL.LU R153, [R1+0x5b4] ;  /* 0x0005b40001997983 */ /* 0x000f620000300800 */
[----:B-1----:R-:W-:-:S03]  /*55220*/  @P6 MOV R5, R9 ;  /* 0x0000000900056202 */ /* 0x002fc60000000f00 */
[----:B------:R-:W5:Y:S01]  /*55230*/  LDL.LU R23, [R1+0x5b8] ;  /* 0x0005b80001177983 */ /* 0x000f620000300800 */
[----:B------:R-:W-:-:S03]  /*55240*/  IMAD.U32 R7, RZ, RZ, UR11 ;  /* 0x0000000bff077e24 */ /* 0x000fc6000f8e00ff */
[----:B------:R-:W5:Y:S04]  /*55250*/  LDL.LU R219, [R1+0x5bc] ;  /* 0x0005bc0001db7983 */ /* 0x000f680000300800 */
[----:B------:R-:W5:Y:S04]  /*55260*/  LDL.LU R220, [R1+0x5c0] ;  /* 0x0005c00001dc7983 */ /* 0x000f680000300800 */
[----:B------:R-:W5:Y:S04]  /*55270*/  LDL.LU R235, [R1+0x5c4] ;  /* 0x0005c40001eb7983 */ /* 0x000f680000300800 */
[----:B------:R0:W-:Y:S04]  /*55280*/  @P6 STG.E.U16 desc[UR46][R4.64+0x1f0], R17 ;  /* 0x0001f01104006986 */ /* 0x0001e8000c10152e */
[----:B------:R-:W5:Y:S04]  /*55290*/  LDL.LU R234, [R1+0x5c8] ;  /* 0x0005c80001ea7983 */ /* 0x000f680000300800 */
[----:B------:R-:W5:Y:S01]  /*552a0*/  LDL.LU R233, [R1+0x5cc] ;  /* 0x0005cc0001e97983 */ /* 0x000f620000300800 */
[----:B0-----:R-:W-:Y:S01]  /*552b0*/  F2FP.BF16.F32.PACK_AB R5, RZ, R6 ;  /* 0x00000006ff05723e */ /* 0x001fe200000010ff */
[----:B------:R-:W-:-:S02]  /*552c0*/  IMAD.U32 R6, RZ, RZ, UR10 ;  /* 0x0000000aff067e24 */ /* 0x000fc4000f8e00ff */
[----:B------:R-:W5:Y:S01]  /*552d0*/  LDL.LU R232, [R1+0x5d0] ;  /* 0x0005d00001e87983 */ /* 0x000f620000300800 */
[----:B------:R-:W-:-:S03]  /*552e0*/  IADD3 R4, P3, P6, R12, UR5, R7 ;  /* 0x000000050c047c10 */ /* 0x000fc6000fe7e007 */
[----:B------:R-:W5:Y:S01]  /*552f0*/  LDL.LU R231, [R1+0x5d4] ;  /* 0x0005d40001e77983 */ /* 0x000f620000300800 */
[----:B------:R-:W-:-:S03]  /*55300*/  PRMT R17, R5, 0x7610, R17 ;  /* 0x0000761005117816 */ /* 0x000fc60000000011 */
[----:B------:R-:W5:Y:S01]  /*55310*/  LDL.LU R230, [R1+0x5d8] ;  /* 0x0005d80001e67983 */ /* 0x000f620000300800 */
[----:B------:R-:W-:Y:S01]  /*55320*/  IADD3.X R5, R13, UR4, R6, P3, P6 ;  /* 0x000000040d057c10 */ /* 0x000fe20009fec406 */
[----:B------:R-:W-:Y:S02]  /*55330*/  @P2 IMAD.MOV.U32 R6, RZ, RZ, R8 ;  /* 0x000000ffff062224 */ /* 0x000fe400078e0008 */
[----:B------:R-:W5:Y:S01]  /*55340*/  LDL.LU R229, [R1+0x5dc] ;  /* 0x0005dc0001e57983 */ /* 0x000f620000300800 */
[----:B------:R-:W-:-:S03]  /*55350*/  @P2 IMAD.MOV.U32 R7, RZ, RZ, R9 ;  /* 0x000000ffff072224 */ /* 0x000fc600078e0009 */
[----:B------:R-:W5:Y:S04]  /*55360*/  LDL.LU R228, [R1+0x5e0] ;  /* 0x0005e00001e47983 */ /* 0x000f680000300800 */
[----:B------:R-:W5:Y:S04]  /*55370*/  LDL.LU R227, [R1+0x5e4] ;  /* 0x0005e40001e37983 */ /* 0x000f680000300800 */
[----:B------:R-:W5:Y:S04]  /*55380*/  LDL.LU R226, [R1+0x5e8] ;  /* 0x0005e80001e27983 */ /* 0x000f680000300800 */
[----:B------:R-:W5:Y:S04]  /*55390*/  LDL.LU R225, [R1+0x5ec] ;  /* 0x0005ec0001e17983 */ /* 0x000f680000300800 */
[----:B------:R-:W5:Y:S04]  /*553a0*/  LDL.LU R224, [R1+0x5f0] ;  /* 0x0005f00001e07983 */ /* 0x000f680000300800 */
[----:B------:R-:W5:Y:S04]  /*553b0*/  LDL.LU R223, [R1+0x5f4] ;  /* 0x0005f40001df7983 */ /* 0x000f680000300800 */
[----:B------:R-:W5:Y:S04]  /*553c0*/  LDL.LU R222, [R1+0x5f8] ;  /* 0x0005f80001de7983 */ /* 0x000f680000300800 */
[----:B------:R2:W-:Y:S04]  /*553d0*/  @P2 STG.E.U16 desc[UR46][R6.64+0x1f2], R17 ;  /* 0x0001f21106002986 */ /* 0x0005e8000c10152e */
[----:B------:R-:W5:Y:S01]  /*553e0*/  LDL.LU R221, [R1+0x5fc] ;  /* 0x0005fc0001dd7983 */ /* 0x000f620000300800 */
[----:B--2---:R-:W-:-:S03]  /*553f0*/  FMUL R17, R19, R2 ;  /* 0x0000000213117220 */ /* 0x004fc60000400000 */
[----:B------:R-:W2:Y:S01]  /*55400*/  LDL.LU R19, [R1+0x408] ;  /* 0x0004080001137983 */ /* 0x000ea20000300800 */
[----:B------:R-:W-:Y:S01]  /*55410*/  ISETP.GT.AND P3, PT, R3, 0x100, PT ;  /* 0x000001000300780c */ /* 0x000fe20003f64270 */
[----:B---3--:R-:W-:-:S03]  /*55420*/  FMUL R18, R18, R2 ;  /* 0x0000000212127220 */ /* 0x008fc60000400000 */
[----:B------:R-:W-:Y:S02]  /*55430*/  ISETP.GT.AND P2, PT, R0, RZ, P3 ;  /* 0x000000ff0000720c */ /* 0x000fe40001f44270 */
[----:B------:R-:W-:Y:S02]  /*55440*/  IADD3 R6, P6, R12, UR11, RZ ;  /* 0x0000000b0c067c10 */ /* 0x000fe4000ffde0ff */
[----:B------:R-:W-:Y:S02]  /*55450*/  F2FP.BF16.F32.PACK_AB R18, RZ, R18 ;  /* 0x00000012ff12723e */ /* 0x000fe400000010ff */
[----:B------:R-:W-:Y:S02]  /*55460*/  IADD3.X R7, R13, UR10, RZ, P6, !PT ;  /* 0x0000000a0d077c10 */ /* 0x000fe4000b7fe4ff */
[----:B------:R-:W-:-:S05]  /*55470*/  ISETP.GT.AND P6, PT, R0, 0x1, P3 ;  /* 0x000000010000780c */ /* 0x000fca0001fc4270 */
[----:B------:R-:W-:Y:S01]  /*55480*/  @P2 STG.E.U16 desc[UR46][R6.64], R18 ;  /* 0x0000001206002986 */ /* 0x000fe2000c10152e */
[----:B------:R-:W-:Y:S02]  /*55490*/  ISETP.GT.AND P2, PT, R3, 0x108, PT ;  /* 0x000001080300780c */ /* 0x000fe40003f44270 */
[----:B------:R-:W-:-:S05]  /*554a0*/  F2FP.BF16.F32.PACK_AB R17, RZ, R17 ;  /* 0x00000011ff11723e */ /* 0x000fca00000010ff */
[----:B------:R0:W-:Y:S01]  /*554b0*/  @P6 STG.E.U16 desc[UR46][R6.64+0x2], R17 ;  /* 0x0000021106006986 */ /* 0x0001e2000c10152e */
[----:B--2---:R-:W-:-:S05]  /*554c0*/  FMUL R3, R19, R2 ;  /* 0x0000000213037220 */ /* 0x004fca0000400000 */
[----:B------:R-:W-:-:S04]  /*554d0*/  F2FP.BF16.F32.PACK_AB R3, RZ, R3 ;  /* 0x00000003ff03723e */ /* 0x000fc800000010ff */
[----:B0-----:R-:W-:Y:S02]  /*554e0*/  PRMT R17, R3, 0x7610, R17 ;  /* 0x0000761003117816 */ /* 0x001fe40000000011 */
[----:B------:R-:W2:Y:S01]  /*554f0*/  LDL.LU R3, [R1+0x40c] ;  /* 0x00040c0001037983 */ /* 0x000ea20000300800 */
[----:B------:R-:W-:-:S04]  /*55500*/  IADD3 R18, P6, R6, UR5, RZ ;  /* 0x0000000506127c10 */ /* 0x000fc8000ffde0ff */
[----:B------:R-:W-:Y:S02]  /*55510*/  IADD3.X R19, R7, UR4, RZ, P6, !PT ;  /* 0x0000000407137c10 */ /* 0x000fe4000b7fe4ff */
[----:B------:R-:W-:-:S13]  /*55520*/  ISETP.GT.AND P6, PT, R0, RZ, P2 ;  /* 0x000000ff0000720c */ /* 0x000fda00017c4270 */
[----:B------:R0:W-:Y:S01]  /*55530*/  @P6 STG.E.U16 desc[UR46][R18.64], R17 ;  /* 0x0000001112006986 */ /* 0x0001e2000c10152e */
[----:B------:R-:W-:Y:S01]  /*55540*/  ISETP.GT.AND P6, PT, R0, 0x1, P2 ;  /* 0x000000010000780c */ /* 0x000fe200017c4270 */
[----:B--2---:R-:W-:-:S05]  /*55550*/  FMUL R3, R3, R2 ;  /* 0x0000000203037220 */ /* 0x004fca0000400000 */
[----:B------:R-:W-:-:S04]  /*55560*/  F2FP.BF16.F32.PACK_AB R3, RZ, R3 ;  /* 0x00000003ff03723e */ /* 0x000fc800000010ff */
[----:B0-----:R-:W-:Y:S02]  /*55570*/  PRMT R17, R3, 0x7610, R17 ;  /* 0x0000761003117816 */ /* 0x001fe40000000011 */
[----:B------:R-:W2:Y:S04]  /*55580*/  LDL.LU R3, [R1+0x410] ;  /* 0x0004100001037983 */ /* 0x000ea80000300800 */
[----:B------:R0:W-:Y:S04]  /*55590*/  @P6 STG.E.U16 desc[UR46][R18.64+0x2], R17 ;  /* 0x0000021112006986 */ /* 0x0001e8000c10152e */
[----:B0-----:R-:W3:Y:S01]  /*555a0*/  LDL.LU R19, [R1+0x414] ;  /* 0x0004140001137983 */ /* 0x001ee20000300800 */
[----:B------:R-:W-:Y:S01]  /*555b0*/  ISETP.GT.AND P6, PT, R0, 0x8, P3 ;  /* 0x000000080000780c */ /* 0x000fe20001fc4270 */
[----:B--2---:R-:W-:-:S05]  /*555c0*/  FMUL R3, R3, R2 ;  /* 0x0000000203037220 */ /* 0x004fca0000400000 */
[----:B------:R-:W-:-:S04]  /*555d0*/  F2FP.BF16.F32.PACK_AB R3, RZ, R3 ;  /* 0x00000003ff03723e */ /* 0x000fc800000010ff */
[----:B------:R-:W-:-:S05]  /*555e0*/  PRMT R17, R3, 0x7610, R17 ;  /* 0x0000761003117816 */ /* 0x000fca0000000011 */
[----:B------:R-:W-:Y:S01]  /*555f0*/  @P6 STG.E.U16 desc[UR46][R6.64+0x10], R17 ;  /* 0x0000101106006986 */ /* 0x000fe2000c10152e */
[----:B------:R-:W-:Y:S01]  /*55600*/  ISETP.GT.AND P6, PT, R0, 0x9, P3 ;  /* 0x000000090000780c */ /* 0x000fe20001fc4270 */
[----:B---3--:R-:W-:-:S05]  /*55610*/  FMUL R3, R19, R2 ;  /* 0x0000000213037220 */ /* 0x008fca0000400000 */
[----:B------:R-:W-:-:S07]  /*55620*/  F2FP.BF16.F32.PACK_AB R3, RZ, R3 ;  /* 0x00000003ff03723e */ /* 0x000fce00000010ff */
[----:B------:R0:W-:Y:S04]  /*55630*/  @P6 STG.E.U16 desc[UR46][R6.64+0x12], R3 ;  /* 0x0000120306006986 */ /* 0x0001e8000c10152e */
[----:B0-----:R-:W2:Y:S02]  /*55640*/  LDL.LU R3, [R1+0x418] ;  /* 0x0004180001037983 */ /* 0x001ea40000300800 */
[----:B--2---:R-:W-:-:S05]  /*55650*/  FMUL R3, R3, R2 ;  /* 0x0000000203037220 */ /* 0x004fca0000400000 */
[----:B------:R-:W-:-:S04]  /*55660*/  F2FP.BF16.F32.PACK_AB R3, RZ, R3 ;  /* 0x00000003ff03723e */ /* 0x000fc800000010ff */
[----:B------:R-:W-:Y:S02]  /*55670*/  PRMT R17, R3, 0x7610, R17 ;  /* 0x0000761003117816 */ /* 0x000fe40000000011 */
[----:B------:R-:W2:Y:S01]  /*55680*/  LDL.LU R3, [R1+0x41c] ;  /* 0x00041c0001037983 */ /* 0x000ea20000300800 */
[----:B------:R-:W-:-:S04]  /*55690*/  IADD3 R18, P6, R6, UR5, RZ ;  /* 0x0000000506127c10 */ /* 0x000fc8000ffde0ff */
[----:B------:R-:W-:Y:S02]  /*556a0*/  IADD3.X R19, R7, UR4, RZ, P6, !PT ;  /* 0x0000000407137c10 */ /* 0x000fe4000b7fe4ff */
[----:B------:R-:W-:-:S13]  /*556b0*/  ISETP.GT.AND P6, PT, R0, 0x8, P2 ;  /* 0x000000080000780c */ /* 0x000fda00017c4270 */
[----:B------:R0:W-:Y:S01]  /*556c0*/  @P6 STG.E.U16 desc[UR46][R18.64+0x10], R17 ;  /* 0x0000101112006986 */ /* 0x0001e2000c10152e */
[----:B--2---:R-:W-:-:S05]  /*556d0*/  FMUL R3, R3, R2 ;  /* 0x0000000203037220 */ /* 0x004fca0000400000 */
[----:B------:R-:W-:-:S04]  /*556e0*/  F2FP.BF16.F32.PACK_AB R3, RZ, R3 ;  /* 0x00000003ff03723e */ /* 0x000fc800000010ff */
[----:B0-----:R-:W-:Y:S02]  /*556f0*/  PRMT R17, R3, 0x7610, R17 ;  /* 0x0000761003117816 */ /* 0x001fe40000000011 */
[----:B------:R-:W2:Y:S01]  /*55700*/  LDL.LU R3, [R1+0x420] ;  /* 0x0004200001037983 */ /* 0x000ea20000300800 */
        /* <DEDUP_REMOVED lines=206> */
[----:B------:R-:W-:Y:S01]  /*563f0*/  ISETP.GT.AND P6, PT, R0, 0x50, P2 ;  /* 0x000000500000780c */ /* 0x000fe200017c4270 */
[----:B--2---:R-:W-:-:S05]  /*56400*/  FMUL R3, R3, R2 ;  /* 0x0000000203037220 */ /* 0x004fca0000400000 */
[----:B------:R-:W-:-:S04]  /*56410*/  F2FP.BF16.F32.PACK_AB R3, RZ, R3 ;  /* 0x00000003ff03723e */ /* 0x000fc800000010ff */
[----:B0-----:R-:W-:Y:S01]  /*56420*/  PRMT R17, R3, 0x7610, R17 ;  /* 0x0000761003117816 */ /* 0x001fe20000000011 */
[----:B----4-:R-:W-:Y:S02]  /*56430*/  FMUL R3, R218, R2 ;  /* 0x00000002da037220 */ /* 0x010fe40000400000 */
[----:B------:R-:W2:Y:S04]  /*56440*/  LDL.LU R218, [R1+0x2ac] ;  /* 0x0002ac0001da7983 */ /* 0x000ea80000300800 */
[----:B------:R0:W-:Y:S01]  /*56450*/  @P6 STG.E.U16 desc[UR46][R4.64+0xa0], R17 ;  /* 0x0000a01104006986 */ /* 0x0001e2000c10152e */
[----:B------:R-:W-:Y:S02]  /*56460*/  ISETP.GT.AND P6, PT, R0, 0x51, P2 ;  /* 0x000000510000780c */ /* 0x000fe400017c4270 */
[----:B------:R-:W-:-:S04]  /*56470*/  F2FP.BF16.F32.PACK_AB R3, RZ, R3 ;  /* 0x00000003ff03723e */ /* 0x000fc800000010ff */
[----:B0-----:R-:W-:Y:S01]  /*56480*/  PRMT R17, R3, 0x7610, R17 ;  /* 0x0000761003117816 */ /* 0x001fe20000000011 */
[----:B-----5:R-:W-:Y:S02]  /*56490*/  FMUL R3, R216, R2 ;  /* 0x00000002d8037220 */ /* 0x020fe40000400000 */
[----:B------:R-:W3:Y:S04]  /*564a0*/  LDL.LU R216, [R1+0x2b0] ;  /* 0x0002b00001d87983 */ /* 0x000ee80000300800 */
[----:B------:R0:W-:Y:S01]  /*564b0*/  @P6 STG.E.U16 desc[UR46][R4.64+0xa2], R17 ;  /* 0x0000a21104006986 */ /* 0x0001e2000c10152e */
[----:B------:R-:W-:Y:S02]  /*564c0*/  ISETP.GT.AND P6, PT, R0, 0x58, P3 ;  /* 0x000000580000780c */ /* 0x000fe40001fc4270 */
[----:B------:R-:W-:-:S04]  /*564d0*/  F2FP.BF16.F32.PACK_AB R3, RZ, R3 ;  /* 0x00000003ff03723e */ /* 0x000fc800000010ff */
[----:B0-----:R-:W-:Y:S01]  /*564e0*/  PRMT R17, R3, 0x7610, R17 ;  /* 0x0000761003117816 */ /* 0x001fe20000000011 */
[----:B------:R-:W-:Y:S02]  /*564f0*/  FMUL R3, R217, R2 ;  /* 0x00000002d9037220 */ /* 0x000fe40000400000 */
[----:B------:R-:W4:Y:S04]  /*56500*/  LDL.LU R217, [R1+0x2b4] ;  /* 0x0002b40001d97983 */ /* 0x000f280000300800 */
[----:B------:R0:W-:Y:S01]  /*56510*/  @P6 STG.E.U16 desc[UR46][R6.64+0xb0], R17 ;  /* 0x0000b01106006986 */ /* 0x0001e2000c10152e */
[----:B------:R-:W-:Y:S02]  /*56520*/  ISETP.GT.AND P6, PT, R0, 0x59, P3 ;  /* 0x000000590000780c */ /* 0x000fe40001fc4270 */
[----:B------:R-:W-:-:S04]  /*56530*/  F2FP.BF16.F32.PACK_AB R3, RZ, R3 ;  /* 0x00000003ff03723e */ /* 0x000fc800000010ff */
[----:B0-----:R-:W-:Y:S01]  /*56540*/  PRMT R17, R3, 0x7610, R17 ;  /* 0x0000761003117816 */ /* 0x001fe20000000011 */
[----:B------:R-:W-:Y:S02]  /*56550*/  FMUL R3, R215, R2 ;  /* 0x00000002d7037220 */ /* 0x000fe40000400000 */
[----:B------:R-:W5:Y:S04]  /*56560*/  LDL.LU R215, [R1+0x2b8] ;  /* 0x0002b80001d77983 */ /* 0x000f680000300800 */
        /* <DEDUP_REMOVED lines=478> */
[-C--:B------:R-:W-:Y:S02]  /*58350*/  FMUL R3, R222, R2.reuse ;  /* 0x00000002de037220 */ /* 0x080fe40000400000 */
[----:B------:R-:W5:Y:S03]  /*58360*/  LDL.LU R222, [R1+0x3f8] ;  /* 0x0003f80001de7983 */ /* 0x000f660000300800 */
[----:B------:R-:W-:Y:S01]  /*58370*/  F2FP.BF16.F32.PACK_AB R3, RZ, R3 ;  /* 0x00000003ff03723e */ /* 0x000fe200000010ff */
[----:B------:R0:W-:Y:S01]  /*58380*/  @P6 STG.E.U16 desc[UR46][R6.64+0x1f2], R17 ;  /* 0x0001f21106006986 */ /* 0x0001e2000c10152e */
[----:B------:R-:W-:Y:S02]  /*58390*/  ISETP.GT.AND P6, PT, R0, 0xf8, P2 ;  /* 0x000000f80000780c */ /* 0x000fe400017c4270 */
[----:B0-----:R-:W-:Y:S01]  /*583a0*/  PRMT R17, R3, 0x7610, R17 ;  /* 0x0000761003117816 */ /* 0x001fe20000000011 */
[----:B------:R-:W-:-:S02]  /*583b0*/  FMUL R3, R221, R2 ;  /* 0x00000002dd037220 */ /* 0x000fc40000400000 */
[----:B------:R-:W5:Y:S03]  /*583c0*/  LDL.LU R221, [R1+0x3fc] ;  /* 0x0003fc0001dd7983 */ /* 0x000f660000300800 */
[----:B------:R-:W-:-:S05]  /*583d0*/  F2FP.BF16.F32.PACK_AB R3, RZ, R3 ;  /* 0x00000003ff03723e */ /* 0x000fca00000010ff */
[----:B------:R0:W-:Y:S02]  /*583e0*/  @P6 STG.E.U16 desc[UR46][R4.64+0x1f0], R17 ;  /* 0x0001f01104006986 */ /* 0x0001e4000c10152e */
        /* <DEDUP_REMOVED lines=260> */
[----:B------:R-:W-:Y:S02]  /*59430*/  FMUL R3, R218, R2 ;  /* 0x00000002da037220 */ /* 0x000fe40000400000 */
[----:B------:R-:W2:Y:S04]  /*59440*/  LDL.LU R218, [R1+0xac] ;  /* 0x0000ac0001da7983 */ /* 0x000ea80000300800 */
[----:B------:R0:W-:Y:S01]  /*59450*/  @P6 STG.E.U16 desc[UR46][R14.64+0x2a0], R17 ;  /* 0x0002a0110e006986 */ /* 0x0001e2000c10152e */
[----:B------:R-:W-:Y:S02]  /*59460*/  ISETP.GT.AND P6, PT, R0, 0x151, P5 ;  /* 0x000001510000780c */ /* 0x000fe40002fc4270 */
[----:B------:R-:W-:-:S04]  /*59470*/  F2FP.BF16.F32.PACK_AB R3, RZ, R3 ;  /* 0x00000003ff03723e */ /* 0x000fc800000010ff */
[----:B0-----:R-:W-:Y:S01]  /*59480*/  PRMT R17, R3, 0x7610, R17 ;  /* 0x0000761003117816 */ /* 0x001fe20000000011 */
[----:B---3--:R-:W-:Y:S02]  /*59490*/  FMUL R3, R216, R2 ;  /* 0x00000002d8037220 */ /* 0x008fe40000400000 */
[----:B------:R-:W3:Y:S04]  /*594a0*/  LDL.LU R216, [R1+0xb0] ;  /* 0x0000b00001d87983 */ /* 0x000ee80000300800 */
[----:B------:R0:W-:Y:S01]  /*594b0*/  @P6 STG.E.U16 desc[UR46][R14.64+0x2a2], R17 ;  /* 0x0002a2110e006986 */ /* 0x0001e2000c10152e */
[----:B------:R-:W-:Y:S02]  /*594c0*/  ISETP.GT.AND P6, PT, R0, 0x158, P0 ;  /* 0x000001580000780c */ /* 0x000fe400007c4270 */
[----:B------:R-:W-:-:S04]  /*594d0*/  F2FP.BF16.F32.PACK_AB R3, RZ, R3 ;  /* 0x00000003ff03723e */ /* 0x000fc800000010ff */
[----:B0-----:R-:W-:Y:S01]  /*594e0*/  PRMT R17, R3, 0x7610, R17 ;  /* 0x0000761003117816 */ /* 0x001fe20000000011 */
[----:B----4-:R-:W-:Y:S02]  /*594f0*/  FMUL R3, R217, R2 ;  /* 0x00000002d9037220 */ /* 0x010fe40000400000 */
[----:B------:R-:W4:Y:S04]  /*59500*/  LDL.LU R217, [R1+0xb4] ;  /* 0x0000b40001d97983 */ /* 0x000f280000300800 */
[----:B------:R0:W-:Y:S01]  /*59510*/  @P6 STG.E.U16 desc[UR46][R12.64+0x2b0], R17 ;  /* 0x0002b0110c006986 */ /* 0x0001e2000c10152e */
[----:B------:R-:W-:Y:S02]  /*59520*/  ISETP.GT.AND P6, PT, R0, 0x159, P0 ;  /* 0x000001590000780c */ /* 0x000fe400007c4270 */
[----:B------:R-:W-:-:S04]  /*59530*/  F2FP.BF16.F32.PACK_AB R3, RZ, R3 ;  /* 0x00000003ff03723e */ /* 0x000fc800000010ff */
[----:B0-----:R-:W-:Y:S01]  /*59540*/  PRMT R17, R3, 0x7610, R17 ;  /* 0x0000761003117816 */ /* 0x001fe20000000011 */
[----:B-----5:R-:W-:Y:S02]  /*59550*/  FMUL R3, R215, R2 ;  /* 0x00000002d7037220 */ /* 0x020fe40000400000 */
        /* <DEDUP_REMOVED lines=471> */
[----:B------:R-:W-:-:S02]  /*5b2d0*/  F2FP.BF16.F32.PACK_AB R3, RZ, R3 ;  /* 0x00000003ff03723e */ /* 0x000fc400000010ff */
[----:B------:R-:W-:Y:S01]  /*5b2e0*/  ISETP.GT.AND P0, PT, R0, 0x1f9, P0 ;  /* 0x000001f90000780c */ /* 0x000fe20000704270 */
[----:B0-----:R-:W-:-:S08]  /*5b2f0*/  FMUL R17, R223, R2 ;  /* 0x00000002df117220 */ /* 0x001fd00000400000 */
[----:B------:R0:W-:Y:S01]  /*5b300*/  @P6 STG.E.U16 desc[UR46][R12.64+0x3f0], R3 ;  /* 0x0003f0030c006986 */ /* 0x0001e2000c10152e */
[----:B------:R-:W-:Y:S02]  /*5b310*/  ISETP.GT.AND P6, PT, R0, 0x1f8, P5 ;  /* 0x000001f80000780c */ /* 0x000fe40002fc4270 */
[----:B------:R-:W-:Y:S01]  /*5b320*/  F2FP.BF16.F32.PACK_AB R17, RZ, R17 ;  /* 0x00000011ff11723e */ /* 0x000fe200000010ff */
[----:B------:R-:W5:Y:S03]  /*5b330*/  LDL.LU R223, [R1+0x1f4] ;  /* 0x0001f40001df7983 */ /* 0x000f660000300800 */
[----:B------:R-:W-:Y:S01]  /*5b340*/  PRMT R18, R17, 0x7610, R18 ;  /* 0x0000761011127816 */ /* 0x000fe20000000012 */
[----:B0-----:R-:W-:-:S04]  /*5b350*/  FMUL R3, R222, R2 ;  /* 0x00000002de037220 */ /* 0x001fc80000400000 */
[----:B------:R0:W-:Y:S01]  /*5b360*/  @P0 STG.E.U16 desc[UR46][R12.64+0x3f2], R18 ;  /* 0x0003f2120c000986 */ /* 0x0001e2000c10152e */
[----:B------:R-:W-:Y:S01]  /*5b370*/  F2FP.BF16.F32.PACK_AB R3, RZ, R3 ;  /* 0x00000003ff03723e */ /* 0x000fe200000010ff */
[----:B------:R-:W-:Y:S02]  /*5b380*/  FMUL R17, R221, R2 ;  /* 0x00000002dd117220 */ /* 0x000fe40000400000 */
[----:B------:R-:W5:Y:S01]  /*5b390*/  LDL.LU R222, [R1+0x1f8] ;  /* 0x0001f80001de7983 */ /* 0x000f620000300800 */
[----:B------:R-:W-:-:S03]  /*5b3a0*/  PRMT R19, R3, 0x7610, R19 ;  /* 0x0000761003137816 */ /* 0x000fc60000000013 */
[----:B------:R-:W5:Y:S01]  /*5b3b0*/  LDL.LU R221, [R1+0x1fc] ;  /* 0x0001fc0001dd7983 */ /* 0x000f620000300800 */
[----:B0-----:R-:W-:Y:S01]  /*5b3c0*/  @P6 MOV R12, R14 ;  /* 0x0000000e000c6202 */ /* 0x001fe20000000f00 */
[----:B------:R-:W-:-:S05]  /*5b3d0*/  @P6 IMAD.MOV.U32 R13, RZ, RZ, R15 ;  /* 0x000000ffff0d6224 */ /* 0x000fca00078e000f */
[----:B------:R0:W-:Y:S04]  /*5b3e0*/  @P6 STG.E.U16 desc[UR46][R12.64+0x3f0], R19 ;  /* 0x0003f0130c006986 */ /* 0x0001e8000c10152e */
[----:B0-----:R-:W2:Y:S04]  /*5b3f0*/  LDL.LU R12, [R1] ;  /* 0x00000000010c7983 */ /* 0x001ea80000300800 */
[----:B------:R-:W3:Y:S01]  /*5b400*/  LDL.LU R13, [R1+0x4] ;  /* 0x00000400010d7983 */ /* 0x000ee20000300800 */
[C---:B------:R-:W-:Y:S02]  /*5b410*/  ISETP.GT.AND P5, PT, R0.reuse, 0x1f9, P5 ;  /* 0x000001f90000780c */ /* 0x040fe40002fa4270 */
[----:B------:R-:W-:Y:S01]  /*5b420*/  F2FP.BF16.F32.PACK_AB R3, RZ, R17 ;  /* 0x00000011ff03723e */ /* 0x000fe200000010ff */
[----:B------:R-:W4:Y:S01]  /*5b430*/  LDL.LU R19, [R1+0xa8] ;  /* 0x0000a80001137983 */ /* 0x000f220000300800 */
[----:B------:R-:W-:-:S02]  /*5b440*/  ISETP.GT.AND P6, PT, R0, 0x100, P1 ;  /* 0x000001000000780c */ /* 0x000fc40000fc4270 */
[----:B------:R-:W-:Y:S02]  /*5b450*/  ISETP.GT.AND P0, PT, R0, 0x101, P1 ;  /* 0x000001010000780c */ /* 0x000fe40000f04270 */
[----:B------:R-:W-:-:S05]  /*5b460*/  PRMT R17, R3, 0x7610, R17 ;  /* 0x0000761003117816 */ /* 0x000fca0000000011 */
[----:B------:R-:W-:Y:S01]  /*5b470*/  @P5 STG.E.U16 desc[UR46][R14.64+0x3f2], R17 ;  /* 0x0003f2110e005986 */ /* 0x000fe2000c10152e */
[-C--:B--2---:R-:W-:Y:S01]  /*5b480*/  FMUL R12, R12, R2.reuse ;  /* 0x000000020c0c7220 */ /* 0x084fe20000400000 */
[----:B---3--:R-:W-:-:S04]  /*5b490*/  FMUL R13, R13, R2 ;  /* 0x000000020d0d7220 */ /* 0x008fc80000400000 */
[----:B------:R-:W-:Y:S02]  /*5b4a0*/  F2FP.BF16.F32.PACK_AB R12, RZ, R12 ;  /* 0x0000000cff0c723e */ /* 0x000fe400000010ff */
[----:B------:R-:W-:Y:S02]  /*5b4b0*/  F2FP.BF16.F32.PACK_AB R3, RZ, R13 ;  /* 0x0000000dff03723e */ /* 0x000fe400000010ff */
[----:B------:R-:W-:Y:S02]  /*5b4c0*/  PRMT R13, R12, 0x7610, R13 ;  /* 0x000076100c0d7816 */ /* 0x000fe4000000000d */
[----:B------:R-:W-:Y:S02]  /*5b4d0*/  PRMT R12, R3, 0x7610, R12 ;  /* 0x00007610030c7816 */ /* 0x000fe4000000000c */
[----:B------:R-:W2:Y:S04]  /*5b4e0*/  LDL.LU R3, [R1+0x8] ;  /* 0x0000080001037983 */ /* 0x000ea80000300800 */
[----:B------:R0:W-:Y:S04]  /*5b4f0*/  @P6 STG.E.U16 desc[UR46][R10.64+0x200], R13 ;  /* 0x0002000d0a006986 */ /* 0x0001e8000c10152e */
[----:B------:R1:W-:Y:S04]  /*5b500*/  @P0 STG.E.U16 desc[UR46][R10.64+0x202], R12 ;  /* 0x0002020c0a000986 */ /* 0x0003e8000c10152e */
[----:B0-----:R-:W3:Y:S04]  /*5b510*/  LDL.LU R13, [R1+0x10] ;  /* 0x00001000010d7983 */ /* 0x001ee80000300800 */
[----:B-1----:R-:W5:Y:S01]  /*5b520*/  LDL.LU R12, [R1+0xc] ;  /* 0x00000c00010c7983 */ /* 0x002f620000300800 */
[----:B------:R-:W-:Y:S01]  /*5b530*/  ISETP.GT.AND P5, PT, R0, 0x100, P4 ;  /* 0x000001000000780c */ /* 0x000fe200027a4270 */
[----:B--2---:R-:W-:-:S05]  /*5b540*/  FMUL R3, R3, R2 ;  /* 0x0000000203037220 */ /* 0x004fca0000400000 */
[----:B------:R-:W-:-:S04]  /*5b550*/  F2FP.BF16.F32.PACK_AB R3, RZ, R3 ;  /* 0x00000003ff03723e */ /* 0x000fc800000010ff */
[----:B------:R-:W-:Y:S01]  /*5b560*/  PRMT R14, R3, 0x7610, R14 ;  /* 0x00007610030e7816 */ /* 0x000fe2000000000e */
[----:B-----5:R-:W-:-:S04]  /*5b570*/  FMUL R12, R12, R2 ;  /* 0x000000020c0c7220 */ /* 0x020fc80000400000 */
[----:B------:R0:W-:Y:S01]  /*5b580*/  @P5 STG.E.U16 desc[UR46][R8.64+0x200], R14 ;  /* 0x0002000e08005986 */ /* 0x0001e2000c10152e */
[----:B------:R-:W-:-:S04]  /*5b590*/  F2FP.BF16.F32.PACK_AB R12, RZ, R12 ;  /* 0x0000000cff0c723e */ /* 0x000fc800000010ff */
[----:B0-----:R-:W-:Y:S02]  /*5b5a0*/  PRMT R14, R12, 0x7610, R14 ;  /* 0x000076100c0e7816 */ /* 0x001fe4000000000e */
[----:B------:R-:W2:Y:S01]  /*5b5b0*/  LDL.LU R12, [R1+0x14] ;  /* 0x00001400010c7983 */ /* 0x000ea20000300800 */
[C---:B------:R-:W-:Y:S01]  /*5b5c0*/  ISETP.GT.AND P6, PT, R0.reuse, 0x101, P4 ;  /* 0x000001010000780c */ /* 0x040fe200027c4270 */
[----:B---3--:R-:W-:Y:S01]  /*5b5d0*/  FMUL R13, R13, R2 ;  /* 0x000000020d0d7220 */ /* 0x008fe20000400000 */
[----:B------:R-:W-:-:S04]  /*5b5e0*/  ISETP.GT.AND P0, PT, R0, 0x108, P1 ;  /* 0x000001080000780c */ /* 0x000fc80000f04270 */
[----:B------:R-:W-:-:S04]  /*5b5f0*/  F2FP.BF16.F32.PACK_AB R3, RZ, R13 ;  /* 0x0000000dff03723e */ /* 0x000fc800000010ff */
[----:B------:R-:W-:-:S03]  /*5b600*/  PRMT R13, R3, 0x7610, R13 ;  /* 0x00007610030d7816 */ /* 0x000fc6000000000d */
[----:B------:R-:W-:Y:S04]  /*5b610*/  @P6 STG.E.U16 desc[UR46][R8.64+0x202], R14 ;  /* 0x0002020e08006986 */ /* 0x000fe8000c10152e */
[----:B------:R0:W-:Y:S01]  /*5b620*/  @P0 STG.E.U16 desc[UR46][R10.64+0x210], R13 ;  /* 0x0002100d0a000986 */ /* 0x0001e2000c10152e */
[----:B--2---:R-:W-:-:S05]  /*5b630*/  FMUL R12, R12, R2 ;  /* 0x000000020c0c7220 */ /* 0x004fca0000400000 */
[----:B------:R-:W-:Y:S02]  /*5b640*/  F2FP.BF16.F32.PACK_AB R3, RZ, R12 ;  /* 0x0000000cff03723e */ /* 0x000fe400000010ff */
[----:B------:R-:W2:Y:S04]  /*5b650*/  LDL.LU R12, [R1+0x18] ;  /* 0x00001800010c7983 */ /* 0x000ea80000300800 */
[----:B0-----:R-:W3:Y:S01]  /*5b660*/  LDL.LU R13, [R1+0x1c] ;  /* 0x00001c00010d7983 */ /* 0x001ee20000300800 */
[----:B------:R-:W-:-:S13]  /*5b670*/  ISETP.GT.AND P5, PT, R0, 0x109, P1 ;  /* 0x000001090000780c */ /* 0x000fda0000fa4270 */
[----:B------:R0:W-:Y:S01]  /*5b680*/  @P5 STG.E.U16 desc[UR46][R10.64+0x212], R3 ;  /* 0x000212030a005986 */ /* 0x0001e2000c10152e */
[-C--:B--2---:R-:W-:Y:S01]  /*5b690*/  FMUL R12, R12, R2.reuse ;  /* 0x000000020c0c7220 */ /* 0x084fe20000400000 */
[----:B---3--:R-:W-:-:S04]  /*5b6a0*/  FMUL R13, R13, R2 ;  /* 0x000000020d0d7220 */ /* 0x008fc80000400000 */
[----:B------:R-:W-:Y:S02]  /*5b6b0*/  F2FP.BF16.F32.PACK_AB R12, RZ, R12 ;  /* 0x0000000cff0c723e */ /* 0x000fe400000010ff */
[----:B0-----:R-:W-:Y:S02]  /*5b6c0*/  F2FP.BF16.F32.PACK_AB R3, RZ, R13 ;  /* 0x0000000dff03723e */ /* 0x001fe400000010ff */
[----:B------:R-:W-:Y:S02]  /*5b6d0*/  PRMT R13, R12, 0x7610, R13 ;  /* 0x000076100c0d7816 */ /* 0x000fe4000000000d */
[----:B------:R-:W2:Y:S01]  /*5b6e0*/  LDL.LU R12, [R1+0x20] ;  /* 0x00002000010c7983 */ /* 0x000ea20000300800 */
[C---:B------:R-:W-:Y:S02]  /*5b6f0*/  ISETP.GT.AND P6, PT, R0.reuse, 0x108, P4 ;  /* 0x000001080000780c */ /* 0x040fe400027c4270 */
[C---:B------:R-:W-:Y:S02]  /*5b700*/  ISETP.GT.AND P0, PT, R0.reuse, 0x109, P4 ;  /* 0x000001090000780c */ /* 0x040fe40002704270 */
[----:B------:R-:W-:-:S02]  /*5b710*/  ISETP.GT.AND P5, PT, R0, 0x110, P1 ;  /* 0x000001100000780c */ /* 0x000fc40000fa4270 */
[----:B------:R-:W-:-:S07]  /*5b720*/  PRMT R14, R3, 0x7610, R14 ;  /* 0x00007610030e7816 */ /* 0x000fce000000000e */
[----:B------:R0:W-:Y:S04]  /*5b730*/  @P6 STG.E.U16 desc[UR46][R8.64+0x210], R13 ;  /* 0x0002100d08006986 */ /* 0x0001e8000c10152e */
[----:B------:R-:W-:Y:S01]  /*5b740*/  @P0 STG.E.U16 desc[UR46][R8.64+0x212], R14 ;  /* 0x0002120e08000986 */ /* 0x000fe2000c10152e */
[----:B--2---:R-:W-:-:S05]  /*5b750*/  FMUL R12, R12, R2 ;  /* 0x000000020c0c7220 */ /* 0x004fca0000400000 */
[----:B------:R-:W-:Y:S02]  /*5b760*/  F2FP.BF16.F32.PACK_AB R3, RZ, R12 ;  /* 0x0000000cff03723e */ /* 0x000fe400000010ff */
[----:B------:R-:W2:Y:S02]  /*5b770*/  LDL.LU R12, [R1+0x24] ;  /* 0x00002400010c7983 */ /* 0x000ea40000300800 */
[----:B0-----:R-:W-:Y:S02]  /*5b780*/  PRMT R13, R3, 0x7610, R13 ;  /* 0x00007610030d7816 */ /* 0x001fe4000000000d */
[----:B------:R-:W3:Y:S04]  /*5b790*/  LDL.LU R3, [R1+0x28] ;  /* 0x0000280001037983 */ /* 0x000ee80000300800 */
[----:B------:R0:W-:Y:S04]  /*5b7a0*/  @P5 STG.E.U16 desc[UR46][R10.64+0x220], R13 ;  /* 0x0002200d0a005986 */ /* 0x0001e8000c10152e */
[----:B0-----:R-:W5:Y:S01]  /*5b7b0*/  LDL.LU R13, [R1+0x2c] ;  /* 0x00002c00010d7983 */ /* 0x001f620000300800 */
[----:B------:R-:W-:-:S02]  /*5b7c0*/  ISETP.GT.AND P6, PT, R0, 0x111, P1 ;  /* 0x000001110000780c */ /* 0x000fc40000fc4270 */
[C---:B------:R-:W-:Y:S02]  /*5b7d0*/  ISETP.GT.AND P0, PT, R0.reuse, 0x110, P4 ;  /* 0x000001100000780c */ /* 0x040fe40002704270 */
[----:B------:R-:W-:Y:S01]  /*5b7e0*/  ISETP.GT.AND P5, PT, R0, 0x111, P4 ;  /* 0x000001110000780c */ /* 0x000fe200027a4270 */
[-C--:B--2---:R-:W-:Y:S01]  /*5b7f0*/  FMUL R12, R12, R2.reuse ;  /* 0x000000020c0c7220 */ /* 0x084fe20000400000 */
[----:B---3--:R-:W-:-:S04]  /*5b800*/  FMUL R3, R3, R2 ;  /* 0x0000000203037220 */ /* 0x008fc80000400000 */
[----:B------:R-:W-:Y:S02]  /*5b810*/  F2FP.BF16.F32.PACK_AB R12, RZ, R12 ;  /* 0x0000000cff0c723e */ /* 0x000fe400000010ff */
[----:B------:R-:W-:-:S04]  /*5b820*/  F2FP.BF16.F32.PACK_AB R3, RZ, R3 ;  /* 0x00000003ff03723e */ /* 0x000fc800000010ff */
[----:B------:R-:W-:Y:S01]  /*5b830*/  PRMT R14, R3, 0x7610, R14 ;  /* 0x00007610030e7816 */ /* 0x000fe2000000000e */
[----:B-----5:R-:W-:Y:S01]  /*5b840*/  FMUL R13, R13, R2 ;  /* 0x000000020d0d7220 */ /* 0x020fe20000400000 */
[----:B------:R0:W-:Y:S04]  /*5b850*/  @P6 STG.E.U16 desc[UR46][R10.64+0x222], R12 ;  /* 0x0002220c0a006986 */ /* 0x0001e8000c10152e */
[----:B------:R-:W-:-:S04]  /*5b860*/  F2FP.BF16.F32.PACK_AB R3, RZ, R13 ;  /* 0x0000000dff03723e */ /* 0x000fc800000010ff */
[----:B------:R-:W-:Y:S01]  /*5b870*/  PRMT R13, R3, 0x7610, R13 ;  /* 0x00007610030d7816 */ /* 0x000fe2000000000d */
[----:B0-----:R-:W2:Y:S04]  /*5b880*/  LDL.LU R12, [R1+0x30] ;  /* 0x00003000010c7983 */ /* 0x001ea80000300800 */
[----:B------:R-:W3:Y:S04]  /*5b890*/  LDL.LU R3, [R1+0x34] ;  /* 0x0000340001037983 */ /* 0x000ee80000300800 */
[----:B------:R-:W-:Y:S04]  /*5b8a0*/  @P0 STG.E.U16 desc[UR46][R8.64+0x220], R14 ;  /* 0x0002200e08000986 */ /* 0x000fe8000c10152e */
        /* <DEDUP_REMOVED lines=8> */
[----:B------:R-:W-:Y:S02]  /*5b930*/  F2FP.BF16.F32.PACK_AB R3, RZ, R3 ;  /* 0x00000003ff03723e */ /* 0x000fe400000010ff */
[----:B------:R-:W-:Y:S02]  /*5b940*/  PRMT R14, R12, 0x7610, R14 ;  /* 0x000076100c0e7816 */ /* 0x000fe4000000000e */
[----:B------:R-:W-:Y:S01]  /*5b950*/  PRMT R12, R3, 0x7610, R12 ;  /* 0x00007610030c7816 */ /* 0x000fe2000000000c */
[----:B-----5:R-:W-:-:S04]  /*5b960*/  FMUL R13, R13, R2 ;  /* 0x000000020d0d7220 */ /* 0x020fc80000400000 */
[----:B------:R0:W-:Y:S01]  /*5b970*/  @P0 STG.E.U16 desc[UR46][R10.64+0x232], R12 ;  /* 0x0002320c0a000986 */ /* 0x0001e2000c10152e */
[----:B------:R-:W-:-:S04]  /*5b980*/  F2FP.BF16.F32.PACK_AB R3, RZ, R13 ;  /* 0x0000000dff03723e */ /* 0x000fc800000010ff */
[----:B------:R-:W-:Y:S01]  /*5b990*/  PRMT R13, R3, 0x7610, R13 ;  /* 0x00007610030d7816 */ /* 0x000fe2000000000d */
[----:B------:R-:W-:Y:S04]  /*5b9a0*/  @P6 STG.E.U16 desc[UR46][R10.64+0x230], R14 ;  /* 0x0002300e0a006986 */ /* 0x000fe8000c10152e */
[----:B0-----:R-:W2:Y:S04]  /*5b9b0*/  LDL.LU R12, [R1+0x3c] ;  /* 0x00003c00010c7983 */ /* 0x001ea80000300800 */
[----:B------:R-:W3:Y:S04]  /*5b9c0*/  LDL.LU R3, [R1+0x40] ;  /* 0x0000400001037983 */ /* 0x000ee80000300800 */
[----:B------:R0:W-:Y:S04]  /*5b9d0*/  @P5 STG.E.U16 desc[UR46][R8.64+0x230], R13 ;  /* 0x0002300d08005986 */ /* 0x0001e8000c10152e */
[----:B0-----:R-:W5:Y:S01]  /*5b9e0*/  LDL.LU R13, [R1+0x44] ;  /* 0x00004400010d7983 */ /* 0x001f620000300800 */
[----:B--2---:R-:W-:-:S05]  /*5b9f0*/  FMUL R12, R12, R2 ;  /* 0x000000020c0c7220 */ /* 0x004fca0000400000 */
[----:B------:R-:W-:-:S04]  /*5ba00*/  F2FP.BF16.F32.PACK_AB R12, RZ, R12 ;  /* 0x0000000cff0c723e */ /* 0x000fc800000010ff */
[----:B------:R-:W-:Y:S01]  /*5ba10*/  PRMT R14, R12, 0x7610, R14 ;  /* 0x000076100c0e7816 */ /* 0x000fe2000000000e */
[----:B-----5:R-:W-:-:S05]  /*5ba20*/  FMUL R13, R13, R2 ;  /* 0x000000020d0d7220 */ /* 0x020fca0000400000 */
[----:B------:R-:W-:Y:S02]  /*5ba30*/  F2FP.BF16.F32.PACK_AB R12, RZ, R13 ;  /* 0x0000000dff0c723e */ /* 0x000fe400000010ff */
[----:B------:R-:W2:Y:S01]  /*5ba40*/  LDL.LU R13, [R1+0x48] ;  /* 0x00004800010d7983 */ /* 0x000ea20000300800 */
[C---:B------:R-:W-:Y:S02]  /*5ba50*/  ISETP.GT.AND P0, PT, R0.reuse, 0x119, P4 ;  /* 0x000001190000780c */ /* 0x040fe40002704270 */
[C---:B------:R-:W-:Y:S02]  /*5ba60*/  ISETP.GT.AND P6, PT, R0.reuse, 0x120, P1 ;  /* 0x000001200000780c */ /* 0x040fe40000fc4270 */
[----:B------:R-:W-:Y:S01]  /*5ba70*/  ISETP.GT.AND P5, PT, R0, 0x121, P1 ;  /* 0x000001210000780c */ /* 0x000fe20000fa4270 */
[----:B---3--:R-:W-:-:S05]  /*5ba80*/  FMUL R3, R3, R2 ;  /* 0x0000000203037220 */ /* 0x008fca0000400000 */
[----:B------:R-:W-:-:S03]  /*5ba90*/  F2FP.BF16.F32.PACK_AB R3, RZ, R3 ;  /* 0x00000003ff03723e */ /* 0x000fc600000010ff */
[----:B------:R-:W-:Y:S04]  /*5baa0*/  @P0 STG.E.U16 desc[UR46][R8.64+0x232], R14 ;  /* 0x0002320e08000986 */ /* 0x000fe8000c10152e */
[----:B------:R0:W-:Y:S04]  /*5bab0*/  @P6 STG.E.U16 desc[UR46][R10.64+0x240], R3 ;  /* 0x000240030a006986 */ /* 0x0001e8000c10152e */
[----:B------:R1:W-:Y:S04]  /*5bac0*/  @P5 STG.E.U16 desc[UR46][R10.64+0x242], R12 ;  /* 0x0002420c0a005986 */ /* 0x0003e8000c10152e */
[----:B0-----:R-:W3:Y:S01]  /*5bad0*/  LDL.LU R3, [R1+0x4c] ;  /* 0x00004c0001037983 */ /* 0x001ee20000300800 */
[----:B--2---:R-:W-:-:S05]  /*5bae0*/  FMUL R13, R13, R2 ;  /* 0x000000020d0d7220 */ /* 0x004fca0000400000 */
[----:B-1----:R-:W-:Y:S02]  /*5baf0*/  F2FP.BF16.F32.PACK_AB R12, RZ, R13 ;  /* 0x0000000dff0c723e */ /* 0x002fe400000010ff */
[----:B------:R-:W2:Y:S02]  /*5bb00*/  LDL.LU R13, [R1+0x50] ;  /* 0x00005000010d7983 */ /* 0x000ea40000300800 */
[----:B------:R-:W-:Y:S01]  /*5bb10*/  PRMT R14, R12, 0x7610, R14 ;  /* 0x000076100c0e7816 */ /* 0x000fe2000000000e */
[----:B--2---:R-:W-:-:S05]  /*5bb20*/  FMUL R13, R13, R2 ;  /* 0x000000020d0d7220 */ /* 0x004fca0000400000 */
[----:B------:R-:W-:-:S04]  /*5bb30*/  F2FP.BF16.F32.PACK_AB R12, RZ, R13 ;  /* 0x0000000dff0c723e */ /* 0x000fc800000010ff */
[----:B------:R-:W-:Y:S02]  /*5bb40*/  PRMT R13, R12, 0x7610, R13 ;  /* 0x000076100c0d7816 */ /* 0x000fe4000000000d */
[----:B------:R-:W2:Y:S01]  /*5bb50*/  LDL.LU R12, [R1+0x58] ;  /* 0x00005800010c7983 */ /* 0x000ea20000300800 */
[C---:B------:R-:W-:Y:S02]  /*5bb60*/  ISETP.GT.AND P0, PT, R0.reuse, 0x120, P4 ;  /* 0x000001200000780c */ /* 0x040fe40002704270 */
[C---:B------:R-:W-:Y:S01]  /*5bb70*/  ISETP.GT.AND P6, PT, R0.reuse, 0x121, P4 ;  /* 0x000001210000780c */ /* 0x040fe200027c4270 */
[----:B---3--:R-:W-:Y:S01]  /*5bb80*/  FMUL R3, R3, R2 ;  /* 0x0000000203037220 */ /* 0x008fe20000400000 */
[----:B------:R-:W-:-:S04]  /*5bb90*/  ISETP.GT.AND P5, PT, R0, 0x128, P1 ;  /* 0x000001280000780c */ /* 0x000fc80000fa4270 */
[----:B------:R-:W-:-:S05]  /*5bba0*/  F2FP.BF16.F32.PACK_AB R3, RZ, R3 ;  /* 0x00000003ff03723e */ /* 0x000fca00000010ff */
[----:B------:R-:W-:Y:S04]  /*5bbb0*/  @P0 STG.E.U16 desc[UR46][R8.64+0x240], R14 ;  /* 0x0002400e08000986 */ /* 0x000fe8000c10152e */
[----:B------:R0:W-:Y:S04]  /*5bbc0*/  @P6 STG.E.U16 desc[UR46][R8.64+0x242], R3 ;  /* 0x0002420308006986 */ /* 0x0001e8000c10152e */
[----:B------:R1:W-:Y:S04]  /*5bbd0*/  @P5 STG.E.U16 desc[UR46][R10.64+0x250], R13 ;  /* 0x0002500d0a005986 */ /* 0x0003e8000c10152e */
[----:B0-----:R-:W3:Y:S04]  /*5bbe0*/  LDL.LU R3, [R1+0x54] ;  /* 0x0000540001037983 */ /* 0x001ee80000300800 */
[----:B-1----:R-:W5:Y:S01]  /*5bbf0*/  LDL.LU R13, [R1+0x5c] ;  /* 0x00005c00010d7983 */ /* 0x002f620000300800 */
[----:B--2---:R-:W-:-:S05]  /*5bc00*/  FMUL R12, R12, R2 ;  /* 0x000000020c0c7220 */ /* 0x004fca0000400000 */
[----:B------:R-:W-:-:S04]  /*5bc10*/  F2FP.BF16.F32.PACK_AB R12, RZ, R12 ;  /* 0x0000000cff0c723e */ /* 0x000fc800000010ff */
[----:B------:R-:W-:Y:S02]  /*5bc20*/  PRMT R15, R12, 0x7610, R15 ;  /* 0x000076100c0f7816 */ /* 0x000fe4000000000f */
[----:B------:R-:W2:Y:S01]  /*5bc30*/  LDL.LU R12, [R1+0x60] ;  /* 0x00006000010c7983 */ /* 0x000ea20000300800 */
[C---:B------:R-:W-:Y:S02]  /*5bc40*/  ISETP.GT.AND P6, PT, R0.reuse, 0x129, P1 ;  /* 0x000001290000780c */ /* 0x040fe40000fc4270 */
[C---:B------:R-:W-:Y:S02]  /*5bc50*/  ISETP.GT.AND P0, PT, R0.reuse, 0x128, P4 ;  /* 0x000001280000780c */ /* 0x040fe40002704270 */
[----:B------:R-:W-:Y:S01]  /*5bc60*/  ISETP.GT.AND P5, PT, R0, 0x129, P4 ;  /* 0x000001290000780c */ /* 0x000fe200027a4270 */
[-C--:B---3--:R-:W-:Y:S01]  /*5bc70*/  FMUL R3, R3, R2.reuse ;  /* 0x0000000203037220 */ /* 0x088fe20000400000 */
[----:B-----5:R-:W-:-:S04]  /*5bc80*/  FMUL R13, R13, R2 ;  /* 0x000000020d0d7220 */ /* 0x020fc80000400000 */
[----:B------:R-:W-:-:S04]  /*5bc90*/  F2FP.BF16.F32.PACK_AB R3, RZ, R3 ;  /* 0x00000003ff03723e */ /* 0x000fc800000010ff */
[----:B------:R-:W-:Y:S02]  /*5bca0*/  PRMT R14, R3, 0x7610, R14 ;  /* 0x00007610030e7816 */ /* 0x000fe4000000000e */
[----:B------:R-:W-:-:S04]  /*5bcb0*/  F2FP.BF16.F32.PACK_AB R3, RZ, R13 ;  /* 0x0000000dff03723e */ /* 0x000fc800000010ff */
[----:B------:R-:W-:Y:S01]  /*5bcc0*/  PRMT R13, R3, 0x7610, R13 ;  /* 0x00007610030d7816 */ /* 0x000fe2000000000d */
[----:B------:R-:W-:Y:S04]  /*5bcd0*/  @P6 STG.E.U16 desc[UR46][R10.64+0x252], R14 ;  /* 0x0002520e0a006986 */ /* 0x000fe8000c10152e */
[----:B------:R-:W-:Y:S04]  /*5bce0*/  @P0 STG.E.U16 desc[UR46][R8.64+0x250], R15 ;  /* 0x0002500f08000986 */ /* 0x000fe8000c10152e */
[----:B------:R0:W-:Y:S01]  /*5bcf0*/  @P5 STG.E.U16 desc[UR46][R8.64+0x252], R13 ;  /* 0x0002520d08005986 */ /* 0x0001e2000c10152e */
[----:B--2---:R-:W-:-:S05]  /*5bd00*/  FMUL R12, R12, R2 ;  /* 0x000000020c0c7220 */ /* 0x004fca0000400000 */
[----:B------:R-:W-:Y:S02]  /*5bd10*/  F2FP.BF16.F32.PACK_AB R3, RZ, R12 ;  /* 0x0000000cff03723e */ /* 0x000fe400000010ff */
[----:B------:R-:W2:Y:S04]  /*5bd20*/  LDL.LU R12, [R1+0x64] ;  /* 0x00006400010c7983 */ /* 0x000ea80000300800 */
[----:B0-----:R-:W3:Y:S01]  /*5bd30*/  LDL.LU R13, [R1+0x68] ;  /* 0x00006800010d7983 */ /* 0x001ee20000300800 */
[----:B------:R-:W-:Y:S01]  /*5bd40*/  PRMT R14, R3, 0x7610, R14 ;  /* 0x00007610030e7816 */ /* 0x000fe2000000000e */
[-C--:B--2---:R-:W-:Y:S01]  /*5bd50*/  FMUL R12, R12, R2.reuse ;  /* 0x000000020c0c7220 */ /* 0x084fe20000400000 */
[----:B---3--:R-:W-:-:S04]  /*5bd60*/  FMUL R13, R13, R2 ;  /* 0x000000020d0d7220 */ /* 0x008fc80000400000 */
[----:B------:R-:W-:Y:S02]  /*5bd70*/  F2FP.BF16.F32.PACK_AB R12, RZ, R12 ;  /* 0x0000000cff0c723e */ /* 0x000fe400000010ff */
[----:B------:R-:W-:Y:S02]  /*5bd80*/  F2FP.BF16.F32.PACK_AB R3, RZ, R13 ;  /* 0x0000000dff03723e */ /* 0x000fe400000010ff */
[----:B------:R-:W-:Y:S02]  /*5bd90*/  PRMT R13, R12, 0x7610, R13 ;  /* 0x000076100c0d7816 */ /* 0x000fe4000000000d */
[----:B------:R-:W2:Y:S01]  /*5bda0*/  LDL.LU R12, [R1+0x6c] ;  /* 0x00006c00010c7983 */ /* 0x000ea20000300800 */
[C---:B------:R-:W-:Y:S02]  /*5bdb0*/  ISETP.GT.AND P0, PT, R0.reuse, 0x130, P1 ;  /* 0x000001300000780c */ /* 0x040fe40000f04270 */
[----:B------:R-:W-:-:S11]  /*5bdc0*/  ISETP.GT.AND P6, PT, R0, 0x131, P1 ;  /* 0x000001310000780c */ /* 0x000fd60000fc4270 */
[----:B------:R0:W-:Y:S04]  /*5bdd0*/  @P0 STG.E.U16 desc[UR46][R10.64+0x260], R14 ;  /* 0x0002600e0a000986 */ /* 0x0001e8000c10152e */
[----:B------:R1:W-:Y:S01]  /*5bde0*/  @P6 STG.E.U16 desc[UR46][R10.64+0x262], R13 ;  /* 0x0002620d0a006986 */ /* 0x0003e2000c10152e */
[----:B0-----:R-:W-:-:S03]  /*5bdf0*/  PRMT R14, R3, 0x7610, R14 ;  /* 0x00007610030e7816 */ /* 0x001fc6000000000e */
[----:B-1----:R-:W3:Y:S01]  /*5be00*/  LDL.LU R13, [R1+0x74] ;  /* 0x00007400010d7983 */ /* 0x002ee20000300800 */
[----:B--2---:R-:W-:-:S05]  /*5be10*/  FMUL R12, R12, R2 ;  /* 0x000000020c0c7220 */ /* 0x004fca0000400000 */
[----:B------:R-:W-:Y:S02]  /*5be20*/  F2FP.BF16.F32.PACK_AB R3, RZ, R12 ;  /* 0x0000000cff03723e */ /* 0x000fe400000010ff */
[----:B------:R-:W2:Y:S01]  /*5be30*/  LDL.LU R12, [R1+0x70] ;  /* 0x00007000010c7983 */ /* 0x000ea20000300800 */
[C---:B------:R-:W-:Y:S02]  /*5be40*/  ISETP.GT.AND P5, PT, R0.reuse, 0x130, P4 ;  /* 0x000001300000780c */ /* 0x040fe400027a4270 */
[C---:B------:R-:W-:Y:S02]  /*5be50*/  ISETP.GT.AND P0, PT, R0.reuse, 0x131, P4 ;  /* 0x000001310000780c */ /* 0x040fe40002704270 */
[----:B------:R-:W-:-:S09]  /*5be60*/  ISETP.GT.AND P6, PT, R0, 0x138, P1 ;  /* 0x000001380000780c */ /* 0x000fd20000fc4270 */
[----:B------:R0:W-:Y:S01]  /*5be70*/  @P5 STG.E.U16 desc[UR46][R8.64+0x260], R14 ;  /* 0x0002600e08005986 */ /* 0x0001e2000c10152e */
[----:B------:R-:W-:Y:S01]  /*5be80*/  ISETP.GT.AND P5, PT, R0, 0x139, P1 ;  /* 0x000001390000780c */ /* 0x000fe20000fa4270 */
[----:B---3--:R-:W-:Y:S01]  /*5be90*/  FMUL R13, R13, R2 ;  /* 0x000000020d0d7220 */ /* 0x008fe20000400000 */
[----:B0-----:R-:W-:-:S04]  /*5bea0*/  PRMT R14, R3, 0x7610, R14 ;  /* 0x00007610030e7816 */ /* 0x001fc8000000000e */
[----:B------:R-:W-:Y:S01]  /*5beb0*/  F2FP.BF16.F32.PACK_AB R3, RZ, R13 ;  /* 0x0000000dff03723e */ /* 0x000fe200000010ff */
[----:B------:R-:W-:Y:S01]  /*5bec0*/  @P0 STG.E.U16 desc[UR46][R8.64+0x262], R14 ;  /* 0x0002620e08000986 */ /* 0x000fe2000c10152e */
[----:B--2---:R-:W-:-:S05]  /*5bed0*/  FMUL R12, R12, R2 ;  /* 0x000000020c0c7220 */ /* 0x004fca0000400000 */
[----:B------:R-:W-:-:S04]  /*5bee0*/  F2FP.BF16.F32.PACK_AB R12, RZ, R12 ;  /* 0x0000000cff0c723e */ /* 0x000fc800000010ff */
[----:B------:R-:W-:Y:S02]  /*5bef0*/  PRMT R13, R12, 0x7610, R13 ;  /* 0x000076100c0d7816 */ /* 0x000fe4000000000d */
[----:B------:R-:W-:Y:S02]  /*5bf00*/  PRMT R12, R3, 0x7610, R12 ;  /* 0x00007610030c7816 */ /* 0x000fe4000000000c */
[----:B------:R-:W2:Y:S04]  /*5bf10*/  LDL.LU R3, [R1+0x78] ;  /* 0x0000780001037983 */ /* 0x000ea80000300800 */
[----:B------:R0:W-:Y:S04]  /*5bf20*/  @P6 STG.E.U16 desc[UR46][R10.64+0x270], R13 ;  /* 0x0002700d0a006986 */ /* 0x0001e8000c10152e */
[----:B------:R1:W-:Y:S04]  /*5bf30*/  @P5 STG.E.U16 desc[UR46][R10.64+0x272], R12 ;  /* 0x0002720c0a005986 */ /* 0x0003e8000c10152e */
[----:B0-----:R-:W3:Y:S04]  /*5bf40*/  LDL.LU R13, [R1+0x80] ;  /* 0x00008000010d7983 */ /* 0x001ee80000300800 */
[----:B-1----:R-:W5:Y:S01]  /*5bf50*/  LDL.LU R12, [R1+0x7c] ;  /* 0x00007c00010c7983 */ /* 0x002f620000300800 */
[----:B------:R-:W-:-:S02]  /*5bf60*/  ISETP.GT.AND P0, PT, R0, 0x138, P4 ;  /* 0x000001380000780c */ /* 0x000fc40002704270 */
[C---:B------:R-:W-:Y:S02]  /*5bf70*/  ISETP.GT.AND P6, PT, R0.reuse, 0x139, P4 ;  /* 0x000001390000780c */ /* 0x040fe400027c4270 */
[----:B------:R-:W-:Y:S01]  /*5bf80*/  ISETP.GT.AND P5, PT, R0, 0x140, P1 ;  /* 0x000001400000780c */ /* 0x000fe20000fa4270 */
[----:B--2---:R-:W-:-:S05]  /*5bf90*/  FMUL R3, R3, R2 ;  /* 0x0000000203037220 */ /* 0x004fca0000400000 */
[----:B------:R-:W-:-:S04]  /*5bfa0*/  F2FP.BF16.F32.PACK_AB R3, RZ, R3 ;  /* 0x00000003ff03723e */ /* 0x000fc800000010ff */
[----:B------:R-:W-:Y:S01]  /*5bfb0*/  PRMT R14, R3, 0x7610, R14 ;  /* 0x00007610030e7816 */ /* 0x000fe2000000000e */
[-C--:B---3--:R-:W-:Y:S01]  /*5bfc0*/  FMUL R13, R13, R2.reuse ;  /* 0x000000020d0d7220 */ /* 0x088fe20000400000 */
[----:B-----5:R-:W-:-:S04]  /*5bfd0*/  FMUL R12, R12, R2 ;  /* 0x000000020c0c7220 */ /* 0x020fc80000400000 */
[----:B------:R-:W-:Y:S02]  /*5bfe0*/  F2FP.BF16.F32.PACK_AB R3, RZ, R13 ;  /* 0x0000000dff03723e */ /* 0x000fe400000010ff */
[----:B------:R-:W-:-:S04]  /*5bff0*/  F2FP.BF16.F32.PACK_AB R12, RZ, R12 ;  /* 0x0000000cff0c723e */ /* 0x000fc800000010ff */
[----:B------:R-:W-:Y:S01]  /*5c000*/  PRMT R13, R12, 0x7610, R13 ;  /* 0x000076100c0d7816 */ /* 0x000fe2000000000d */
[----:B------:R-:W-:Y:S04]  /*5c010*/  @P0 STG.E.U16 desc[UR46][R8.64+0x270], R14 ;  /* 0x0002700e08000986 */ /* 0x000fe8000c10152e */
[----:B------:R-:W2:Y:S04]  /*5c020*/  LDL.LU R12, [R1+0x84] ;  /* 0x00008400010c7983 */ /* 0x000ea80000300800 */
[----:B------:R0:W-:Y:S04]  /*5c030*/  @P6 STG.E.U16 desc[UR46][R8.64+0x272], R13 ;  /* 0x0002720d08006986 */ /* 0x0001e8000c10152e */
[----:B------:R1:W-:Y:S04]  /*5c040*/  @P5 STG.E.U16 desc[UR46][R10.64+0x280], R3 ;  /* 0x000280030a005986 */ /* 0x0003e8000c10152e */
[----:B0-----:R-:W3:Y:S04]  /*5c050*/  LDL.LU R13, [R1+0x8c] ;  /* 0x00008c00010d7983 */ /* 0x001ee80000300800 */
[----:B-1----:R-:W5:Y:S01]  /*5c060*/  LDL.LU R3, [R1+0x88] ;  /* 0x0000880001037983 */ /* 0x002f620000300800 */
[----:B------:R-:W-:-:S02]  /*5c070*/  ISETP.GT.AND P0, PT, R0, 0x141, P1 ;  /* 0x000001410000780c */ /* 0x000fc40000f04270 */
[----:B------:R-:W-:Y:S01]  /*5c080*/  ISETP.GT.AND P6, PT, R0, 0x140, P4 ;  /* 0x000001400000780c */ /* 0x000fe200027c4270 */
[----:B--2---:R-:W-:-:S05]  /*5c090*/  FMUL R12, R12, R2 ;  /* 0x000000020c0c7220 */ /* 0x004fca0000400000 */
[----:B------:R-:W-:Y:S01]  /*5c0a0*/  F2FP.BF16.F32.PACK_AB R12, RZ, R12 ;  /* 0x0000000cff0c723e */ /* 0x000fe200000010ff */
[----:B---3--:R-:W-:-:S05]  /*5c0b0*/  FMUL R13, R13, R2 ;  /* 0x000000020d0d7220 */ /* 0x008fca0000400000 */
[----:B------:R-:W-:Y:S01]  /*5c0c0*/  F2FP.BF16.F32.PACK_AB R14, RZ, R13 ;  /* 0x0000000dff0e723e */ /* 0x000fe200000010ff */
[----:B-----5:R-:W-:Y:S01]  /*5c0d0*/  FMUL R3, R3, R2 ;  /* 0x0000000203037220 */ /* 0x020fe20000400000 */
[----:B------:R-:W2:Y:S04]  /*5c0e0*/  LDL.LU R13, [R1+0x90] ;  /* 0x00009000010d7983 */ /* 0x000ea80000300800 */
[----:B------:R-:W-:Y:S01]  /*5c0f0*/  F2FP.BF16.F32.PACK_AB R3, RZ, R3 ;  /* 0x00000003ff03723e */ /* 0x000fe200000010ff */
[----:B------:R0:W-:Y:S03]  /*5c100*/  @P0 STG.E.U16 desc[UR46][R10.64+0x282], R12 ;  /* 0x0002820c0a000986 */ /* 0x0001e6000c10152e */
[----:B0-----:R-:W-:-:S02]  /*5c110*/  PRMT R12, R3, 0x7610, R12 ;  /* 0x00007610030c7816 */ /* 0x001fc4000000000c */
[----:B------:R-:W-:Y:S02]  /*5c120*/  PRMT R3, R14, 0x7610, R3 ;  /* 0x000076100e037816 */ /* 0x000fe40000000003 */
[----:B------:R-:W3:Y:S04]  /*5c130*/  LDL.LU R14, [R1+0x94] ;  /* 0x00009400010e7983 */ /* 0x000ee80000300800 */
[----:B------:R0:W-:Y:S04]  /*5c140*/  @P6 STG.E.U16 desc[UR46][R8.64+0x280], R12 ;  /* 0x0002800c08006986 */ /* 0x0001e8000c10152e */
[----:B0-----:R-:W5:Y:S01]  /*5c150*/  LDL.LU R12, [R1+0x9c] ;  /* 0x00009c00010c7983 */ /* 0x001f620000300800 */
[----:B------:R-:W-:-:S02]  /*5c160*/  ISETP.GT.AND P5, PT, R0, 0x141, P4 ;  /* 0x000001410000780c */ /* 0x000fc400027a4270 */
[----:B------:R-:W-:-:S11]  /*5c170*/  ISETP.GT.AND P0, PT, R0, 0x148, P1 ;  /* 0x000001480000780c */ /* 0x000fd60000f04270 */
[----:B------:R0:W-:Y:S04]  /*5c180*/  @P5 STG.E.U16 desc[UR46][R8.64+0x282], R3 ;  /* 0x0002820308005986 */ /* 0x0001e8000c10152e */
[----:B0-----:R-:W4:Y:S01]  /*5c190*/  LDL.LU R3, [R1+0xa0] ;  /* 0x0000a00001037983 */ /* 0x001f220000300800 */
[----:B--2---:R-:W-:-:S05]  /*5c1a0*/  FMUL R13, R13, R2 ;  /* 0x000000020d0d7220 */ /* 0x004fca0000400000 */
[----:B------:R-:W-:-:S04]  /*5c1b0*/  F2FP.BF16.F32.PACK_AB R13, RZ, R13 ;  /* 0x0000000dff0d723e */ /* 0x000fc800000010ff */
[----:B------:R-:W-:Y:S02]  /*5c1c0*/  PRMT R15, R13, 0x7610, R15 ;  /* 0x000076100d0f7816 */ /* 0x000fe4000000000f */
[----:B------:R-:W2:Y:S04]  /*5c1d0*/  LDL.LU R13, [R1+0x98] ;  /* 0x00009800010d7983 */ /* 0x000ea80000300800 */
[----:B------:R0:W-:Y:S01]  /*5c1e0*/  @P0 STG.E.U16 desc[UR46][R10.64+0x290], R15 ;  /* 0x0002900f0a000986 */ /* 0x0001e2000c10152e */
[----:B-----5:R-:W-:-:S05]  /*5c1f0*/  FMUL R12, R12, R2 ;  /* 0x000000020c0c7220 */ /* 0x020fca0000400000 */
[----:B------:R-:W-:-:S04]  /*5c200*/  F2FP.BF16.F32.PACK_AB R12, RZ, R12 ;  /* 0x0000000cff0c723e */ /* 0x000fc800000010ff */
[----:B0-----:R-:W-:Y:S02]  /*5c210*/  PRMT R15, R12, 0x7610, R15 ;  /* 0x000076100c0f7816 */ /* 0x001fe4000000000f */
[----:B------:R-:W5:Y:S01]  /*5c220*/  LDL.LU R12, [R1+0xa4] ;  /* 0x0000a400010c7983 */ /* 0x000f620000300800 */
[C---:B------:R-:W-:Y:S02]  /*5c230*/  ISETP.GT.AND P6, PT, R0.reuse, 0x149, P1 ;  /* 0x000001490000780c */ /* 0x040fe40000fc4270 */
[----:B------:R-:W-:Y:S01]  /*5c240*/  ISETP.GT.AND P5, PT, R0, 0x148, P4 ;  /* 0x000001480000780c */ /* 0x000fe200027a4270 */
[----:B---3--:R-:W-:-:S05]  /*5c250*/  FMUL R14, R14, R2 ;  /* 0x000000020e0e7220 */ /* 0x008fca0000400000 */
[----:B------:R-:W-:Y:S01]  /*5c260*/  F2FP.BF16.F32.PACK_AB R14, RZ, R14 ;  /* 0x0000000eff0e723e */ /* 0x000fe200000010ff */
[----:B----4-:R-:W-:-:S04]  /*5c270*/  FMUL R3, R3, R2 ;  /* 0x0000000203037220 */ /* 0x010fc80000400000 */
[----:B------:R0:W-:Y:S01]  /*5c280*/  @P6 STG.E.U16 desc[UR46][R10.64+0x292], R14 ;  /* 0x0002920e0a006986 */ /* 0x0001e2000c10152e */
[C---:B------:R-:W-:Y:S02]  /*5c290*/  ISETP.GT.AND P0, PT, R0.reuse, 0x149, P4 ;  /* 0x000001490000780c */ /* 0x040fe40002704270 */
[----:B------:R-:W-:Y:S01]  /*5c2a0*/  ISETP.GT.AND P6, PT, R0, 0x150, P1 ;  /* 0x000001500000780c */ /* 0x000fe20000fc4270 */
[----:B--2---:R-:W-:-:S05]  /*5c2b0*/  FMUL R13, R13, R2 ;  /* 0x000000020d0d7220 */ /* 0x004fca0000400000 */
[----:B------:R-:W-:-:S04]  /*5c2c0*/  F2FP.BF16.F32.PACK_AB R13, RZ, R13 ;  /* 0x0000000dff0d723e */ /* 0x000fc800000010ff */
[----:B------:R-:W-:Y:S02]  /*5c2d0*/  PRMT R17, R13, 0x7610, R17 ;  /* 0x000076100d117816 */ /* 0x000fe40000000011 */
[----:B------:R-:W-:Y:S01]  /*5c2e0*/  F2FP.BF16.F32.PACK_AB R13, RZ, R3 ;  /* 0x00000003ff0d723e */ /* 0x000fe200000010ff */
[----:B------:R-:W-:Y:S02]  /*5c2f0*/  FMUL R3, R19, R2 ;  /* 0x0000000213037220 */ /* 0x000fe40000400000 */
[----:B------:R1:W-:Y:S01]  /*5c300*/  @P5 STG.E.U16 desc[UR46][R8.64+0x290], R17 ;  /* 0x0002901108005986 */ /* 0x0003e2000c10152e */
[----:B------:R-:W-:Y:S02]  /*5c310*/  ISETP.GT.AND P5, PT, R0, 0x151, P1 ;  /* 0x000001510000780c */ /* 0x000fe40000fa4270 */
[----:B------:R-:W-:-:S04]  /*5c320*/  F2FP.BF16.F32.PACK_AB R3, RZ, R3 ;  /* 0x00000003ff03723e */ /* 0x000fc800000010ff */
[----:B------:R-:W-:Y:S01]  /*5c330*/  PRMT R18, R3, 0x7610, R18 ;  /* 0x0000761003127816 */ /* 0x000fe20000000012 */
[-C--:B------:R-:W-:Y:S01]  /*5c340*/  FMUL R3, R218, R2.reuse ;  /* 0x00000002da037220 */ /* 0x080fe20000400000 */
[----:B0-----:R-:W-:Y:S01]  /*5c350*/  PRMT R14, R13, 0x7610, R14 ;  /* 0x000076100d0e7816 */ /* 0x001fe2000000000e */
[----:B------:R-:W-:Y:S03]  /*5c360*/  @P0 STG.E.U16 desc[UR46][R8.64+0x292], R15 ;  /* 0x0002920f08000986 */ /* 0x000fe6000c10152e */
[----:B------:R-:W-:Y:S01]  /*5c370*/  F2FP.BF16.F32.PACK_AB R13, RZ, R3 ;  /* 0x00000003ff0d723e */ /* 0x000fe200000010ff */
[----:B-----5:R-:W-:-:S05]  /*5c380*/  FMUL R12, R12, R2 ;  /* 0x000000020c0c7220 */ /* 0x020fca0000400000 */
[----:B------:R-:W-:Y:S01]  /*5c390*/  F2FP.BF16.F32.PACK_AB R12, RZ, R12 ;  /* 0x0000000cff0c723e */ /* 0x000fe200000010ff */
[----:B------:R-:W-:-:S03]  /*5c3a0*/  FMUL R3, R217, R2 ;  /* 0x00000002d9037220 */ /* 0x000fc60000400000 */
[----:B-1----:R-:W-:Y:S01]  /*5c3b0*/  PRMT R17, R12, 0x7610, R17 ;  /* 0x000076100c117816 */ /* 0x002fe20000000011 */
[----:B------:R0:W-:Y:S01]  /*5c3c0*/  @P6 STG.E.U16 desc[UR46][R10.64+0x2a0], R14 ;  /* 0x0002a00e0a006986 */ /* 0x0001e2000c10152e */
[----:B------:R-:W-:-:S03]  /*5c3d0*/  ISETP.GT.AND P0, PT, R0, 0x150, P4 ;  /* 0x000001500000780c */ /* 0x000fc60002704270 */
[----:B------:R1:W-:Y:S01]  /*5c3e0*/  @P5 STG.E.U16 desc[UR46][R10.64+0x2a2], R17 ;  /* 0x0002a2110a005986 */ /* 0x0003e2000c10152e */
[----:B------:R-:W-:Y:S01]  /*5c3f0*/  ISETP.GT.AND P5, PT, R0, 0x151, P4 ;  /* 0x000001510000780c */ /* 0x000fe200027a4270 */
[-C--:B------:R-:W-:Y:S01]  /*5c400*/  FMUL R12, R216, R2.reuse ;  /* 0x00000002d80c7220 */ /* 0x080fe20000400000 */
[----:B------:R-:W-:Y:S02]  /*5c410*/  ISETP.GT.AND P6, PT, R0, 0x158, P1 ;  /* 0x000001580000780c */ /* 0x000fe40000fc4270 */
[----:B0-----:R-:W-:Y:S02]  /*5c420*/  PRMT R14, R13, 0x7610, R14 ;  /* 0x000076100d0e7816 */ /* 0x001fe4000000000e */
[----:B------:R-:W-:Y:S01]  /*5c430*/  F2FP.BF16.F32.PACK_AB R13, RZ, R3 ;  /* 0x00000003ff0d723e */ /* 0x000fe200000010ff */
[----:B------:R-:W-:Y:S01]  /*5c440*/  FMUL R3, R215, R2 ;  /* 0x00000002d7037220 */ /* 0x000fe20000400000 */
[----:B------:R-:W-:Y:S02]  /*5c450*/  F2FP.BF16.F32.PACK_AB R12, RZ, R12 ;  /* 0x0000000cff0c723e */ /* 0x000fe400000010ff */
[----:B-1----:R-:W-:-:S02]  /*5c460*/  PRMT R17, R13, 0x7610, R17 ;  /* 0x000076100d117816 */ /* 0x002fc40000000011 */
[----:B------:R-:W-:Y:S01]  /*5c470*/  F2FP.BF16.F32.PACK_AB R13, RZ, R3 ;  /* 0x00000003ff0d723e */ /* 0x000fe200000010ff */
[-C--:B------:R-:W-:Y:S01]  /*5c480*/  FMUL R3, R212, R2.reuse ;  /* 0x00000002d4037220 */ /* 0x080fe20000400000 */
[----:B------:R-:W-:Y:S01]  /*5c490*/  PRMT R15, R12, 0x7610, R15 ;  /* 0x000076100c0f7816 */ /* 0x000fe2000000000f */
[----:B------:R-:W-:Y:S01]  /*5c4a0*/  @P0 STG.E.U16 desc[UR46][R8.64+0x2a0], R18 ;  /* 0x0002a01208000986 */ /* 0x000fe2000c10152e */
[C---:B------:R-:W-:Y:S02]  /*5c4b0*/  ISETP.GT.AND P0, PT, R0.reuse, 0x159, P1 ;  /* 0x000001590000780c */ /* 0x040fe40000f04270 */
[----:B------:R-:W-:Y:S01]  /*5c4c0*/  F2FP.BF16.F32.PACK_AB R3, RZ, R3 ;  /* 0x00000003ff03723e */ /* 0x000fe200000010ff */
[----:B------:R-:W-:Y:S01]  /*5c4d0*/  @P5 STG.E.U16 desc[UR46][R8.64+0x2a2], R14 ;  /* 0x0002a20e08005986 */ /* 0x000fe2000c10152e */
[----:B------:R-:W-:Y:S01]  /*5c4e0*/  ISETP.GT.AND P5, PT, R0, 0x158, P4 ;  /* 0x000001580000780c */ /* 0x000fe200027a4270 */
[----:B------:R-:W-:Y:S02]  /*5c4f0*/  FMUL R12, R214, R2 ;  /* 0x00000002d60c7220 */ /* 0x000fe40000400000 */
[----:B------:R0:W-:Y:S01]  /*5c500*/  @P6 STG.E.U16 desc[UR46][R10.64+0x2b0], R15 ;  /* 0x0002b00f0a006986 */ /* 0x0001e2000c10152e */
[----:B------:R-:W-:-:S02]  /*5c510*/  ISETP.GT.AND P6, PT, R0, 0x159, P4 ;  /* 0x000001590000780c */ /* 0x000fc400027c4270 */
[----:B------:R-:W-:Y:S02]  /*5c520*/  F2FP.BF16.F32.PACK_AB R12, RZ, R12 ;  /* 0x0000000cff0c723e */ /* 0x000fe400000010ff */
[----:B0-----:R-:W-:Y:S01]  /*5c530*/  PRMT R15, R3, 0x7610, R15 ;  /* 0x00007610030f7816 */ /* 0x001fe2000000000f */
[-C--:B------:R-:W-:Y:S01]  /*5c540*/  FMUL R3, R213, R2.reuse ;  /* 0x00000002d5037220 */ /* 0x080fe20000400000 */
[----:B------:R-:W-:Y:S01]  /*5c550*/  PRMT R14, R13, 0x7610, R14 ;  /* 0x000076100d0e7816 */ /* 0x000fe2000000000e */
[----:B------:R-:W-:Y:S03]  /*5c560*/  @P0 STG.E.U16 desc[UR46][R10.64+0x2b2], R17 ;  /* 0x0002b2110a000986 */ /* 0x000fe6000c10152e */
[----:B------:R-:W-:Y:S01]  /*5c570*/  F2FP.BF16.F32.PACK_AB R13, RZ, R3 ;  /* 0x00000003ff0d723e */ /* 0x000fe200000010ff */
[-C--:B------:R-:W-:Y:S01]  /*5c580*/  FMUL R3, R210, R2.reuse ;  /* 0x00000002d2037220 */ /* 0x080fe20000400000 */
[----:B------:R-:W-:Y:S01]  /*5c590*/  ISETP.GT.AND P0, PT, R0, 0x160, P1 ;  /* 0x000001600000780c */ /* 0x000fe20000f04270 */
[----:B------:R0:W-:Y:S01]  /*5c5a0*/  @P5 STG.E.U16 desc[UR46][R8.64+0x2b0], R14 ;  /* 0x0002b00e08005986 */ /* 0x0001e2000c10152e */
[----:B------:R-:W-:Y:S01]  /*5c5b0*/  PRMT R18, R12, 0x7610, R18 ;  /* 0x000076100c127816 */ /* 0x000fe20000000012 */
[----:B------:R-:W-:Y:S01]  /*5c5c0*/  FMUL R12, R211, R2 ;  /* 0x00000002d30c7220 */ /* 0x000fe20000400000 */
[----:B------:R-:W-:-:S03]  /*5c5d0*/  ISETP.GT.AND P5, PT, R0, 0x160, P4 ;  /* 0x000001600000780c */ /* 0x000fc600027a4270 */
[----:B------:R1:W-:Y:S01]  /*5c5e0*/  @P6 STG.E.U16 desc[UR46][R8.64+0x2b2], R18 ;  /* 0x0002b21208006986 */ /* 0x0003e2000c10152e */
[----:B------:R-:W-:Y:S02]  /*5c5f0*/  ISETP.GT.AND P6, PT, R0, 0x161, P1 ;  /* 0x000001610000780c */ /* 0x000fe40000fc4270 */
[----:B0-----:R-:W-:Y:S02]  /*5c600*/  PRMT R14, R13, 0x7610, R14 ;  /* 0x000076100d0e7816 */ /* 0x001fe4000000000e */
[----:B------:R-:W-:Y:S01]  /*5c610*/  F2FP.BF16.F32.PACK_AB R13, RZ, R3 ;  /* 0x00000003ff0d723e */ /* 0x000fe200000010ff */
[----:B------:R-:W-:-:S03]  /*5c620*/  FMUL R3, R208, R2 ;  /* 0x00000002d0037220 */ /* 0x000fc60000400000 */
[----:B-1----:R-:W-:Y:S02]  /*5c630*/  PRMT R18, R13, 0x7610, R18 ;  /* 0x000076100d127816 */ /* 0x002fe40000000012 */
[----:B------:R-:W-:Y:S01]  /*5c640*/  F2FP.BF16.F32.PACK_AB R13, RZ, R3 ;  /* 0x00000003ff0d723e */ /* 0x000fe200000010ff */
[----:B------:R-:W-:Y:S01]  /*5c650*/  FMUL R3, R209, R2 ;  /* 0x00000002d1037220 */ /* 0x000fe20000400000 */
[----:B------:R-:W-:Y:S01]  /*5c660*/  F2FP.BF16.F32.PACK_AB R12, RZ, R12 ;  /* 0x0000000cff0c723e */ /* 0x000fe200000010ff */
[----:B------:R0:W-:Y:S01]  /*5c670*/  @P0 STG.E.U16 desc[UR46][R10.64+0x2c0], R15 ;  /* 0x0002c00f0a000986 */ /* 0x0001e2000c10152e */
[----:B------:R-:W-:Y:S02]  /*5c680*/  ISETP.GT.AND P0, PT, R0, 0x161, P4 ;  /* 0x000001610000780c */ /* 0x000fe40002704270 */
[----:B------:R-:W-:Y:S02]  /*5c690*/  F2FP.BF16.F32.PACK_AB R3, RZ, R3 ;  /* 0x00000003ff03723e */ /* 0x000fe400000010ff */
[----:B------:R-:W-:Y:S01]  /*5c6a0*/  PRMT R17, R12, 0x7610, R17 ;  /* 0x000076100c117816 */ /* 0x000fe20000000011 */
[----:B------:R1:W-:Y:S01]  /*5c6b0*/  @P6 STG.E.U16 desc[UR46][R10.64+0x2c2], R14 ;  /* 0x0002c20e0a006986 */ /* 0x0003e2000c10152e */
[----:B------:R-:W-:-:S03]  /*5c6c0*/  ISETP.GT.AND P6, PT, R0, 0x169, P1 ;  /* 0x000001690000780c */ /* 0x000fc60000fc4270 */
[----:B------:R2:W-:Y:S01]  /*5c6d0*/  @P5 STG.E.U16 desc[UR46][R8.64+0x2c0], R17 ;  /* 0x0002c01108005986 */ /* 0x0005e2000c10152e */
[----:B0-----:R-:W-:Y:S01]  /*5c6e0*/  PRMT R15, R3, 0x7610, R15 ;  /* 0x00007610030f7816 */ /* 0x001fe2000000000f */
[-C--:B------:R-:W-:Y:S01]  /*5c6f0*/  FMUL R3, R206, R2.reuse ;  /* 0x00000002ce037220 */ /* 0x080fe20000400000 */
[----:B------:R-:W-:Y:S02]  /*5c700*/  ISETP.GT.AND P5, PT, R0, 0x168, P1 ;  /* 0x000001680000780c */ /* 0x000fe40000fa4270 */
[----:B-1----:R-:W-:Y:S02]  /*5c710*/  PRMT R14, R13, 0x7610, R14 ;  /* 0x000076100d0e7816 */ /* 0x002fe4000000000e */
[----:B------:R-:W-:Y:S01]  /*5c720*/  F2FP.BF16.F32.PACK_AB R13, RZ, R3 ;  /* 0x00000003ff0d723e */ /* 0x000fe200000010ff */
[-C--:B------:R-:W-:Y:S01]  /*5c730*/  FMUL R3, R204, R2.reuse ;  /* 0x00000002cc037220 */ /* 0x080fe20000400000 */
[----:B------:R-:W-:Y:S01]  /*5c740*/  @P0 STG.E.U16 desc[UR46][R8.64+0x2c2], R18 ;  /* 0x0002c21208000986 */ /* 0x000fe2000c10152e */
[----:B------:R-:W-:Y:S01]  /*5c750*/  FMUL R12, R207, R2 ;  /* 0x00000002cf0c7220 */ /* 0x000fe20000400000 */
[----:B------:R-:W-:-:S02]  /*5c760*/  ISETP.GT.AND P0, PT, R0, 0x168, P4 ;  /* 0x000001680000780c */ /* 0x000fc40002704270 */
[----:B------:R-:W-:Y:S01]  /*5c770*/  F2FP.BF16.F32.PACK_AB R3, RZ, R3 ;  /* 0x00000003ff03723e */ /* 0x000fe200000010ff */
[----:B------:R0:W-:Y:S01]  /*5c780*/  @P6 STG.E.U16 desc[UR46][R10.64+0x2d2], R15 ;  /* 0x0002d20f0a006986 */ /* 0x0001e2000c10152e */
[----:B------:R-:W-:-:S03]  /*5c790*/  F2FP.BF16.F32.PACK_AB R12, RZ, R12 ;  /* 0x0000000cff0c723e */ /* 0x000fc600000010ff */
[----:B------:R1:W-:Y:S01]  /*5c7a0*/  @P5 STG.E.U16 desc[UR46][R10.64+0x2d0], R14 ;  /* 0x0002d00e0a005986 */ /* 0x0003e2000c10152e */
[----:B------:R-:W-:Y:S02]  /*5c7b0*/  ISETP.GT.AND P5, PT, R0, 0x169, P4 ;  /* 0x000001690000780c */ /* 0x000fe400027a4270 */
[----:B--2---:R-:W-:Y:S02]  /*5c7c0*/  PRMT R17, R12, 0x7610, R17 ;  /* 0x000076100c117816 */ /* 0x004fe40000000011 */
[----:B------:R-:W-:Y:S02]  /*5c7d0*/  ISETP.GT.AND P6, PT, R0, 0x170, P1 ;  /* 0x000001700000780c */ /* 0x000fe40000fc4270 */
[----:B0-----:R-:W-:Y:S01]  /*5c7e0*/  PRMT R15, R3, 0x7610, R15 ;  /* 0x00007610030f7816 */ /* 0x001fe2000000000f */
[-C--:B------:R-:W-:Y:S01]  /*5c7f0*/  FMUL R3, R203, R2.reuse ;  /* 0x00000002cb037220 */ /* 0x080fe20000400000 */
[----:B------:R0:W-:Y:S01]  /*5c800*/  @P0 STG.E.U16 desc[UR46][R8.64+0x2d0], R17 ;  /* 0x0002d01108000986 */ /* 0x0001e2000c10152e */
[----:B-1----:R-:W-:Y:S01]  /*5c810*/  PRMT R14, R13, 0x7610, R14 ;  /* 0x000076100d0e7816 */ /* 0x002fe2000000000e */
[----:B------:R-:W-:-:S02]  /*5c820*/  FMUL R12, R205, R2 ;  /* 0x00000002cd0c7220 */ /* 0x000fc40000400000 */
[----:B------:R-:W-:Y:S01]  /*5c830*/  F2FP.BF16.F32.PACK_AB R13, RZ, R3 ;  /* 0x00000003ff0d723e */ /* 0x000fe200000010ff */
[----:B------:R-:W-:Y:S01]  /*5c840*/  FMUL R3, R202, R2 ;  /* 0x00000002ca037220 */ /* 0x000fe20000400000 */
[----:B------:R-:W-:Y:S02]  /*5c850*/  ISETP.GT.AND P0, PT, R0, 0x171, P1 ;  /* 0x000001710000780c */ /* 0x000fe40000f04270 */
[----:B------:R-:W-:Y:S02]  /*5c860*/  F2FP.BF16.F32.PACK_AB R12, RZ, R12 ;  /* 0x0000000cff0c723e */ /* 0x000fe400000010ff */
[----:B------:R-:W-:Y:S01]  /*5c870*/  F2FP.BF16.F32.PACK_AB R3, RZ, R3 ;  /* 0x00000003ff03723e */ /* 0x000fe200000010ff */
[----:B------:R-:W-:Y:S01]  /*5c880*/  @P5 STG.E.U16 desc[UR46][R8.64+0x2d2], R14 ;  /* 0x0002d20e08005986 */ /* 0x000fe2000c10152e */
[----:B0-----:R-:W-:Y:S02]  /*5c890*/  PRMT R17, R12, 0x7610, R17 ;  /* 0x000076100c117816 */ /* 0x001fe40000000011 */
[C---:B------:R-:W-:Y:S01]  /*5c8a0*/  ISETP.GT.AND P5, PT, R0.reuse, 0x170, P4 ;  /* 0x000001700000780c */ /* 0x040fe200027a4270 */
[----:B------:R0:W-:Y:S01]  /*5c8b0*/  @P6 STG.E.U16 desc[UR46][R10.64+0x2e0], R15 ;  /* 0x0002e00f0a006986 */ /* 0x0001e2000c10152e */
[----:B------:R-:W-:Y:S01]  /*5c8c0*/  ISETP.GT.AND P6, PT, R0, 0x171, P4 ;  /* 0x000001710000780c */ /* 0x000fe200027c4270 */
[----:B------:R-:W-:-:S02]  /*5c8d0*/  FMUL R12, R200, R2 ;  /* 0x00000002c80c7220 */ /* 0x000fc40000400000 */
[----:B------:R1:W-:Y:S01]  /*5c8e0*/  @P0 STG.E.U16 desc[UR46][R10.64+0x2e2], R17 ;  /* 0x0002e2110a000986 */ /* 0x0003e2000c10152e */
[----:B------:R-:W-:Y:S02]  /*5c8f0*/  ISETP.GT.AND P0, PT, R0, 0x178, P1 ;  /* 0x000001780000780c */ /* 0x000fe40000f04270 */
[----:B0-----:R-:W-:Y:S01]  /*5c900*/  PRMT R15, R3, 0x7610, R15 ;  /* 0x00007610030f7816 */ /* 0x001fe2000000000f */
[----:B------:R-:W-:Y:S01]  /*5c910*/  FMUL R3, R201, R2 ;  /* 0x00000002c9037220 */ /* 0x000fe20000400000 */
[----:B------:R-:W-:Y:S02]  /*5c920*/  PRMT R14, R13, 0x7610, R14 ;  /* 0x000076100d0e7816 */ /* 0x000fe4000000000e */
[----:B------:R-:W-:Y:S02]  /*5c930*/  F2FP.BF16.F32.PACK_AB R12, RZ, R12 ;  /* 0x0000000cff0c723e */ /* 0x000fe400000010ff */
[----:B------:R-:W-:Y:S01]  /*5c940*/  F2FP.BF16.F32.PACK_AB R13, RZ, R3 ;  /* 0x00000003ff0d723e */ /* 0x000fe200000010ff */
[-C--:B------:R-:W-:Y:S01]  /*5c950*/  FMUL R3, R199, R2.reuse ;  /* 0x00000002c7037220 */ /* 0x080fe20000400000 */
[----:B-1----:R-:W-:Y:S01]  /*5c960*/  PRMT R17, R12, 0x7610, R17 ;  /* 0x000076100c117816 */ /* 0x002fe20000000011 */
[----:B------:R-:W-:Y:S01]  /*5c970*/  FMUL R12, R198, R2 ;  /* 0x00000002c60c7220 */ /* 0x000fe20000400000 */
[----:B------:R0:W-:Y:S02]  /*5c980*/  @P5 STG.E.U16 desc[UR46][R8.64+0x2e0], R14 ;  /* 0x0002e00e08005986 */ /* 0x0001e4000c10152e */
[----:B------:R-:W-:-:S02]  /*5c990*/  F2FP.BF16.F32.PACK_AB R3, RZ, R3 ;  /* 0x00000003ff03723e */ /* 0x000fc400000010ff */
[C---:B------:R-:W-:Y:S01]  /*5c9a0*/  ISETP.GT.AND P5, PT, R0.reuse, 0x179, P1 ;  /* 0x000001790000780c */ /* 0x040fe20000fa4270 */
[----:B------:R1:W-:Y:S01]  /*5c9b0*/  @P6 STG.E.U16 desc[UR46][R8.64+0x2e2], R15 ;  /* 0x0002e20f08006986 */ /* 0x0003e2000c10152e */
[----:B------:R-:W-:Y:S02]  /*5c9c0*/  ISETP.GT.AND P6, PT, R0, 0x178, P4 ;  /* 0x000001780000780c */ /* 0x000fe400027c4270 */
[----:B------:R-:W-:Y:S01]  /*5c9d0*/  F2FP.BF16.F32.PACK_AB R12, RZ, R12 ;  /* 0x0000000cff0c723e */ /* 0x000fe200000010ff */
[----:B------:R2:W-:Y:S01]  /*5c9e0*/  @P0 STG.E.U16 desc[UR46][R10.64+0x2f0], R17 ;  /* 0x0002f0110a000986 */ /* 0x0005e2000c10152e */
[----:B0-----:R-:W-:Y:S01]  /*5c9f0*/  PRMT R14, R3, 0x7610, R14 ;  /* 0x00007610030e7816 */ /* 0x001fe2000000000e */
[----:B------:R-:W-:Y:S01]  /*5ca00*/  FMUL R3, R196, R2 ;  /* 0x00000002c4037220 */ /* 0x000fe20000400000 */
[----:B------:R-:W-:Y:S02]  /*5ca10*/  ISETP.GT.AND P0, PT, R0, 0x179, P4 ;  /* 0x000001790000780c */ /* 0x000fe40002704270 */
[----:B-1----:R-:W-:-:S02]  /*5ca20*/  PRMT R15, R12, 0x7610, R15 ;  /* 0x000076100c0f7816 */ /* 0x002fc4000000000f */
[----:B------:R-:W-:Y:S01]  /*5ca30*/  F2FP.BF16.F32.PACK_AB R12, RZ, R3 ;  /* 0x00000003ff0c723e */ /* 0x000fe200000010ff */
[-C--:B------:R-:W-:Y:S01]  /*5ca40*/  FMUL R3, R197, R2.reuse ;  /* 0x00000002c5037220 */ /* 0x080fe20000400000 */
[----:B------:R0:W-:Y:S02]  /*5ca50*/  @P5 STG.E.U16 desc[UR46][R10.64+0x2f2], R13 ;  /* 0x0002f20d0a005986 */ /* 0x0001e4000c10152e */
[----:B--2---:R-:W-:Y:S01]  /*5ca60*/  PRMT R17, R12, 0x7610, R17 ;  /* 0x000076100c117816 */ /* 0x004fe20000000011 */
[----:B------:R-:W-:Y:S01]  /*5ca70*/  FMUL R12, R195, R2 ;  /* 0x00000002c30c7220 */ /* 0x000fe20000400000 */
[----:B------:R1:W-:Y:S01]  /*5ca80*/  @P6 STG.E.U16 desc[UR46][R8.64+0x2f0], R14 ;  /* 0x0002f00e08006986 */ /* 0x0003e2000c10152e */
[C---:B------:R-:W-:Y:S02]  /*5ca90*/  ISETP.GT.AND P6, PT, R0.reuse, 0x181, P1 ;  /* 0x000001810000780c */ /* 0x040fe40000fc4270 */
[----:B------:R-:W-:Y:S01]  /*5caa0*/  ISETP.GT.AND P5, PT, R0, 0x180, P1 ;  /* 0x000001800000780c */ /* 0x000fe20000fa4270 */
[----:B------:R2:W-:Y:S01]  /*5cab0*/  @P0 STG.E.U16 desc[UR46][R8.64+0x2f2], R15 ;  /* 0x0002f20f08000986 */ /* 0x0005e2000c10152e */
[----:B------:R-:W-:-:S02]  /*5cac0*/  F2FP.BF16.F32.PACK_AB R12, RZ, R12 ;  /* 0x0000000cff0c723e */ /* 0x000fc400000010ff */
[----:B0-----:R-:W-:Y:S01]  /*5cad0*/  F2FP.BF16.F32.PACK_AB R13, RZ, R3 ;  /* 0x00000003ff0d723e */ /* 0x001fe200000010ff */
[-C--:B------:R-:W-:Y:S01]  /*5cae0*/  FMUL R3, R194, R2.reuse ;  /* 0x00000002c2037220 */ /* 0x080fe20000400000 */
[----:B------:R-:W-:Y:S02]  /*5caf0*/  ISETP.GT.AND P0, PT, R0, 0x180, P4 ;  /* 0x000001800000780c */ /* 0x000fe40002704270 */
[----:B-1----:R-:W-:Y:S02]  /*5cb00*/  PRMT R14, R12, 0x7610, R14 ;  /* 0x000076100c0e7816 */ /* 0x002fe4000000000e */
[----:B------:R-:W-:Y:S01]  /*5cb10*/  F2FP.BF16.F32.PACK_AB R12, RZ, R3 ;  /* 0x00000003ff0c723e */ /* 0x000fe200000010ff */
[-C--:B------:R-:W-:Y:S01]  /*5cb20*/  FMUL R3, R192, R2.reuse ;  /* 0x00000002c0037220 */ /* 0x080fe20000400000 */
[----:B------:R0:W-:Y:S02]  /*5cb30*/  @P6 STG.E.U16 desc[UR46][R10.64+0x302], R13 ;  /* 0x0003020d0a006986 */ /* 0x0001e4000c10152e */
[----:B--2---:R-:W-:Y:S01]  /*5cb40*/  PRMT R15, R12, 0x7610, R15 ;  /* 0x000076100c0f7816 */ /* 0x004fe2000000000f */
[----:B------:R-:W-:Y:S01]  /*5cb50*/  FMUL R12, R193, R2 ;  /* 0x00000002c10c7220 */ /* 0x000fe20000400000 */
[----:B------:R1:W-:Y:S01]  /*5cb60*/  @P5 STG.E.U16 desc[UR46][R10.64+0x300], R17 ;  /* 0x000300110a005986 */ /* 0x0003e2000c10152e */
[----:B------:R-:W-:-:S03]  /*5cb70*/  ISETP.GT.AND P5, PT, R0, 0x181, P4 ;  /* 0x000001810000780c */ /* 0x000fc600027a4270 */
[----:B------:R2:W-:Y:S01]  /*5cb80*/  @P0 STG.E.U16 desc[UR46][R8.64+0x300], R14 ;  /* 0x0003000e08000986 */ /* 0x0005e2000c10152e */
[----:B0-----:R-:W-:Y:S01]  /*5cb90*/  F2FP.BF16.F32.PACK_AB R13, RZ, R3 ;  /* 0x00000003ff0d723e */ /* 0x001fe200000010ff */
[----:B------:R-:W-:Y:S01]  /*5cba0*/  FMUL R3, R191, R2 ;  /* 0x00000002bf037220 */ /* 0x000fe20000400000 */
[C---:B------:R-:W-:Y:S02]  /*5cbb0*/  ISETP.GT.AND P0, PT, R0.reuse, 0x189, P1 ;  /* 0x000001890000780c */ /* 0x040fe40000f04270 */
[----:B------:R-:W-:Y:S02]  /*5cbc0*/  ISETP.GT.AND P6, PT, R0, 0x188, P1 ;  /* 0x000001880000780c */ /* 0x000fe40000fc4270 */
[----:B------:R-:W-:Y:S02]  /*5cbd0*/  F2FP.BF16.F32.PACK_AB R3, RZ, R3 ;  /* 0x00000003ff03723e */ /* 0x000fe400000010ff */
[----:B------:R-:W-:Y:S02]  /*5cbe0*/  F2FP.BF16.F32.PACK_AB R12, RZ, R12 ;  /* 0x0000000cff0c723e */ /* 0x000fe400000010ff */
[----:B------:R-:W-:Y:S01]  /*5cbf0*/  PRMT R18, R3, 0x7610, R18 ;  /* 0x0000761003127816 */ /* 0x000fe20000000012 */
[----:B------:R-:W-:Y:S01]  /*5cc00*/  FMUL R3, R190, R2 ;  /* 0x00000002be037220 */ /* 0x000fe20000400000 */
[----:B-1----:R-:W-:-:S02]  /*5cc10*/  PRMT R17, R12, 0x7610, R17 ;  /* 0x000076100c117816 */ /* 0x002fc40000000011 */
[----:B--2---:R-:W-:Y:S01]  /*5cc20*/  PRMT R14, R13, 0x7610, R14 ;  /* 0x000076100d0e7816 */ /* 0x004fe2000000000e */
[----:B------:R-:W-:Y:S01]  /*5cc30*/  @P5 STG.E.U16 desc[UR46][R8.64+0x302], R15 ;  /* 0x0003020f08005986 */ /* 0x000fe2000c10152e */
[----:B------:R-:W-:Y:S01]  /*5cc40*/  F2FP.BF16.F32.PACK_AB R13, RZ, R3 ;  /* 0x00000003ff0d723e */ /* 0x000fe200000010ff */
[-C--:B------:R-:W-:Y:S01]  /*5cc50*/  FMUL R3, R189, R2.reuse ;  /* 0x00000002bd037220 */ /* 0x080fe20000400000 */
[C---:B------:R-:W-:Y:S01]  /*5cc60*/  ISETP.GT.AND P5, PT, R0.reuse, 0x188, P4 ;  /* 0x000001880000780c */ /* 0x040fe200027a4270 */
[----:B------:R-:W-:Y:S01]  /*5cc70*/  @P0 STG.E.U16 desc[UR46][R10.64+0x312], R17 ;  /* 0x000312110a000986 */ /* 0x000fe2000c10152e */
[----:B------:R-:W-:Y:S01]  /*5cc80*/  ISETP.GT.AND P0, PT, R0, 0x189, P4 ;  /* 0x000001890000780c */ /* 0x000fe20002704270 */
[----:B------:R-:W-:Y:S02]  /*5cc90*/  FMUL R12, R188, R2 ;  /* 0x00000002bc0c7220 */ /* 0x000fe40000400000 */
[----:B------:R0:W-:Y:S01]  /*5cca0*/  @P6 STG.E.U16 desc[UR46][R10.64+0x310], R14 ;  /* 0x0003100e0a006986 */ /* 0x0001e2000c10152e */
[----:B------:R-:W-:-:S02]  /*5ccb0*/  ISETP.GT.AND P6, PT, R0, 0x190, P1 ;  /* 0x000001900000780c */ /* 0x000fc40000fc4270 */
[----:B------:R-:W-:Y:S02]  /*5ccc0*/  F2FP.BF16.F32.PACK_AB R12, RZ, R12 ;  /* 0x0000000cff0c723e */ /* 0x000fe400000010ff */
[----:B0-----:R-:W-:Y:S02]  /*5ccd0*/  PRMT R14, R13, 0x7610, R14 ;  /* 0x000076100d0e7816 */ /* 0x001fe4000000000e */
[----:B------:R-:W-:Y:S01]  /*5cce0*/  F2FP.BF16.F32.PACK_AB R13, RZ, R3 ;  /* 0x00000003ff0d723e */ /* 0x000fe200000010ff */
[-C--:B------:R-:W-:Y:S01]  /*5ccf0*/  FMUL R3, R187, R2.reuse ;  /* 0x00000002bb037220 */ /* 0x080fe20000400000 */
[----:B------:R-:W-:Y:S02]  /*5cd00*/  PRMT R15, R12, 0x7610, R15 ;  /* 0x000076100c0f7816 */ /* 0x000fe4000000000f */
[----:B------:R-:W-:Y:S02]  /*5cd10*/  PRMT R17, R13, 0x7610, R17 ;  /* 0x000076100d117816 */ /* 0x000fe40000000011 */
[----:B------:R-:W-:Y:S01]  /*5cd20*/  F2FP.BF16.F32.PACK_AB R13, RZ, R3 ;  /* 0x00000003ff0d723e */ /* 0x000fe200000010ff */
[-C--:B------:R-:W-:Y:S01]  /*5cd30*/  FMUL R3, R184, R2.reuse ;  /* 0x00000002b8037220 */ /* 0x080fe20000400000 */
[----:B------:R0:W-:Y:S01]  /*5cd40*/  @P5 STG.E.U16 desc[UR46][R8.64+0x310], R18 ;  /* 0x0003101208005986 */ /* 0x0001e2000c10152e */
[----:B------:R-:W-:Y:S01]  /*5cd50*/  ISETP.GT.AND P5, PT, R0, 0x191, P1 ;  /* 0x000001910000780c */ /* 0x000fe20000fa4270 */
[----:B------:R-:W-:-:S02]  /*5cd60*/  FMUL R12, R186, R2 ;  /* 0x00000002ba0c7220 */ /* 0x000fc40000400000 */
[----:B------:R1:W-:Y:S01]  /*5cd70*/  @P0 STG.E.U16 desc[UR46][R8.64+0x312], R14 ;  /* 0x0003120e08000986 */ /* 0x0003e2000c10152e */
[C---:B------:R-:W-:Y:S02]  /*5cd80*/  ISETP.GT.AND P0, PT, R0.reuse, 0x190, P4 ;  /* 0x000001900000780c */ /* 0x040fe40002704270 */
[----:B------:R-:W-:Y:S01]  /*5cd90*/  F2FP.BF16.F32.PACK_AB R3, RZ, R3 ;  /* 0x00000003ff03723e */ /* 0x000fe200000010ff */
[----:B------:R2:W-:Y:S01]  /*5cda0*/  @P6 STG.E.U16 desc[UR46][R10.64+0x320], R15 ;  /* 0x0003200f0a006986 */ /* 0x0005e2000c10152e */
[----:B------:R-:W-:Y:S02]  /*5cdb0*/  ISETP.GT.AND P6, PT, R0, 0x191, P4 ;  /* 0x000001910000780c */ /* 0x000fe400027c4270 */
[----:B------:R-:W-:-:S04]  /*5cdc0*/  F2FP.BF16.F32.PACK_AB R12, RZ, R12 ;  /* 0x0000000cff0c723e */ /* 0x000fc800000010ff */
[----:B0-----:R-:W-:Y:S02]  /*5cdd0*/  PRMT R18, R12, 0x7610, R18 ;  /* 0x000076100c127816 */ /* 0x001fe40000000012 */
[----:B-1----:R-:W-:Y:S02]  /*5cde0*/  PRMT R14, R13, 0x7610, R14 ;  /* 0x000076100d0e7816 */ /* 0x002fe4000000000e */
[----:B--2---:R-:W-:Y:S01]  /*5cdf0*/  PRMT R15, R3, 0x7610, R15 ;  /* 0x00007610030f7816 */ /* 0x004fe2000000000f */
[----:B------:R-:W-:Y:S01]  /*5ce00*/  FMUL R3, R185, R2 ;  /* 0x00000002b9037220 */ /* 0x000fe20000400000 */
[----:B------:R-:W-:Y:S01]  /*5ce10*/  @P5 STG.E.U16 desc[UR46][R10.64+0x322], R17 ;  /* 0x000322110a005986 */ /* 0x000fe2000c10152e */
[----:B------:R-:W-:-:S03]  /*5ce20*/  ISETP.GT.AND P5, PT, R0, 0x198, P1 ;  /* 0x000001980000780c */ /* 0x000fc60000fa4270 */
[----:B------:R-:W-:Y:S01]  /*5ce30*/  F2FP.BF16.F32.PACK_AB R13, RZ, R3 ;  /* 0x00000003ff0d723e */ /* 0x000fe200000010ff */
[-C--:B------:R-:W-:Y:S01]  /*5ce40*/  FMUL R3, R182, R2.reuse ;  /* 0x00000002b6037220 */ /* 0x080fe20000400000 */
[----:B------:R0:W-:Y:S01]  /*5ce50*/  @P0 STG.E.U16 desc[UR46][R8.64+0x320], R14 ;  /* 0x0003200e08000986 */ /* 0x0001e2000c10152e */
[----:B------:R-:W-:Y:S01]  /*5ce60*/  FMUL R12, R183, R2 ;  /* 0x00000002b70c7220 */ /* 0x000fe20000400000 */
[C---:B------:R-:W-:Y:S02]  /*5ce70*/  ISETP.GT.AND P0, PT, R0.reuse, 0x198, P4 ;  /* 0x000001980000780c */ /* 0x040fe40002704270 */
[----:B------:R1:W-:Y:S01]  /*5ce80*/  @P6 STG.E.U16 desc[UR46][R8.64+0x322], R18 ;  /* 0x0003221208006986 */ /* 0x0003e2000c10152e */
[----:B------:R-:W-:Y:S02]  /*5ce90*/  ISETP.GT.AND P6, PT, R0, 0x199, P1 ;  /* 0x000001990000780c */ /* 0x000fe40000fc4270 */
[----:B------:R-:W-:Y:S02]  /*5cea0*/  F2FP.BF16.F32.PACK_AB R12, RZ, R12 ;  /* 0x0000000cff0c723e */ /* 0x000fe400000010ff */
[----:B0-----:R-:W-:-:S02]  /*5ceb0*/  PRMT R14, R13, 0x7610, R14 ;  /* 0x000076100d0e7816 */ /* 0x001fc4000000000e */
[----:B------:R-:W-:Y:S01]  /*5cec0*/  F2FP.BF16.F32.PACK_AB R13, RZ, R3 ;  /* 0x00000003ff0d723e */ /* 0x000fe200000010ff */
[-C--:B------:R-:W-:Y:S01]  /*5ced0*/  FMUL R3, R180, R2.reuse ;  /* 0x00000002b4037220 */ /* 0x080fe20000400000 */
[----:B------:R-:W-:Y:S02]  /*5cee0*/  PRMT R17, R12, 0x7610, R17 ;  /* 0x000076100c117816 */ /* 0x000fe40000000011 */
[----:B-1----:R-:W-:Y:S02]  /*5cef0*/  PRMT R18, R13, 0x7610, R18 ;  /* 0x000076100d127816 */ /* 0x002fe40000000012 */
[----:B------:R-:W-:Y:S01]  /*5cf00*/  F2FP.BF16.F32.PACK_AB R13, RZ, R3 ;  /* 0x00000003ff0d723e */ /* 0x000fe200000010ff */
[----:B------:R-:W-:Y:S01]  /*5cf10*/  FMUL R3, R181, R2 ;  /* 0x00000002b5037220 */ /* 0x000fe20000400000 */
[----:B------:R0:W-:Y:S01]  /*5cf20*/  @P5 STG.E.U16 desc[UR46][R10.64+0x330], R15 ;  /* 0x0003300f0a005986 */ /* 0x0001e2000c10152e */
[----:B------:R-:W-:-:S03]  /*5cf30*/  ISETP.GT.AND P5, PT, R0, 0x199, P4 ;  /* 0x000001990000780c */ /* 0x000fc600027a4270 */
[----:B------:R1:W-:Y:S01]  /*5cf40*/  @P6 STG.E.U16 desc[UR46][R10.64+0x332], R14 ;  /* 0x0003320e0a006986 */ /* 0x0003e2000c10152e */
[----:B------:R-:W-:-:S03]  /*5cf50*/  F2FP.BF16.F32.PACK_AB R3, RZ, R3 ;  /* 0x00000003ff03723e */ /* 0x000fc600000010ff */
[----:B------:R2:W-:Y:S01]  /*5cf60*/  @P0 STG.E.U16 desc[UR46][R8.64+0x330], R17 ;  /* 0x0003301108000986 */ /* 0x0005e2000c10152e */
[----:B------:R-:W-:Y:S02]  /*5cf70*/  ISETP.GT.AND P0, PT, R0, 0x1a0, P1 ;  /* 0x000001a00000780c */ /* 0x000fe40000f04270 */
[----:B0-----:R-:W-:Y:S01]  /*5cf80*/  PRMT R15, R3, 0x7610, R15 ;  /* 0x00007610030f7816 */ /* 0x001fe2000000000f */
[-C--:B------:R-:W-:Y:S01]  /*5cf90*/  FMUL R3, R178, R2.reuse ;  /* 0x00000002b2037220 */ /* 0x080fe20000400000 */
[----:B------:R-:W-:Y:S02]  /*5cfa0*/  ISETP.GT.AND P6, PT, R0, 0x1a1, P1 ;  /* 0x000001a10000780c */ /* 0x000fe40000fc4270 */
[----:B-1----:R-:W-:Y:S01]  /*5cfb0*/  PRMT R14, R13, 0x7610, R14 ;  /* 0x000076100d0e7816 */ /* 0x002fe2000000000e */
[----:B------:R-:W-:Y:S01]  /*5cfc0*/  @P5 STG.E.U16 desc[UR46][R8.64+0x332], R18 ;  /* 0x0003321208005986 */ /* 0x000fe2000c10152e */
[----:B------:R-:W-:Y:S01]  /*5cfd0*/  F2FP.BF16.F32.PACK_AB R13, RZ, R3 ;  /* 0x00000003ff0d723e */ /* 0x000fe200000010ff */
[-C--:B------:R-:W-:Y:S01]  /*5cfe0*/  FMUL R12, R179, R2.reuse ;  /* 0x00000002b30c7220 */ /* 0x080fe20000400000 */
[----:B------:R-:W-:Y:S01]  /*5cff0*/  FMUL R3, R176, R2 ;  /* 0x00000002b0037220 */ /* 0x000fe20000400000 */
[----:B------:R-:W-:-:S02]  /*5d000*/  ISETP.GT.AND P5, PT, R0, 0x1a0, P4 ;  /* 0x000001a00000780c */ /* 0x000fc400027a4270 */
[----:B------:R0:W-:Y:S01]  /*5d010*/  @P0 STG.E.U16 desc[UR46][R10.64+0x340], R14 ;  /* 0x0003400e0a000986 */ /* 0x0001e2000c10152e */
[----:B------:R-:W-:Y:S02]  /*5d020*/  ISETP.GT.AND P0, PT, R0, 0x1a1, P4 ;  /* 0x000001a10000780c */ /* 0x000fe40002704270 */
[----:B------:R-:W-:Y:S02]  /*5d030*/  F2FP.BF16.F32.PACK_AB R12, RZ, R12 ;  /* 0x0000000cff0c723e */ /* 0x000fe400000010ff */
[----:B------:R-:W-:Y:S01]  /*5d040*/  F2FP.BF16.F32.PACK_AB R3, RZ, R3 ;  /* 0x00000003ff03723e */ /* 0x000fe200000010ff */
[----:B------:R1:W-:Y:S01]  /*5d050*/  @P6 STG.E.U16 desc[UR46][R10.64+0x342], R15 ;  /* 0x0003420f0a006986 */ /* 0x0003e2000c10152e */
[----:B--2---:R-:W-:Y:S02]  /*5d060*/  PRMT R17, R12, 0x7610, R17 ;  /* 0x000076100c117816 */ /* 0x004fe40000000011 */
[C---:B------:R-:W-:Y:S01]  /*5d070*/  ISETP.GT.AND P6, PT, R0.reuse, 0x1a8, P1 ;  /* 0x000001a80000780c */ /* 0x040fe20000fc4270 */
[-C--:B------:R-:W-:Y:S01]  /*5d080*/  FMUL R12, R177, R2.reuse ;  /* 0x00000002b10c7220 */ /* 0x080fe20000400000 */
[----:B0-----:R-:W-:Y:S01]  /*5d090*/  PRMT R14, R13, 0x7610, R14 ;  /* 0x000076100d0e7816 */ /* 0x001fe2000000000e */
[----:B------:R0:W-:Y:S01]  /*5d0a0*/  @P5 STG.E.U16 desc[UR46][R8.64+0x340], R17 ;  /* 0x0003401108005986 */ /* 0x0001e2000c10152e */
[----:B-1----:R-:W-:Y:S01]  /*5d0b0*/  PRMT R15, R3, 0x7610, R15 ;  /* 0x00007610030f7816 */ /* 0x002fe2000000000f */
[-C--:B------:R-:W-:Y:S01]  /*5d0c0*/  FMUL R3, R175, R2.reuse ;  /* 0x00000002af037220 */ /* 0x080fe20000400000 */
[----:B------:R-:W-:Y:S01]  /*5d0d0*/  ISETP.GT.AND P5, PT, R0, 0x1a9, P1 ;  /* 0x000001a90000780c */ /* 0x000fe20000fa4270 */
[----:B------:R1:W-:Y:S03]  /*5d0e0*/  @P0 STG.E.U16 desc[UR46][R8.64+0x342], R14 ;  /* 0x0003420e08000986 */ /* 0x0003e6000c10152e */
[----:B------:R-:W-:Y:S01]  /*5d0f0*/  F2FP.BF16.F32.PACK_AB R13, RZ, R3 ;  /* 0x00000003ff0d723e */ /* 0x000fe200000010ff */
[----:B------:R-:W-:Y:S01]  /*5d100*/  FMUL R3, R174, R2 ;  /* 0x00000002ae037220 */ /* 0x000fe20000400000 */
[----:B------:R-:W-:-:S02]  /*5d110*/  ISETP.GT.AND P0, PT, R0, 0x1a8, P4 ;  /* 0x000001a80000780c */ /* 0x000fc40002704270 */
[----:B------:R-:W-:Y:S02]  /*5d120*/  F2FP.BF16.F32.PACK_AB R12, RZ, R12 ;  /* 0x0000000cff0c723e */ /* 0x000fe400000010ff */
[----:B------:R-:W-:Y:S01]  /*5d130*/  F2FP.BF16.F32.PACK_AB R3, RZ, R3 ;  /* 0x00000003ff03723e */ /* 0x000fe200000010ff */
[----:B------:R2:W-:Y:S01]  /*5d140*/  @P6 STG.E.U16 desc[UR46][R10.64+0x350], R15 ;  /* 0x0003500f0a006986 */ /* 0x0005e2000c10152e */
[----:B0-----:R-:W-:Y:S01]  /*5d150*/  PRMT R17, R12, 0x7610, R17 ;  /* 0x000076100c117816 */ /* 0x001fe20000000011 */
[----:B------:R-:W-:Y:S01]  /*5d160*/  FMUL R12, R172, R2 ;  /* 0x00000002ac0c7220 */ /* 0x000fe20000400000 */
[C---:B------:R-:W-:Y:S02]  /*5d170*/  ISETP.GT.AND P6, PT, R0.reuse, 0x1a9, P4 ;  /* 0x000001a90000780c */ /* 0x040fe400027c4270 */
[----:B-1----:R-:W-:Y:S01]  /*5d180*/  PRMT R14, R13, 0x7610, R14 ;  /* 0x000076100d0e7816 */ /* 0x002fe2000000000e */
[----:B------:R0:W-:Y:S01]  /*5d190*/  @P5 STG.E.U16 desc[UR46][R10.64+0x352], R17 ;  /* 0x000352110a005986 */ /* 0x0001e2000c10152e */
[----:B------:R-:W-:-:S02]  /*5d1a0*/  ISETP.GT.AND P5, PT, R0, 0x1b0, P1 ;  /* 0x000001b00000780c */ /* 0x000fc40000fa4270 */
[----:B--2---:R-:W-:Y:S01]  /*5d1b0*/  PRMT R15, R3, 0x7610, R15 ;  /* 0x00007610030f7816 */ /* 0x004fe2000000000f */
[----:B------:R-:W-:Y:S01]  /*5d1c0*/  FMUL R3, R173, R2 ;  /* 0x00000002ad037220 */ /* 0x000fe20000400000 */
[----:B------:R1:W-:Y:S01]  /*5d1d0*/  @P0 STG.E.U16 desc[UR46][R8.64+0x350], R14 ;  /* 0x0003500e08000986 */ /* 0x0003e2000c10152e */
[----:B------:R-:W-:Y:S02]  /*5d1e0*/  F2FP.BF16.F32.PACK_AB R12, RZ, R12 ;  /* 0x0000000cff0c723e */ /* 0x000fe400000010ff */
[----:B------:R-:W-:Y:S02]  /*5d1f0*/  ISETP.GT.AND P0, PT, R0, 0x1b1, P1 ;  /* 0x000001b10000780c */ /* 0x000fe40000f04270 */
[----:B------:R-:W-:Y:S01]  /*5d200*/  F2FP.BF16.F32.PACK_AB R13, RZ, R3 ;  /* 0x00000003ff0d723e */ /* 0x000fe200000010ff */
[-C--:B------:R-:W-:Y:S01]  /*5d210*/  FMUL R3, R171, R2.reuse ;  /* 0x00000002ab037220 */ /* 0x080fe20000400000 */
[----:B0-----:R-:W-:Y:S01]  /*5d220*/  PRMT R17, R12, 0x7610, R17 ;  /* 0x000076100c117816 */ /* 0x001fe20000000011 */
[----:B------:R-:W-:Y:S01]  /*5d230*/  FMUL R12, R170, R2 ;  /* 0x00000002aa0c7220 */ /* 0x000fe20000400000 */
[----:B------:R0:W-:Y:S02]  /*5d240*/  @P6 STG.E.U16 desc[UR46][R8.64+0x352], R15 ;  /* 0x0003520f08006986 */ /* 0x0001e4000c10152e */
[----:B------:R-:W-:-:S02]  /*5d250*/  F2FP.BF16.F32.PACK_AB R3, RZ, R3 ;  /* 0x00000003ff03723e */ /* 0x000fc400000010ff */
[----:B------:R-:W-:Y:S01]  /*5d260*/  ISETP.GT.AND P6, PT, R0, 0x1b0, P4 ;  /* 0x000001b00000780c */ /* 0x000fe200027c4270 */
[----:B------:R2:W-:Y:S01]  /*5d270*/  @P5 STG.E.U16 desc[UR46][R10.64+0x360], R17 ;  /* 0x000360110a005986 */ /* 0x0005e2000c10152e */
[----:B-1----:R-:W-:Y:S01]  /*5d280*/  PRMT R14, R3, 0x7610, R14 ;  /* 0x00007610030e7816 */ /* 0x002fe2000000000e */
[----:B------:R-:W-:Y:S01]  /*5d290*/  FMUL R3, R168, R2 ;  /* 0x00000002a8037220 */ /* 0x000fe20000400000 */
[----:B------:R-:W-:Y:S02]  /*5d2a0*/  F2FP.BF16.F32.PACK_AB R12, RZ, R12 ;  /* 0x0000000cff0c723e */ /* 0x000fe400000010ff */
[C---:B------:R-:W-:Y:S01]  /*5d2b0*/  ISETP.GT.AND P5, PT, R0.reuse, 0x1b1, P4 ;  /* 0x000001b10000780c */ /* 0x040fe200027a4270 */
[----:B------:R1:W-:Y:S01]  /*5d2c0*/  @P0 STG.E.U16 desc[UR46][R10.64+0x362], R13 ;  /* 0x0003620d0a000986 */ /* 0x0003e2000c10152e */
[----:B------:R-:W-:Y:S02]  /*5d2d0*/  ISETP.GT.AND P0, PT, R0, 0x1b8, P1 ;  /* 0x000001b80000780c */ /* 0x000fe40000f04270 */
[----:B0-----:R-:W-:-:S02]  /*5d2e0*/  PRMT R15, R12, 0x7610, R15 ;  /* 0x000076100c0f7816 */ /* 0x001fc4000000000f */
[----:B------:R-:W-:Y:S01]  /*5d2f0*/  F2FP.BF16.F32.PACK_AB R12, RZ, R3 ;  /* 0x00000003ff0c723e */ /* 0x000fe200000010ff */
[-C--:B------:R-:W-:Y:S01]  /*5d300*/  FMUL R3, R169, R2.reuse ;  /* 0x00000002a9037220 */ /* 0x080fe20000400000 */
[----:B------:R0:W-:Y:S02]  /*5d310*/  @P6 STG.E.U16 desc[UR46][R8.64+0x360], R14 ;  /* 0x0003600e08006986 */ /* 0x0001e4000c10152e */
[----:B--2---:R-:W-:Y:S01]  /*5d320*/  PRMT R17, R12, 0x7610, R17 ;  /* 0x000076100c117816 */ /* 0x004fe20000000011 */
[-C--:B------:R-:W-:Y:S01]  /*5d330*/  FMUL R12, R167, R2.reuse ;  /* 0x00000002a70c7220 */ /* 0x080fe20000400000 */
[----:B------:R-:W-:Y:S01]  /*5d340*/  ISETP.GT.AND P6, PT, R0, 0x1b9, P1 ;  /* 0x000001b90000780c */ /* 0x000fe20000fc4270 */
[----:B------:R2:W-:Y:S01]  /*5d350*/  @P5 STG.E.U16 desc[UR46][R8.64+0x362], R15 ;  /* 0x0003620f08005986 */ /* 0x0005e2000c10152e */
[----:B-1----:R-:W-:Y:S01]  /*5d360*/  F2FP.BF16.F32.PACK_AB R13, RZ, R3 ;  /* 0x00000003ff0d723e */ /* 0x002fe200000010ff */
[----:B------:R-:W-:Y:S01]  /*5d370*/  FMUL R3, R166, R2 ;  /* 0x00000002a6037220 */ /* 0x000fe20000400000 */
[----:B------:R-:W-:-:S02]  /*5d380*/  ISETP.GT.AND P5, PT, R0, 0x1b8, P4 ;  /* 0x000001b80000780c */ /* 0x000fc400027a4270 */
[----:B------:R-:W-:Y:S01]  /*5d390*/  F2FP.BF16.F32.PACK_AB R12, RZ, R12 ;  /* 0x0000000cff0c723e */ /* 0x000fe200000010ff */
[----:B------:R-:W-:Y:S01]  /*5d3a0*/  @P0 STG.E.U16 desc[UR46][R10.64+0x370], R17 ;  /* 0x000370110a000986 */ /* 0x000fe2000c10152e */
[----:B------:R-:W-:Y:S02]  /*5d3b0*/  ISETP.GT.AND P0, PT, R0, 0x1b9, P4 ;  /* 0x000001b90000780c */ /* 0x000fe40002704270 */
[----:B0-----:R-:W-:Y:S02]  /*5d3c0*/  PRMT R14, R12, 0x7610, R14 ;  /* 0x000076100c0e7816 */ /* 0x001fe4000000000e */
[----:B------:R-:W-:Y:S01]  /*5d3d0*/  F2FP.BF16.F32.PACK_AB R12, RZ, R3 ;  /* 0x00000003ff0c723e */ /* 0x000fe200000010ff */
[-C--:B------:R-:W-:Y:S01]  /*5d3e0*/  FMUL R3, R164, R2.reuse ;  /* 0x00000002a4037220 */ /* 0x080fe20000400000 */
[----:B------:R0:W-:Y:S02]  /*5d3f0*/  @P6 STG.E.U16 desc[UR46][R10.64+0x372], R13 ;  /* 0x0003720d0a006986 */ /* 0x0001e4000c10152e */
[----:B--2---:R-:W-:Y:S01]  /*5d400*/  PRMT R15, R12, 0x7610, R15 ;  /* 0x000076100c0f7816 */ /* 0x004fe2000000000f */
[----:B------:R-:W-:Y:S01]  /*5d410*/  FMUL R12, R165, R2 ;  /* 0x00000002a50c7220 */ /* 0x000fe20000400000 */
[----:B------:R1:W-:Y:S01]  /*5d420*/  @P5 STG.E.U16 desc[UR46][R8.64+0x370], R14 ;  /* 0x0003700e08005986 */ /* 0x0003e2000c10152e */
[----:B------:R-:W-:-:S02]  /*5d430*/  ISETP.GT.AND P5, PT, R0, 0x1c1, P1 ;  /* 0x000001c10000780c */ /* 0x000fc40000fa4270 */
[C---:B------:R-:W-:Y:S02]  /*5d440*/  ISETP.GT.AND P6, PT, R0.reuse, 0x1c0, P1 ;  /* 0x000001c00000780c */ /* 0x040fe40000fc4270 */
[----:B0-----:R-:W-:Y:S01]  /*5d450*/  F2FP.BF16.F32.PACK_AB R13, RZ, R3 ;  /* 0x00000003ff0d723e */ /* 0x001fe200000010ff */
[----:B------:R-:W-:Y:S01]  /*5d460*/  FMUL R3, R163, R2 ;  /* 0x00000002a3037220 */ /* 0x000fe20000400000 */
[----:B------:R-:W-:Y:S01]  /*5d470*/  @P0 STG.E.U16 desc[UR46][R8.64+0x372], R15 ;  /* 0x0003720f08000986 */ /* 0x000fe2000c10152e */
[----:B------:R-:W-:Y:S02]  /*5d480*/  ISETP.GT.AND P0, PT, R0, 0x1c0, P4 ;  /* 0x000001c00000780c */ /* 0x000fe40002704270 */
[----:B------:R-:W-:Y:S02]  /*5d490*/  F2FP.BF16.F32.PACK_AB R12, RZ, R12 ;  /* 0x0000000cff0c723e */ /* 0x000fe400000010ff */
[----:B------:R-:W-:Y:S02]  /*5d4a0*/  F2FP.BF16.F32.PACK_AB R3, RZ, R3 ;  /* 0x00000003ff03723e */ /* 0x000fe400000010ff */
[----:B------:R-:W-:-:S02]  /*5d4b0*/  PRMT R17, R12, 0x7610, R17 ;  /* 0x000076100c117816 */ /* 0x000fc40000000011 */
[----:B------:R-:W-:Y:S01]  /*5d4c0*/  PRMT R18, R3, 0x7610, R18 ;  /* 0x0000761003127816 */ /* 0x000fe20000000012 */
[-C--:B------:R-:W-:Y:S01]  /*5d4d0*/  FMUL R3, R162, R2.reuse ;  /* 0x00000002a2037220 */ /* 0x080fe20000400000 */
[----:B-1----:R-:W-:Y:S01]  /*5d4e0*/  PRMT R14, R13, 0x7610, R14 ;  /* 0x000076100d0e7816 */ /* 0x002fe2000000000e */
[----:B------:R-:W-:Y:S01]  /*5d4f0*/  @P5 STG.E.U16 desc[UR46][R10.64+0x382], R17 ;  /* 0x000382110a005986 */ /* 0x000fe2000c10152e */
[----:B------:R-:W-:Y:S01]  /*5d500*/  ISETP.GT.AND P5, PT, R0, 0x1c1, P4 ;  /* 0x000001c10000780c */ /* 0x000fe200027a4270 */
[-C--:B------:R-:W-:Y:S01]  /*5d510*/  FMUL R12, R160, R2.reuse ;  /* 0x00000002a00c7220 */ /* 0x080fe20000400000 */
[----:B------:R-:W-:Y:S01]  /*5d520*/  F2FP.BF16.F32.PACK_AB R13, RZ, R3 ;  /* 0x00000003ff0d723e */ /* 0x000fe200000010ff */
[----:B------:R0:W-:Y:S01]  /*5d530*/  @P6 STG.E.U16 desc[UR46][R10.64+0x380], R14 ;  /* 0x0003800e0a006986 */ /* 0x0001e2000c10152e */
[----:B------:R-:W-:Y:S01]  /*5d540*/  FMUL R3, R161, R2 ;  /* 0x00000002a1037220 */ /* 0x000fe20000400000 */
[C---:B------:R-:W-:Y:S02]  /*5d550*/  ISETP.GT.AND P6, PT, R0.reuse, 0x1c8, P1 ;  /* 0x000001c80000780c */ /* 0x040fe40000fc4270 */
[----:B------:R-:W-:Y:S01]  /*5d560*/  @P0 STG.E.U16 desc[UR46][R8.64+0x380], R18 ;  /* 0x0003801208000986 */ /* 0x000fe2000c10152e */
        /* <DEDUP_REMOVED lines=15> */
[----:B------:R-:W-:Y:S01]  /*5d660*/  @P0 STG.E.U16 desc[UR46][R10.64+0x392], R17 ;  /* 0x000392110a000986 */ /* 0x000fe2000c10152e */
[----:B------:R-:W-:Y:S02]  /*5d670*/  ISETP.GT.AND P0, PT, R0, 0x1d0, P1 ;  /* 0x000001d00000780c */ /* 0x000fe40000f04270 */
[----:B------:R-:W-:Y:S02]  /*5d680*/  F2FP.BF16.F32.PACK_AB R12, RZ, R12 ;  /* 0x0000000cff0c723e */ /* 0x000fe400000010ff */
[----:B0-----:R-:W-:Y:S02]  /*5d690*/  PRMT R14, R13, 0x7610, R14 ;  /* 0x000076100d0e7816 */ /* 0x001fe4000000000e */
[----:B-1----:R-:W-:Y:S01]  /*5d6a0*/  PRMT R15, R3, 0x7610, R15 ;  /* 0x00007610030f7816 */ /* 0x002fe2000000000f */
[-C--:B------:R-:W-:Y:S01]  /*5d6b0*/  FMUL R3, R157, R2.reuse ;  /* 0x000000029d037220 */ /* 0x080fe20000400000 */
[----:B------:R-:W-:Y:S01]  /*5d6c0*/  PRMT R18, R12, 0x7610, R18 ;  /* 0x000076100c127816 */ /* 0x000fe20000000012 */
[----:B------:R0:W-:Y:S01]  /*5d6d0*/  @P5 STG.E.U16 desc[UR46][R8.64+0x390], R14 ;  /* 0x0003900e08005986 */ /* 0x0001e2000c10152e */
[----:B------:R-:W-:-:S02]  /*5d6e0*/  FMUL R12, R155, R2 ;  /* 0x000000029b0c7220 */ /* 0x000fc40000400000 */
[----:B------:R-:W-:Y:S01]  /*5d6f0*/  F2FP.BF16.F32.PACK_AB R13, RZ, R3 ;  /* 0x00000003ff0d723e */ /* 0x000fe200000010ff */
[----:B------:R1:W-:Y:S01]  /*5d700*/  @P6 STG.E.U16 desc[UR46][R8.64+0x392], R18 ;  /* 0x0003921208006986 */ /* 0x0003e2000c10152e */
[-C--:B------:R-:W-:Y:S01]  /*5d710*/  FMUL R3, R154, R2.reuse ;  /* 0x000000029a037220 */ /* 0x080fe20000400000 */
[C---:B------:R-:W-:Y:S02]  /*5d720*/  ISETP.GT.AND P6, PT, R0.reuse, 0x1d1, P1 ;  /* 0x000001d10000780c */ /* 0x040fe40000fc4270 */
[C---:B------:R-:W-:Y:S01]  /*5d730*/  ISETP.GT.AND P5, PT, R0.reuse, 0x1d0, P4 ;  /* 0x000001d00000780c */ /* 0x040fe200027a4270 */
[----:B------:R2:W-:Y:S01]  /*5d740*/  @P0 STG.E.U16 desc[UR46][R10.64+0x3a0], R15 ;  /* 0x0003a00f0a000986 */ /* 0x0005e2000c10152e */
[----:B------:R-:W-:Y:S02]  /*5d750*/  ISETP.GT.AND P0, PT, R0, 0x1d1, P4 ;  /* 0x000001d10000780c */ /* 0x000fe40002704270 */
[----:B0-----:R-:W-:Y:S02]  /*5d760*/  PRMT R14, R13, 0x7610, R14 ;  /* 0x000076100d0e7816 */ /* 0x001fe4000000000e */
[----:B------:R-:W-:Y:S01]  /*5d770*/  F2FP.BF16.F32.PACK_AB R13, RZ, R3 ;  /* 0x00000003ff0d723e */ /* 0x000fe200000010ff */
[----:B------:R-:W-:Y:S01]  /*5d780*/  FMUL R3, R152, R2 ;  /* 0x0000000298037220 */ /* 0x000fe20000400000 */
[----:B------:R-:W-:-:S02]  /*5d790*/  F2FP.BF16.F32.PACK_AB R12, RZ, R12 ;  /* 0x0000000cff0c723e */ /* 0x000fc400000010ff */
[----:B-1----:R-:W-:Y:S02]  /*5d7a0*/  PRMT R18, R13, 0x7610, R18 ;  /* 0x000076100d127816 */ /* 0x002fe40000000012 */
[----:B------:R-:W-:Y:S02]  /*5d7b0*/  PRMT R17, R12, 0x7610, R17 ;  /* 0x000076100c117816 */ /* 0x000fe40000000011 */
[----:B------:R-:W-:Y:S01]  /*5d7c0*/  F2FP.BF16.F32.PACK_AB R13, RZ, R3 ;  /* 0x00000003ff0d723e */ /* 0x000fe200000010ff */
[-C--:B------:R-:W-:Y:S01]  /*5d7d0*/  FMUL R3, R153, R2.reuse ;  /* 0x0000000299037220 */ /* 0x080fe20000400000 */
[----:B------:R0:W-:Y:S01]  /*5d7e0*/  @P6 STG.E.U16 desc[UR46][R10.64+0x3a2], R14 ;  /* 0x0003a20e0a006986 */ /* 0x0001e2000c10152e */
[C---:B------:R-:W-:Y:S01]  /*5d7f0*/  ISETP.GT.AND P6, PT, R0.reuse, 0x1d9, P1 ;  /* 0x000001d90000780c */ /* 0x040fe20000fc4270 */
[----:B------:R-:W-:Y:S02]  /*5d800*/  FMUL R12, R23, R2 ;  /* 0x00000002170c7220 */ /* 0x000fe40000400000 */
[----:B------:R1:W-:Y:S01]  /*5d810*/  @P5 STG.E.U16 desc[UR46][R8.64+0x3a0], R17 ;  /* 0x0003a01108005986 */ /* 0x0003e2000c10152e */
[----:B------:R-:W-:-:S02]  /*5d820*/  ISETP.GT.AND P5, PT, R0, 0x1d8, P1 ;  /* 0x000001d80000780c */ /* 0x000fc40000fa4270 */
[----:B------:R-:W-:Y:S01]  /*5d830*/  F2FP.BF16.F32.PACK_AB R3, RZ, R3 ;  /* 0x00000003ff03723e */ /* 0x000fe200000010ff */
[----:B------:R-:W-:Y:S01]  /*5d840*/  @P0 STG.E.U16 desc[UR46][R8.64+0x3a2], R18 ;  /* 0x0003a21208000986 */ /* 0x000fe2000c10152e */
[----:B------:R-:W-:Y:S02]  /*5d850*/  ISETP.GT.AND P0, PT, R0, 0x1d8, P4 ;  /* 0x000001d80000780c */ /* 0x000fe40002704270 */
[----:B------:R-:W-:Y:S02]  /*5d860*/  F2FP.BF16.F32.PACK_AB R12, RZ, R12 ;  /* 0x0000000cff0c723e */ /* 0x000fe400000010ff */
[----:B--2---:R-:W-:Y:S01]  /*5d870*/  PRMT R15, R3, 0x7610, R15 ;  /* 0x00007610030f7816 */ /* 0x004fe2000000000f */
[----:B------:R-:W-:Y:S01]  /*5d880*/  FMUL R3, R219, R2 ;  /* 0x00000002db037220 */ /* 0x000fe20000400000 */
[----:B0-----:R-:W-:Y:S02]  /*5d890*/  PRMT R14, R13, 0x7610, R14 ;  /* 0x000076100d0e7816 */ /* 0x001fe4000000000e */
[----:B-1----:R-:W-:-:S02]  /*5d8a0*/  PRMT R17, R12, 0x7610, R17 ;  /* 0x000076100c117816 */ /* 0x002fc40000000011 */
[----:B------:R-:W-:Y:S01]  /*5d8b0*/  F2FP.BF16.F32.PACK_AB R13, RZ, R3 ;  /* 0x00000003ff0d723e */ /* 0x000fe200000010ff */
[-C--:B------:R-:W-:Y:S01]  /*5d8c0*/  FMUL R3, R220, R2.reuse ;  /* 0x00000002dc037220 */ /* 0x080fe20000400000 */
[----:B------:R0:W-:Y:S01]  /*5d8d0*/  @P5 STG.E.U16 desc[UR46][R10.64+0x3b0], R14 ;  /* 0x0003b00e0a005986 */ /* 0x0001e2000c10152e */
[----:B------:R-:W-:Y:S01]  /*5d8e0*/  ISETP.GT.AND P5, PT, R0, 0x1d9, P4 ;  /* 0x000001d90000780c */ /* 0x000fe200027a4270 */
[----:B------:R-:W-:Y:S02]  /*5d8f0*/  FMUL R12, R235, R2 ;  /* 0x00000002eb0c7220 */ /* 0x000fe40000400000 */
[----:B------:R1:W-:Y:S01]  /*5d900*/  @P6 STG.E.U16 desc[UR46][R10.64+0x3b2], R15 ;  /* 0x0003b20f0a006986 */ /* 0x0003e2000c10152e */
[----:B------:R-:W-:-:S03]  /*5d910*/  F2FP.BF16.F32.PACK_AB R3, RZ, R3 ;  /* 0x00000003ff03723e */ /* 0x000fc600000010ff */
[----:B------:R2:W-:Y:S01]  /*5d920*/  @P0 STG.E.U16 desc[UR46][R8.64+0x3b0], R17 ;  /* 0x0003b01108000986 */ /* 0x0005e2000c10152e */
[----:B------:R-:W-:Y:S02]  /*5d930*/  ISETP.GT.AND P0, PT, R0, 0x1e1, P1 ;  /* 0x000001e10000780c */ /* 0x000fe40000f04270 */
[----:B------:R-:W-:Y:S02]  /*5d940*/  F2FP.BF16.F32.PACK_AB R12, RZ, R12 ;  /* 0x0000000cff0c723e */ /* 0x000fe400000010ff */
[----:B0-----:R-:W-:Y:S02]  /*5d950*/  PRMT R14, R13, 0x7610, R14 ;  /* 0x000076100d0e7816 */ /* 0x001fe4000000000e */
[----:B-1----:R-:W-:Y:S01]  /*5d960*/  PRMT R15, R3, 0x7610, R15 ;  /* 0x00007610030f7816 */ /* 0x002fe2000000000f */
[-C--:B------:R-:W-:Y:S01]  /*5d970*/  FMUL R3, R234, R2.reuse ;  /* 0x00000002ea037220 */ /* 0x080fe20000400000 */
[----:B------:R-:W-:Y:S02]  /*5d980*/  ISETP.GT.AND P6, PT, R0, 0x1e0, P1 ;  /* 0x000001e00000780c */ /* 0x000fe40000fc4270 */
[----:B--2---:R-:W-:Y:S01]  /*5d990*/  PRMT R17, R12, 0x7610, R17 ;  /* 0x000076100c117816 */ /* 0x004fe20000000011 */
[----:B------:R0:W-:Y:S01]  /*5d9a0*/  @P5 STG.E.U16 desc[UR46][R8.64+0x3b2], R14 ;  /* 0x0003b20e08005986 */ /* 0x0001e2000c10152e */
[----:B------:R-:W-:Y:S01]  /*5d9b0*/  F2FP.BF16.F32.PACK_AB R13, RZ, R3 ;  /* 0x00000003ff0d723e */ /* 0x000fe200000010ff */
[-C--:B------:R-:W-:Y:S01]  /*5d9c0*/  FMUL R3, R233, R2.reuse ;  /* 0x00000002e9037220 */ /* 0x080fe20000400000 */
[C---:B------:R-:W-:Y:S01]  /*5d9d0*/  ISETP.GT.AND P5, PT, R0.reuse, 0x1e0, P4 ;  /* 0x000001e00000780c */ /* 0x040fe200027a4270 */
[----:B------:R-:W-:Y:S01]  /*5d9e0*/  @P0 STG.E.U16 desc[UR46][R10.64+0x3c2], R17 ;  /* 0x0003c2110a000986 */ /* 0x000fe2000c10152e */
[----:B------:R-:W-:Y:S01]  /*5d9f0*/  ISETP.GT.AND P0, PT, R0, 0x1e1, P4 ;  /* 0x000001e10000780c */ /* 0x000fe20002704270 */
[----:B------:R-:W-:Y:S01]  /*5da00*/  FMUL R12, R232, R2 ;  /* 0x00000002e80c7220 */ /* 0x000fe20000400000 */
[----:B0-----:R-:W-:-:S02]  /*5da10*/  PRMT R14, R13, 0x7610, R14 ;  /* 0x000076100d0e7816 */ /* 0x001fc4000000000e */
[----:B------:R-:W-:Y:S01]  /*5da20*/  F2FP.BF16.F32.PACK_AB R13, RZ, R3 ;  /* 0x00000003ff0d723e */ /* 0x000fe200000010ff */
[----:B------:R0:W-:Y:S01]  /*5da30*/  @P6 STG.E.U16 desc[UR46][R10.64+0x3c0], R15 ;  /* 0x0003c00f0a006986 */ /* 0x0001e2000c10152e */
[----:B------:R-:W-:Y:S01]  /*5da40*/  ISETP.GT.AND P6, PT, R0, 0x1e8, P1 ;  /* 0x000001e80000780c */ /* 0x000fe20000fc4270 */
[----:B------:R-:W-:Y:S01]  /*5da50*/  FMUL R3, R231, R2 ;  /* 0x00000002e7037220 */ /* 0x000fe20000400000 */
[----:B------:R-:W-:-:S03]  /*5da60*/  F2FP.BF16.F32.PACK_AB R12, RZ, R12 ;  /* 0x0000000cff0c723e */ /* 0x000fc600000010ff */
[----:B------:R-:W-:Y:S01]  /*5da70*/  @P5 STG.E.U16 desc[UR46][R8.64+0x3c0], R14 ;  /* 0x0003c00e08005986 */ /* 0x000fe2000c10152e */
[----:B------:R-:W-:Y:S02]  /*5da80*/  ISETP.GT.AND P5, PT, R0, 0x1e8, P4 ;  /* 0x000001e80000780c */ /* 0x000fe400027a4270 */
[----:B0-----:R-:W-:Y:S02]  /*5da90*/  PRMT R15, R13, 0x7610, R15 ;  /* 0x000076100d0f7816 */ /* 0x001fe4000000000f */
[----:B------:R-:W-:-:S03]  /*5daa0*/  PRMT R22, R12, 0x7610, R22 ;  /* 0x000076100c167816 */ /* 0x000fc60000000016 */
[----:B------:R-:W-:Y:S01]  /*5dab0*/  @P0 STG.E.U16 desc[UR46][R8.64+0x3c2], R15 ;  /* 0x0003c20f08000986 */ /* 0x000fe2000c10152e */
[----:B------:R-:W-:Y:S01]  /*5dac0*/  ISETP.GT.AND P0, PT, R0, 0x1e9, P1 ;  /* 0x000001e90000780c */ /* 0x000fe20000f04270 */
[----:B------:R-:W-:Y:S01]  /*5dad0*/  FMUL R12, R230, R2 ;  /* 0x00000002e60c7220 */ /* 0x000fe20000400000 */
[----:B------:R-:W-:Y:S01]  /*5dae0*/  F2FP.BF16.F32.PACK_AB R3, RZ, R3 ;  /* 0x00000003ff03723e */ /* 0x000fe200000010ff */
[----:B------:R0:W-:Y:S03]  /*5daf0*/  @P6 STG.E.U16 desc[UR46][R10.64+0x3d0], R22 ;  /* 0x0003d0160a006986 */ /* 0x0001e6000c10152e */
[----:B------:R-:W-:Y:S02]  /*5db00*/  F2FP.BF16.F32.PACK_AB R20, RZ, R12 ;  /* 0x0000000cff14723e */ /* 0x000fe400000010ff */
[----:B------:R-:W-:Y:S02]  /*5db10*/  ISETP.GT.AND P6, PT, R0, 0x1e9, P4 ;  /* 0x000001e90000780c */ /* 0x000fe400027c4270 */
[----:B0-----:R-:W-:Y:S01]  /*5db20*/  PRMT R22, R3, 0x7610, R22 ;  /* 0x0000761003167816 */ /* 0x001fe20000000016 */
[----:B------:R-:W-:-:S04]  /*5db30*/  FMUL R13, R229, R2 ;  /* 0x00000002e50d7220 */ /* 0x000fc80000400000 */
[----:B------:R-:W-:Y:S01]  /*5db40*/  @P0 STG.E.U16 desc[UR46][R10.64+0x3d2], R22 ;  /* 0x0003d2160a000986 */ /* 0x000fe2000c10152e */
[----:B------:R-:W-:-:S03]  /*5db50*/  ISETP.GT.AND P0, PT, R0, 0x1f0, P1 ;  /* 0x000001f00000780c */ /* 0x000fc60000f04270 */
[----:B------:R-:W-:Y:S01]  /*5db60*/  @P5 STG.E.U16 desc[UR46][R8.64+0x3d0], R20 ;  /* 0x0003d01408005986 */ /* 0x000fe2000c10152e */
[----:B------:R-:W-:Y:S01]  /*5db70*/  ISETP.GT.AND P5, PT, R0, 0x1f1, P1 ;  /* 0x000001f10000780c */ /* 0x000fe20000fa4270 */
[-C--:B------:R-:W-:Y:S01]  /*5db80*/  FMUL R18, R228, R2.reuse ;  /* 0x00000002e4127220 */ /* 0x080fe20000400000 */
[----:B------:R-:W-:Y:S01]  /*5db90*/  FMUL R17, R227, R2 ;  /* 0x00000002e3117220 */ /* 0x000fe20000400000 */
[----:B------:R-:W-:-:S03]  /*5dba0*/  F2FP.BF16.F32.PACK_AB R21, RZ, R13 ;  /* 0x0000000dff15723e */ /* 0x000fc600000010ff */
[----:B------:R-:W-:Y:S02]  /*5dbb0*/  F2FP.BF16.F32.PACK_AB R18, RZ, R18 ;  /* 0x00000012ff12723e */ /* 0x000fe400000010ff */
[----:B------:R-:W-:Y:S01]  /*5dbc0*/  F2FP.BF16.F32.PACK_AB R17, RZ, R17 ;  /* 0x00000011ff11723e */ /* 0x000fe200000010ff */
[----:B------:R-:W-:Y:S01]  /*5dbd0*/  @P6 STG.E.U16 desc[UR46][R8.64+0x3d2], R21 ;  /* 0x0003d21508006986 */ /* 0x000fe2000c10152e */
[----:B------:R-:W-:-:S03]  /*5dbe0*/  ISETP.GT.AND P6, PT, R0, 0x1f0, P4 ;  /* 0x000001f00000780c */ /* 0x000fc600027c4270 */
[----:B------:R-:W-:Y:S01]  /*5dbf0*/  @P0 STG.E.U16 desc[UR46][R10.64+0x3e0], R18 ;  /* 0x0003e0120a000986 */ /* 0x000fe2000c10152e */
[----:B------:R-:W-:-:S03]  /*5dc00*/  ISETP.GT.AND P0, PT, R0, 0x1f8, P1 ;  /* 0x000001f80000780c */ /* 0x000fc60000f04270 */
[----:B------:R-:W-:Y:S01]  /*5dc10*/  @P5 STG.E.U16 desc[UR46][R10.64+0x3e2], R17 ;  /* 0x0003e2110a005986 */ /* 0x000fe2000c10152e */
[----:B------:R-:W-:Y:S01]  /*5dc20*/  ISETP.GT.AND P5, PT, R0, 0x1f1, P4 ;  /* 0x000001f10000780c */ /* 0x000fe200027a4270 */
[-C--:B------:R-:W-:Y:S01]  /*5dc30*/  FMUL R19, R226, R2.reuse ;  /* 0x00000002e2137220 */ /* 0x080fe20000400000 */
[C---:B------:R-:W-:Y:S01]  /*5dc40*/  ISETP.GT.AND P1, PT, R0.reuse, 0x1f9, P1 ;  /* 0x000001f90000780c */ /* 0x040fe20000f24270 */
[-C--:B------:R-:W-:Y:S01]  /*5dc50*/  FMUL R12, R225, R2.reuse ;  /* 0x00000002e10c7220 */ /* 0x080fe20000400000 */
[----:B------:R-:W-:Y:S02]  /*5dc60*/  FMUL R14, R223, R2 ;  /* 0x00000002df0e7220 */ /* 0x000fe40000400000 */
[----:B------:R-:W-:Y:S02]  /*5dc70*/  F2FP.BF16.F32.PACK_AB R19, RZ, R19 ;  /* 0x00000013ff13723e */ /* 0x000fe400000010ff */
[----:B------:R-:W-:Y:S02]  /*5dc80*/  F2FP.BF16.F32.PACK_AB R12, RZ, R12 ;  /* 0x0000000cff0c723e */ /* 0x000fe400000010ff */
[----:B------:R-:W-:Y:S01]  /*5dc90*/  F2FP.BF16.F32.PACK_AB R14, RZ, R14 ;  /* 0x0000000eff0e723e */ /* 0x000fe200000010ff */
[----:B------:R-:W-:Y:S01]  /*5dca0*/  @P6 STG.E.U16 desc[UR46][R8.64+0x3e0], R19 ;  /* 0x0003e01308006986 */ /* 0x000fe2000c10152e */
[----:B------:R-:W-:Y:S01]  /*5dcb0*/  ISETP.GT.AND P6, PT, R0, 0x1f8, P4 ;  /* 0x000001f80000780c */ /* 0x000fe200027c4270 */
[-C--:B------:R-:W-:Y:S01]  /*5dcc0*/  FMUL R13, R224, R2.reuse ;  /* 0x00000002e00d7220 */ /* 0x080fe20000400000 */
[----:B------:R-:W-:Y:S01]  /*5dcd0*/  ISETP.GT.AND P4, PT, R0, 0x1f9, P4 ;  /* 0x000001f90000780c */ /* 0x000fe20002784270 */
[----:B------:R-:W-:Y:S01]  /*5dce0*/  @P5 STG.E.U16 desc[UR46][R8.64+0x3e2], R12 ;  /* 0x0003e20c08005986 */ /* 0x000fe2000c10152e */
[----:B------:R-:W-:-:S03]  /*5dcf0*/  FMUL R15, R222, R2 ;  /* 0x00000002de0f7220 */ /* 0x000fc60000400000 */
[----:B------:R-:W-:Y:S01]  /*5dd00*/  @P1 STG.E.U16 desc[UR46][R10.64+0x3f2], R14 ;  /* 0x0003f20e0a001986 */ /* 0x000fe2000c10152e */
[----:B------:R-:W-:Y:S01]  /*5dd10*/  ISETP.GT.AND P1, PT, R0, 0x100, P3 ;  /* 0x000001000000780c */ /* 0x000fe20001f24270 */
[-C--:B------:R-:W-:Y:S01]  /*5dd20*/  FMUL R3, R221, R2.reuse ;  /* 0x00000002dd037220 */ /* 0x080fe20000400000 */
[----:B------:R-:W-:Y:S01]  /*5dd30*/  FMUL R24, R24, R2 ;  /* 0x0000000218187220 */ /* 0x000fe20000400000 */
[----:B------:R-:W-:Y:S02]  /*5dd40*/  F2FP.BF16.F32.PACK_AB R13, RZ, R13 ;  /* 0x0000000dff0d723e */ /* 0x000fe400000010ff */
[----:B------:R-:W-:Y:S02]  /*5dd50*/  F2FP.BF16.F32.PACK_AB R15, RZ, R15 ;  /* 0x0000000fff0f723e */ /* 0x000fe400000010ff */
[----:B------:R-:W-:Y:S02]  /*5dd60*/  F2FP.BF16.F32.PACK_AB R3, RZ, R3 ;  /* 0x00000003ff03723e */ /* 0x000fe400000010ff */
[----:B------:R-:W-:Y:S01]  /*5dd70*/  F2FP.BF16.F32.PACK_AB R24, RZ, R24 ;  /* 0x00000018ff18723e */ /* 0x000fe200000010ff */
[----:B------:R-:W-:Y:S01]  /*5dd80*/  @P0 STG.E.U16 desc[UR46][R10.64+0x3f0], R13 ;  /* 0x0003f00d0a000986 */ /* 0x000fe2000c10152e */
[----:B------:R-:W-:-:S02]  /*5dd90*/  ISETP.GT.AND P5, PT, R0, 0x101, P3 ;  /* 0x000001010000780c */ /* 0x000fc40001fa4270 */
[----:B------:R-:W-:Y:S01]  /*5dda0*/  ISETP.GT.AND P0, PT, R0, 0x100, P2 ;  /* 0x000001000000780c */ /* 0x000fe20001704270 */
[----:B------:R-:W-:Y:S01]  /*5ddb0*/  @P6 STG.E.U16 desc[UR46][R8.64+0x3f0], R15 ;  /* 0x0003f00f08006986 */ /* 0x000fe2000c10152e */
[----:B------:R-:W-:-:S03]  /*5ddc0*/  FMUL R25, R25, R2 ;  /* 0x0000000219197220 */ /* 0x000fc60000400000 */
[----:B------:R-:W-:Y:S01]  /*5ddd0*/  @P4 STG.E.U16 desc[UR46][R8.64+0x3f2], R3 ;  /* 0x0003f20308004986 */ /* 0x000fe2000c10152e */
[-C--:B------:R-:W-:Y:S01]  /*5dde0*/  FMUL R26, R26, R2.reuse ;  /* 0x000000021a1a7220 */ /* 0x080fe20000400000 */
[C---:B------:R-:W-:Y:S02]  /*5ddf0*/  ISETP.GT.AND P4, PT, R0.reuse, 0x108, P3 ;  /* 0x000001080000780c */ /* 0x040fe40001f84270 */
[----:B------:R-:W-:Y:S01]  /*5de00*/  @P1 STG.E.U16 desc[UR46][R6.64+0x200], R24 ;  /* 0x0002001806001986 */ /* 0x000fe2000c10152e */
[----:B------:R-:W-:Y:S01]  /*5de10*/  ISETP.GT.AND P1, PT, R0, 0x101, P2 ;  /* 0x000001010000780c */ /* 0x000fe20001724270 */
[-C--:B------:R-:W-:Y:S01]  /*5de20*/  FMUL R27, R27, R2.reuse ;  /* 0x000000021b1b7220 */ /* 0x080fe20000400000 */
[----:B------:R-:W-:Y:S01]  /*5de30*/  FMUL R28, R28, R2 ;  /* 0x000000021c1c7220 */ /* 0x000fe20000400000 */
[----:B------:R-:W-:Y:S02]  /*5de40*/  F2FP.BF16.F32.PACK_AB R25, RZ, R25 ;  /* 0x00000019ff19723e */ /* 0x000fe400000010ff */
[----:B------:R-:W-:-:S02]  /*5de50*/  F2FP.BF16.F32.PACK_AB R26, RZ, R26 ;  /* 0x0000001aff1a723e */ /* 0x000fc400000010ff */
[----:B------:R-:W-:Y:S01]  /*5de60*/  F2FP.BF16.F32.PACK_AB R27, RZ, R27 ;  /* 0x0000001bff1b723e */ /* 0x000fe200000010ff */
[----:B------:R-:W-:Y:S01]  /*5de70*/  @P5 STG.E.U16 desc[UR46][R6.64+0x202], R25 ;  /* 0x0002021906005986 */ /* 0x000fe2000c10152e */
[----:B------:R-:W-:Y:S02]  /*5de80*/  F2FP.BF16.F32.PACK_AB R28, RZ, R28 ;  /* 0x0000001cff1c723e */ /* 0x000fe400000010ff */
[C---:B------:R-:W-:Y:S01]  /*5de90*/  ISETP.GT.AND P5, PT, R0.reuse, 0x109, P3 ;  /* 0x000001090000780c */ /* 0x040fe20001fa4270 */
[----:B------:R-:W-:Y:S01]  /*5dea0*/  @P0 STG.E.U16 desc[UR46][R4.64+0x200], R26 ;  /* 0x0002001a04000986 */ /* 0x000fe2000c10152e */
[C---:B------:R-:W-:Y:S01]  /*5deb0*/  ISETP.GT.AND P0, PT, R0.reuse, 0x108, P2 ;  /* 0x000001080000780c */ /* 0x040fe20001704270 */
[-C--:B------:R-:W-:Y:S02]  /*5dec0*/  FMUL R29, R29, R2.reuse ;  /* 0x000000021d1d7220 */ /* 0x080fe40000400000 */
[----:B------:R-:W-:Y:S01]  /*5ded0*/  @P1 STG.E.U16 desc[UR46][R4.64+0x202], R27 ;  /* 0x0002021b04001986 */ /* 0x000fe2000c10152e */
[----:B------:R-:W-:Y:S01]  /*5dee0*/  ISETP.GT.AND P1, PT, R0, 0x109, P2 ;  /* 0x000001090000780c */ /* 0x000fe20001724270 */
[----:B------:R-:W-:-:S02]  /*5def0*/  FMUL R30, R30, R2 ;  /* 0x000000021e1e7220 */ /* 0x000fc40000400000 */
[----:B------:R-:W-:Y:S01]  /*5df00*/  @P4 STG.E.U16 desc[UR46][R6.64+0x210], R28 ;  /* 0x0002101c06004986 */ /* 0x000fe2000c10152e */
[----:B------:R-:W-:Y:S01]  /*5df10*/  ISETP.GT.AND P4, PT, R0, 0x110, P3 ;  /* 0x000001100000780c */ /* 0x000fe20001f84270 */
[-C--:B------:R-:W-:Y:S01]  /*5df20*/  FMUL R31, R31, R2.reuse ;  /* 0x000000021f1f7220 */ /* 0x080fe20000400000 */
[----:B------:R-:W-:Y:S01]  /*5df30*/  FMUL R32, R32, R2 ;  /* 0x0000000220207220 */ /* 0x000fe20000400000 */
[----:B------:R-:W-:Y:S02]  /*5df40*/  F2FP.BF16.F32.PACK_AB R29, RZ, R29 ;  /* 0x0000001dff1d723e */ /* 0x000fe400000010ff */
[----:B------:R-:W-:Y:S02]  /*5df50*/  F2FP.BF16.F32.PACK_AB R30, RZ, R30 ;  /* 0x0000001eff1e723e */ /* 0x000fe400000010ff */
[----:B------:R-:W-:Y:S01]  /*5df60*/  F2FP.BF16.F32.PACK_AB R31, RZ, R31 ;  /* 0x0000001fff1f723e */ /* 0x000fe200000010ff */
[----:B------:R-:W-:Y:S01]  /*5df70*/  @P5 STG.E.U16 desc[UR46][R6.64+0x212], R29 ;  /* 0x0002121d06005986 */ /* 0x000fe2000c10152e */
[----:B------:R-:W-:-:S02]  /*5df80*/  F2FP.BF16.F32.PACK_AB R32, RZ, R32 ;  /* 0x00000020ff20723e */ /* 0x000fc400000010ff */
[C---:B------:R-:W-:Y:S01]  /*5df90*/  ISETP.GT.AND P5, PT, R0.reuse, 0x111, P3 ;  /* 0x000001110000780c */ /* 0x040fe20001fa4270 */
[----:B------:R-:W-:Y:S01]  /*5dfa0*/  @P0 STG.E.U16 desc[UR46][R4.64+0x210], R30 ;  /* 0x0002101e04000986 */ /* 0x000fe2000c10152e */
[C---:B------:R-:W-:Y:S01]  /*5dfb0*/  ISETP.GT.AND P0, PT, R0.reuse, 0x110, P2 ;  /* 0x000001100000780c */ /* 0x040fe20001704270 */
[-C--:B------:R-:W-:Y:S02]  /*5dfc0*/  FMUL R33, R33, R2.reuse ;  /* 0x0000000221217220 */ /* 0x080fe40000400000 */
[----:B------:R-:W-:Y:S01]  /*5dfd0*/  @P1 STG.E.U16 desc[UR46][R4.64+0x212], R31 ;  /* 0x0002121f04001986 */ /* 0x000fe2000c10152e */
[----:B------:R-:W-:Y:S01]  /*5dfe0*/  ISETP.GT.AND P1, PT, R0, 0x111, P2 ;  /* 0x000001110000780c */ /* 0x000fe20001724270 */
[-C--:B------:R-:W-:Y:S02]  /*5dff0*/  FMUL R34, R34, R2.reuse ;  /* 0x0000000222227220 */ /* 0x080fe40000400000 */
[----:B------:R-:W-:Y:S01]  /*5e000*/  @P4 STG.E.U16 desc[UR46][R6.64+0x220], R32 ;  /* 0x0002202006004986 */ /* 0x000fe2000c10152e */
[----:B------:R-:W-:Y:S01]  /*5e010*/  ISETP.GT.AND P4, PT, R0, 0x118, P3 ;  /* 0x000001180000780c */ /* 0x000fe20001f84270 */
[-C--:B------:R-:W-:Y:S01]  /*5e020*/  FMUL R35, R35, R2.reuse ;  /* 0x0000000223237220 */ /* 0x080fe20000400000 */
[----:B------:R-:W-:Y:S01]  /*5e030*/  FMUL R36, R36, R2 ;  /* 0x0000000224247220 */ /* 0x000fe20000400000 */
[----:B------:R-:W-:-:S02]  /*5e040*/  F2FP.BF16.F32.PACK_AB R33, RZ, R33 ;  /* 0x00000021ff21723e */ /* 0x000fc400000010ff */
[----:B------:R-:W-:Y:S02]  /*5e050*/  F2FP.BF16.F32.PACK_AB R34, RZ, R34 ;  /* 0x00000022ff22723e */ /* 0x000fe400000010ff */
        /* <DEDUP_REMOVED lines=389> */
[----:B------:R-:W-:Y:S01]  /*5f8b0*/  ISETP.GT.AND P0, PT, R0, 0x1d8, P2 ;  /* 0x000001d80000780c */ /* 0x000fe20001704270 */
[-C--:B------:R-:W-:Y:S02]  /*5f8c0*/  FMUL R133, R133, R2.reuse ;  /* 0x0000000285857220 */ /* 0x080fe40000400000 */
[----:B------:R-:W-:Y:S01]  /*5f8d0*/  @P1 STG.E.U16 desc[UR46][R4.64+0x3a2], R131 ;  /* 0x0003a28304001986 */ /* 0x000fe2000c10152e */
[----:B------:R-:W-:-:S03]  /*5f8e0*/  FMUL R134, R134, R2 ;  /* 0x0000000286867220 */ /* 0x000fc60000400000 */
[----:B------:R-:W-:Y:S01]  /*5f8f0*/  @P4 STG.E.U16 desc[UR46][R6.64+0x3b0], R132 ;  /* 0x0003b08406004986 */ /* 0x000fe2000c10152e */
[C---:B------:R-:W-:Y:S01]  /*5f900*/  ISETP.GT.AND P4, PT, R0.reuse, 0x1d9, P2 ;  /* 0x000001d90000780c */ /* 0x040fe20001784270 */
[----:B------:R-:W-:Y:S01]  /*5f910*/  FMUL R135, R135, R2 ;  /* 0x0000000287877220 */ /* 0x000fe20000400000 */
[----:B------:R-:W-:Y:S02]  /*5f920*/  F2FP.BF16.F32.PACK_AB R133, RZ, R133 ;  /* 0x00000085ff85723e */ /* 0x000fe400000010ff */
[----:B------:R-:W-:Y:S02]  /*5f930*/  F2FP.BF16.F32.PACK_AB R134, RZ, R134 ;  /* 0x00000086ff86723e */ /* 0x000fe400000010ff */
[----:B------:R-:W-:Y:S01]  /*5f940*/  F2FP.BF16.F32.PACK_AB R135, RZ, R135 ;  /* 0x00000087ff87723e */ /* 0x000fe200000010ff */
[----:B------:R-:W-:Y:S01]  /*5f950*/  @P5 STG.E.U16 desc[UR46][R6.64+0x3b2], R133 ;  /* 0x0003b28506005986 */ /* 0x000fe2000c10152e */
[----:B------:R-:W-:-:S03]  /*5f960*/  ISETP.GT.AND P5, PT, R0, 0x1e0, P3 ;  /* 0x000001e00000780c */ /* 0x000fc60001fa4270 */
[----:B------:R-:W-:Y:S01]  /*5f970*/  @P0 STG.E.U16 desc[UR46][R4.64+0x3b0], R134 ;  /* 0x0003b08604000986 */ /* 0x000fe2000c10152e */
[----:B------:R-:W-:Y:S01]  /*5f980*/  ISETP.GT.AND P0, PT, R0, 0x1e1, P3 ;  /* 0x000001e10000780c */ /* 0x000fe20001f04270 */
[-C--:B------:R-:W-:Y:S01]  /*5f990*/  FMUL R136, R136, R2.reuse ;  /* 0x0000000288887220 */ /* 0x080fe20000400000 */
[C---:B------:R-:W-:Y:S01]  /*5f9a0*/  ISETP.GT.AND P1, PT, R0.reuse, 0x1e0, P2 ;  /* 0x000001e00000780c */ /* 0x040fe20001724270 */
[----:B------:R-:W-:Y:S01]  /*5f9b0*/  @P4 STG.E.U16 desc[UR46][R4.64+0x3b2], R135 ;  /* 0x0003b28704004986 */ /* 0x000fe2000c10152e */
[-C--:B------:R-:W-:Y:S01]  /*5f9c0*/  FMUL R137, R137, R2.reuse ;  /* 0x0000000289897220 */ /* 0x080fe20000400000 */
[----:B------:R-:W-:Y:S01]  /*5f9d0*/  ISETP.GT.AND P4, PT, R0, 0x1e1, P2 ;  /* 0x000001e10000780c */ /* 0x000fe20001784270 */
[-C--:B------:R-:W-:Y:S01]  /*5f9e0*/  FMUL R138, R138, R2.reuse ;  /* 0x000000028a8a7220 */ /* 0x080fe20000400000 */
[----:B------:R-:W-:Y:S01]  /*5f9f0*/  FMUL R139, R139, R2 ;  /* 0x000000028b8b7220 */ /* 0x000fe20000400000 */
[----:B------:R-:W-:Y:S02]  /*5fa00*/  F2FP.BF16.F32.PACK_AB R136, RZ, R136 ;  /* 0x00000088ff88723e */ /* 0x000fe400000010ff */
[----:B------:R-:W-:-:S02]  /*5fa10*/  F2FP.BF16.F32.PACK_AB R137, RZ, R137 ;  /* 0x00000089ff89723e */ /* 0x000fc400000010ff */
[----:B------:R-:W-:Y:S02]  /*5fa20*/  F2FP.BF16.F32.PACK_AB R138, RZ, R138 ;  /* 0x0000008aff8a723e */ /* 0x000fe400000010ff */
[----:B------:R-:W-:Y:S01]  /*5fa30*/  F2FP.BF16.F32.PACK_AB R139, RZ, R139 ;  /* 0x0000008bff8b723e */ /* 0x000fe200000010ff */
[----:B------:R-:W-:Y:S01]  /*5fa40*/  @P5 STG.E.U16 desc[UR46][R6.64+0x3c0], R136 ;  /* 0x0003c08806005986 */ /* 0x000fe2000c10152e */
[----:B------:R-:W-:-:S03]  /*5fa50*/  ISETP.GT.AND P5, PT, R0, 0x1e9, P3 ;  /* 0x000001e90000780c */ /* 0x000fc60001fa4270 */
[----:B------:R-:W-:Y:S01]  /*5fa60*/  @P0 STG.E.U16 desc[UR46][R6.64+0x3c2], R137 ;  /* 0x0003c28906000986 */ /* 0x000fe2000c10152e */
[C---:B------:R-:W-:Y:S02]  /*5fa70*/  ISETP.GT.AND P0, PT, R0.reuse, 0x1e8, P3 ;  /* 0x000001e80000780c */ /* 0x040fe40001f04270 */
[C---:B------:R-:W-:Y:S01]  /*5fa80*/  ISETP.GT.AND P6, PT, R0.reuse, 0x1e8, P2 ;  /* 0x000001e80000780c */ /* 0x040fe200017c4270 */
[----:B------:R-:W-:Y:S01]  /*5fa90*/  @P1 STG.E.U16 desc[UR46][R4.64+0x3c0], R138 ;  /* 0x0003c08a04001986 */ /* 0x000fe2000c10152e */
[----:B------:R-:W-:Y:S01]  /*5faa0*/  ISETP.GT.AND P1, PT, R0, 0x1e9, P2 ;  /* 0x000001e90000780c */ /* 0x000fe20001724270 */
[-C--:B------:R-:W-:Y:S01]  /*5fab0*/  FMUL R140, R140, R2.reuse ;  /* 0x000000028c8c7220 */ /* 0x080fe20000400000 */
[-C--:B------:R-:W-:Y:S01]  /*5fac0*/  FMUL R141, R141, R2.reuse ;  /* 0x000000028d8d7220 */ /* 0x080fe20000400000 */
[----:B------:R-:W-:Y:S01]  /*5fad0*/  @P4 STG.E.U16 desc[UR46][R4.64+0x3c2], R139 ;  /* 0x0003c28b04004986 */ /* 0x000fe2000c10152e */
[----:B------:R-:W-:Y:S01]  /*5fae0*/  ISETP.GT.AND P4, PT, R0, 0x1f0, P3 ;  /* 0x000001f00000780c */ /* 0x000fe20001f84270 */
[-C--:B------:R-:W-:Y:S01]  /*5faf0*/  FMUL R142, R142, R2.reuse ;  /* 0x000000028e8e7220 */ /* 0x080fe20000400000 */
[-C--:B------:R-:W-:Y:S01]  /*5fb00*/  FMUL R143, R143, R2.reuse ;  /* 0x000000028f8f7220 */ /* 0x080fe20000400000 */
[----:B------:R-:W-:Y:S01]  /*5fb10*/  FMUL R144, R144, R2 ;  /* 0x0000000290907220 */ /* 0x000fe20000400000 */
[----:B------:R-:W-:-:S02]  /*5fb20*/  F2FP.BF16.F32.PACK_AB R140, RZ, R140 ;  /* 0x0000008cff8c723e */ /* 0x000fc400000010ff */
[----:B------:R-:W-:Y:S02]  /*5fb30*/  F2FP.BF16.F32.PACK_AB R141, RZ, R141 ;  /* 0x0000008dff8d723e */ /* 0x000fe400000010ff */
[----:B------:R-:W-:Y:S02]  /*5fb40*/  F2FP.BF16.F32.PACK_AB R142, RZ, R142 ;  /* 0x0000008eff8e723e */ /* 0x000fe400000010ff */
[----:B------:R-:W-:Y:S02]  /*5fb50*/  F2FP.BF16.F32.PACK_AB R143, RZ, R143 ;  /* 0x0000008fff8f723e */ /* 0x000fe400000010ff */
[----:B------:R-:W-:Y:S01]  /*5fb60*/  F2FP.BF16.F32.PACK_AB R144, RZ, R144 ;  /* 0x00000090ff90723e */ /* 0x000fe200000010ff */
[----:B------:R-:W-:Y:S01]  /*5fb70*/  @P0 STG.E.U16 desc[UR46][R6.64+0x3d0], R140 ;  /* 0x0003d08c06000986 */ /* 0x000fe2000c10152e */
[----:B------:R-:W-:-:S03]  /*5fb80*/  ISETP.GT.AND P0, PT, R0, 0x1f1, P3 ;  /* 0x000001f10000780c */ /* 0x000fc60001f04270 */
[----:B------:R-:W-:Y:S01]  /*5fb90*/  @P5 STG.E.U16 desc[UR46][R6.64+0x3d2], R141 ;  /* 0x0003d28d06005986 */ /* 0x000fe2000c10152e */
[----:B------:R-:W-:-:S03]  /*5fba0*/  ISETP.GT.AND P5, PT, R0, 0x1f0, P2 ;  /* 0x000001f00000780c */ /* 0x000fc600017a4270 */
[----:B------:R-:W-:Y:S01]  /*5fbb0*/  @P6 STG.E.U16 desc[UR46][R4.64+0x3d0], R142 ;  /* 0x0003d08e04006986 */ /* 0x000fe2000c10152e */
[----:B------:R-:W-:-:S03]  /*5fbc0*/  FMUL R145, R145, R2 ;  /* 0x0000000291917220 */ /* 0x000fc60000400000 */
[----:B------:R-:W-:Y:S01]  /*5fbd0*/  @P1 STG.E.U16 desc[UR46][R4.64+0x3d2], R143 ;  /* 0x0003d28f04001986 */ /* 0x000fe2000c10152e */
[----:B------:R-:W-:-:S03]  /*5fbe0*/  ISETP.GT.AND P1, PT, R0, 0x1f8, P3 ;  /* 0x000001f80000780c */ /* 0x000fc60001f24270 */
[----:B------:R-:W-:Y:S01]  /*5fbf0*/  @P4 STG.E.U16 desc[UR46][R6.64+0x3e0], R144 ;  /* 0x0003e09006004986 */ /* 0x000fe2000c10152e */
[----:B------:R-:W-:Y:S01]  /*5fc00*/  ISETP.GT.AND P4, PT, R0, 0x1f1, P2 ;  /* 0x000001f10000780c */ /* 0x000fe20001784270 */
[-C--:B------:R-:W-:Y:S01]  /*5fc10*/  FMUL R146, R146, R2.reuse ;  /* 0x0000000292927220 */ /* 0x080fe20000400000 */
[C---:B------:R-:W-:Y:S02]  /*5fc20*/  ISETP.GT.AND P3, PT, R0.reuse, 0x1f9, P3 ;  /* 0x000001f90000780c */ /* 0x040fe40001f64270 */
[C---:B------:R-:W-:Y:S01]  /*5fc30*/  ISETP.GT.AND P6, PT, R0.reuse, 0x1f8, P2 ;  /* 0x000001f80000780c */ /* 0x040fe200017c4270 */
[-C--:B------:R-:W-:Y:S01]  /*5fc40*/  FMUL R147, R147, R2.reuse ;  /* 0x0000000293937220 */ /* 0x080fe20000400000 */
[----:B------:R-:W-:Y:S01]  /*5fc50*/  ISETP.GT.AND P2, PT, R0, 0x1f9, P2 ;  /* 0x000001f90000780c */ /* 0x000fe20001744270 */
[-C--:B------:R-:W-:Y:S01]  /*5fc60*/  FMUL R148, R148, R2.reuse ;  /* 0x0000000294947220 */ /* 0x080fe20000400000 */
[----:B------:R-:W-:Y:S01]  /*5fc70*/  FMUL R149, R149, R2 ;  /* 0x0000000295957220 */ /* 0x000fe20000400000 */
[----:B------:R-:W-:-:S02]  /*5fc80*/  F2FP.BF16.F32.PACK_AB R145, RZ, R145 ;  /* 0x00000091ff91723e */ /* 0x000fc400000010ff */
[----:B------:R-:W-:Y:S01]  /*5fc90*/  F2FP.BF16.F32.PACK_AB R146, RZ, R146 ;  /* 0x00000092ff92723e */ /* 0x000fe200000010ff */
[-C--:B------:R-:W-:Y:S01]  /*5fca0*/  FMUL R150, R150, R2.reuse ;  /* 0x0000000296967220 */ /* 0x080fe20000400000 */
[----:B------:R-:W-:Y:S01]  /*5fcb0*/  F2FP.BF16.F32.PACK_AB R147, RZ, R147 ;  /* 0x00000093ff93723e */ /* 0x000fe200000010ff */
[----:B------:R-:W-:Y:S01]  /*5fcc0*/  FMUL R151, R151, R2 ;  /* 0x0000000297977220 */ /* 0x000fe20000400000 */
[----:B------:R-:W-:Y:S02]  /*5fcd0*/  F2FP.BF16.F32.PACK_AB R148, RZ, R148 ;  /* 0x00000094ff94723e */ /* 0x000fe400000010ff */
[----:B------:R-:W-:Y:S01]  /*5fce0*/  F2FP.BF16.F32.PACK_AB R149, RZ, R149 ;  /* 0x00000095ff95723e */ /* 0x000fe200000010ff */
[----:B------:R-:W-:Y:S01]  /*5fcf0*/  @P0 STG.E.U16 desc[UR46][R6.64+0x3e2], R145 ;  /* 0x0003e29106000986 */ /* 0x000fe2000c10152e */
[----:B------:R-:W-:-:S03]  /*5fd00*/  F2FP.BF16.F32.PACK_AB R150, RZ, R150 ;  /* 0x00000096ff96723e */ /* 0x000fc600000010ff */
[----:B------:R-:W-:Y:S01]  /*5fd10*/  @P5 STG.E.U16 desc[UR46][R4.64+0x3e0], R146 ;  /* 0x0003e09204005986 */ /* 0x000fe2000c10152e */
[----:B------:R-:W-:-:S03]  /*5fd20*/  F2FP.BF16.F32.PACK_AB R151, RZ, R151 ;  /* 0x00000097ff97723e */ /* 0x000fc600000010ff */
[----:B------:R-:W-:Y:S04]  /*5fd30*/  @P4 STG.E.U16 desc[UR46][R4.64+0x3e2], R147 ;  /* 0x0003e29304004986 */ /* 0x000fe8000c10152e */
[----:B------:R-:W-:Y:S04]  /*5fd40*/  @P1 STG.E.U16 desc[UR46][R6.64+0x3f0], R148 ;  /* 0x0003f09406001986 */ /* 0x000fe8000c10152e */
[----:B------:R0:W-:Y:S04]  /*5fd50*/  @P3 STG.E.U16 desc[UR46][R6.64+0x3f2], R149 ;  /* 0x0003f29506003986 */ /* 0x0001e8000c10152e */
[----:B------:R1:W-:Y:S01]  /*5fd60*/  @P6 STG.E.U16 desc[UR46][R4.64+0x3f0], R150 ;  /* 0x0003f09604006986 */ /* 0x0003e2000c10152e */
[----:B0-----:R-:W-:-:S02]  /*5fd70*/  @P2 IMAD.MOV.U32 R6, RZ, RZ, R4 ;  /* 0x000000ffff062224 */ /* 0x001fc400078e0004 */
[----:B------:R-:W-:-:S05]  /*5fd80*/  @P2 IMAD.MOV.U32 R7, RZ, RZ, R5 ;  /* 0x000000ffff072224 */ /* 0x000fca00078e0005 */
[----:B------:R1:W-:Y:S02]  /*5fd90*/  @P2 STG.E.U16 desc[UR46][R6.64+0x3f2], R151 ;  /* 0x0003f29706002986 */ /* 0x0003e4000c10152e */
.L_x_1558:
[----:B------:R-:W-:Y:S05]  /*5fda0*/  BSYNC B0 ;  /* 0x0000000000007941 */ /* 0x000fea0003800000 */
.L_x_28:
[----:B01--4-:R-:W4:Y:S04]  /*5fdb0*/  LDL.LU R5, [R1+0xa00] ;  /* 0x000a000001057983 */ /* 0x013f280000300800 */
[----:B------:R-:W4:Y:S01]  /*5fdc0*/  LDL.LU R4, [R1+0xa04] ;  /* 0x000a040001047983 */ /* 0x000f220000300800 */
[----:B------:R-:W-:Y:S01]  /*5fdd0*/  ULDC UR4, c[0x0][0xc] ;  /* 0x0000030000047ab9 */ /* 0x000fe20000000800 */
[----:B------:R-:W-:Y:S01]  /*5fde0*/  ULDC UR5, c[0x0][0x10] ;  /* 0x0000040000057ab9 */ /* 0x000fe20000000800 */
[----:B-----5:R-:W4:Y:S01]  /*5fdf0*/  LDC R3, c[0x0][0x14] ;  /* 0x00000500ff037b82 */ /* 0x020f220000000800 */
[----:B------:R-:W-:Y:S01]  /*5fe00*/  UIMAD.WIDE.U32 UR4, UR4, UR5, URZ ;  /* 0x00000005040472a5 */ /* 0x000fe2000f8e003f */
[----:B------:R-:W-:Y:S01]  /*5fe10*/  PRMT R0, RZ, 0x7610, R0 ;  /* 0x00007610ff007816 */ /* 0x000fe20000000000 */
[----:B------:R-:W-:Y:S01]  /*5fe20*/  UMOV UR41, 0xffffffff ;  /* 0xffffffff00297882 */ /* 0x000fe20000000000 */
[----:B------:R-:W-:-:S03]  /*5fe30*/  UMOV UR42, 0xffffffff ;  /* 0xffffffff002a7882 */ /* 0x000fc60000000000 */
[----:B----4-:R-:W-:-:S04]  /*5fe40*/  IMAD.WIDE.U32 R4, R3, UR4, R4 ;  /* 0x0000000403047c25 */ /* 0x010fc8000f8e0004 */
[----:B------:R-:W-:Y:S01]  /*5fe50*/  IMAD R3, R3, UR5, RZ ;  /* 0x0000000503037c24 */ /* 0x000fe2000f8e02ff */
[----:B------:R-:W-:Y:S01]  /*5fe60*/  ULDC.64 UR4, c[0x0][0x650] ;  /* 0x0001940000047ab9 */ /* 0x000fe20000000a00 */
[----:B---3--:R-:W-:Y:S01]  /*5fe70*/  IMAD.MOV.U32 R7, RZ, RZ, R4 ;  /* 0x000000ffff077224 */ /* 0x008fe200078e0004 */
[----:B------:R-:W-:Y:S02]  /*5fe80*/  ISETP.GE.U32.AND P0, PT, R4, UR4, PT ;  /* 0x0000000404007c0c */ /* 0x000fe4000bf06070 */
[----:B------:R-:W-:-:S04]  /*5fe90*/  IADD3 R6, R5, R3, RZ ;  /* 0x0000000305067210 */ /* 0x000fc80007ffe0ff */
[----:B------:R-:W-:Y:S01]  /*5fea0*/  ISETP.GE.U32.AND.EX P0, PT, R6, UR5, PT, P0 ;  /* 0x0000000506007c0c */ /* 0x000fe2000bf06100 */
[----:B------:R0:W-:Y:S04]  /*5feb0*/  STL [R1+0xa00], R6 ;  /* 0x000a000601007387 */ /* 0x0001e80000100800 */
[----:B------:R0:W-:Y:S08]  /*5fec0*/  STL [R1+0xa04], R7 ;  /* 0x000a040701007387 */ /* 0x0001f00000100800 */
[----:B------:R-:W-:Y:S05]  /*5fed0*/  @P0 BRA `(.L_x_1559) ;  /* 0x0000000400880947 */ /* 0x000fea0003800000 */
[----:B------:R-:W1:Y:S01]  /*5fee0*/  S2UR UR6, SR_CTAID.X ;  /* 0x00000000000679c3 */ /* 0x000e620000002500 */
[----:B------:R-:W-:Y:S01]  /*5fef0*/  ULDC.64 UR12, c[0x0][0x628] ;  /* 0x00018a00000c7ab9 */ /* 0x000fe20000000a00 */
[----:B------:R-:W-:Y:S01]  /*5ff00*/  ULDC UR4, c[0x0][0x150] ;  /* 0x0000540000047ab9 */ /* 0x000fe20000000800 */
[----:B------:R-:W-:Y:S01]  /*5ff10*/  ISETP.NE.U32.AND P0, PT, RZ, UR12, PT ;  /* 0x0000000cff007c0c */ /* 0x000fe2000bf05070 */
[----:B------:R-:W-:Y:S01]  /*5ff20*/  ULDC UR15, c[0x0][0x630] ;  /* 0x00018c00000f7ab9 */ /* 0x000fe20000000800 */
[C---:B------:R-:W-:Y:S01]  /*5ff30*/  R2UR UR16, R7.reuse ;  /* 0x00000000071072ca */ /* 0x040fe200000e0000 */
[----:B------:R-:W-:Y:S01]  /*5ff40*/  ULDC UR19, c[0x0][0x154] ;  /* 0x0000550000137ab9 */ /* 0x000fe20000000800 */
[----:B------:R-:W-:Y:S01]  /*5ff50*/  ISETP.NE.AND.EX P0, PT, RZ, UR13, PT, P0 ;  /* 0x0000000dff007c0c */ /* 0x000fe2000bf05300 */
[----:B------:R-:W3:Y:S01]  /*5ff60*/  S2UR UR18, SR_CTAID.Y ;  /* 0x00000000001279c3 */ /* 0x000ee20000002600 */
[----:B------:R-:W-:Y:S02]  /*5ff70*/  R2UR UR17, R6 ;  /* 0x00000000061172ca */ /* 0x000fe400000e0000 */
[----:B------:R-:W-:-:S02]  /*5ff80*/  R2UR UR10, R7 ;  /* 0x00000000070a72ca */ /* 0x000fc400000e0000 */
[----:B------:R-:W-:Y:S02]  /*5ff90*/  R2UR UR11, R6 ;  /* 0x00000000060b72ca */ /* 0x000fe400000e0000 */
[----:B-1----:R-:W-:-:S05]  /*5ffa0*/  I2FP.F32.U32 R0, UR6 ;  /* 0x0000000600007c45 */ /* 0x002fca0008201000 */
[----:B------:R-:W-:-:S04]  /*5ffb0*/  FMUL R0, R0, UR4 ;  /* 0x0000000400007c20 */ /* 0x000fc80008400000 */
[----:B------:R1:W4:Y:S01]  /*5ffc0*/  F2I.U32.TRUNC.NTZ R3, R0 ;  /* 0x0000000000037305 */ /* 0x000322000020f000 */
[----:B---3--:R-:W-:Y:S05]  /*5ffd0*/  @!P0 BRA `(.L_x_1560) ;  /* 0x0000000000308947 */ /* 0x008fea0003800000 */
        /* <DEDUP_REMOVED lines=12> */
.L_x_1560:
[----:B------:R-:W-:Y:S01]  /*600a0*/  USHF.R.U64 UR42, UR10, UR15, UR11 ;  /* 0x0000000f0a2a7299 */ /* 0x000fe2000800120b */
[----:B-1----:R-:W-:Y:S01]  /*600b0*/  I2FP.F32.U32 R0, UR18 ;  /* 0x0000001200007c45 */ /* 0x002fe20008201000 */
[----:B------:R-:W-:Y:S02]  /*600c0*/  USHF.R.U32.HI UR4, URZ, UR15, UR11 ;  /* 0x0000000f3f047299 */ /* 0x000fe4000801160b */
[----:B------:R-:W-:Y:S02]  /*600d0*/  UIADD3 UR10, UP0, URZ, -UR42, URZ ;  /* 0x8000002a3f0a7290 */ /* 0x000fe4000ff1e03f */
[----:B------:R-:W-:Y:S01]  /*600e0*/  FMUL R0, R0, UR19 ;  /* 0x0000001300007c20 */ /* 0x000fe20008400000 */
[----:B------:R-:W-:Y:S01]  /*600f0*/  ULDC.64 UR12, c[0x0][0x620] ;  /* 0x00018800000c7ab9 */ /* 0x000fe20000000a00 */
[----:B------:R-:W-:Y:S01]  /*60100*/  UIADD3.X UR4, URZ, ~UR4, URZ, UP0, !UPT ;  /* 0x800000043f047290 */ /* 0x000fe200087fe43f */
[----:B------:R-:W-:Y:S01]  /*60110*/  UMOV UR8, UR16 ;  /* 0x0000001000087c82 */ /* 0x000fe20008000000 */
[----:B------:R-:W-:-:S02]  /*60120*/  UMOV UR9, UR17 ;  /* 0x0000001100097c82 */ /* 0x000fc40008000000 */
[----:B------:R-:W-:Y:S01]  /*60130*/  UIMAD UR4, UR4, UR12, URZ ;  /* 0x0000000c040472a4 */ /* 0x000fe2000f8e023f */
[----:B------:R-:W1:Y:S01]  /*60140*/  F2I.U32.TRUNC.NTZ R0, R0 ;  /* 0x0000000000007305 */ /* 0x000e62000020f000 */
[----:B------:R-:W-:Y:S01]  /*60150*/  UIMAD.WIDE.U32 UR8, UR10, UR12, UR8 ;  /* 0x0000000c0a0872a5 */ /* 0x000fe2000f8e0008 */
[----:B----4-:R-:W-:Y:S01]  /*60160*/  R2UR UR12, R3 ;  /* 0x00000000030c72ca */ /* 0x010fe200000e0000 */
[----:B------:R-:W-:Y:S01]  /*60170*/  UIMAD UR10, UR10, UR13, UR4 ;  /* 0x0000000d0a0a72a4 */ /* 0x000fe2000f8e0204 */
[----:B------:R-:W-:Y:S01]  /*60180*/  ULDC UR11, c[0x0][0x618] ;  /* 0x00018600000b7ab9 */ /* 0x000fe20000000800 */
[----:B------:R-:W-:Y:S02]  /*60190*/  ULDC UR21, c[0x0][0x658] ;  /* 0x0001960000157ab9 */ /* 0x000fe40000000800 */
[----:B------:R-:W-:Y:S01]  /*601a0*/  UIADD3 UR9, UR9, UR10, URZ ;  /* 0x0000000a09097290 */ /* 0x000fe2000fffe03f */
[----:B------:R-:W-:Y:S01]  /*601b0*/  UMOV UR15, 0xffffffff ;  /* 0xffffffff000f7882 */ /* 0x000fe20000000000 */
[----:B------:R-:W-:Y:S01]  /*601c0*/  ULDC.64 UR4, c[0x0][0x640] ;  /* 0x0001900000047ab9 */ /* 0x000fe20000000a00 */
[----:B------:R-:W-:Y:S01]  /*601d0*/  USHF.L.U32 UR15, UR15, UR21, URZ ;  /* 0x000000150f0f7299 */ /* 0x000fe2000800063f */
[----:B------:R-:W-:Y:S01]  /*601e0*/  ISETP.NE.U32.AND P0, PT, RZ, UR4, PT ;  /* 0x00000004ff007c0c */ /* 0x000fe2000bf05070 */
[----:B------:R-:W-:-:S02]  /*601f0*/  USHF.R.U64 UR16, UR8, UR11, UR9 ;  /* 0x0000000b08107299 */ /* 0x000fc40008001209 */
[----:B------:R-:W-:Y:S01]  /*60200*/  USHF.R.U32.HI UR8, URZ, UR11, UR9 ;  /* 0x0000000b3f087299 */ /* 0x000fe20008011609 */
[----:B-1----:R-:W-:Y:S01]  /*60210*/  R2UR UR14, R0 ;  /* 0x00000000000e72ca */ /* 0x002fe200000e0000 */
[----:B------:R-:W-:Y:S01]  /*60220*/  ULDC UR17, c[0x0][0x608] ;  /* 0x0001820000117ab9 */ /* 0x000fe20000000800 */
[----:B------:R-:W-:Y:S01]  /*60230*/  ULOP3.LUT UR40, URZ, UR15, URZ, 0x33, !UPT ;  /* 0x0000000f3f287292 */ /* 0x000fe2000f8e333f */
[----:B------:R-:W-:Y:S01]  /*60240*/  ISETP.NE.AND.EX P0, PT, RZ, UR5, PT, P0 ;  /* 0x00000005ff007c0c */ /* 0x000fe2000bf05300 */
[----:B------:R-:W-:Y:S02]  /*60250*/  USHF.R.U64 UR15, UR16, UR17, UR8 ;  /* 0x00000011100f7299 */ /* 0x000fe40008001208 */
[----:B------:R-:W-:Y:S02]  /*60260*/  USHF.R.U32.HI UR8, URZ, UR17, UR8 ;  /* 0x000000113f087299 */ /* 0x000fe40008011608 */
[----:B------:R-:W-:Y:S02]  /*60270*/  UIADD3 UR12, -UR12, URZ, URZ ;  /* 0x0000003f0c0c7290 */ /* 0x000fe4000fffe13f */
[----:B------:R-:W-:Y:S01]  /*60280*/  USHF.R.U64 UR17, UR15, UR21, UR8 ;  /* 0x000000150f117299 */ /* 0x000fe20008001208 */
[----:B------:R-:W-:Y:S01]  /*60290*/  UMOV UR19, 0x1 ;  /* 0x0000000100137882 */ /* 0x000fe20000000000 */
[----:B------:R-:W-:Y:S01]  /*602a0*/  ULDC UR13, c[0x0][0x144] ;  /* 0x00005100000d7ab9 */ /* 0x000fe20000000800 */
[----:B------:R-:W-:Y:S01]  /*602b0*/  ULDC UR7, c[0x0][0x600] ;  /* 0x0001800000077ab9 */ /* 0x000fe20000000800 */
[----:B------:R-:W-:-:S02]  /*602c0*/  USHF.L.U32 UR24, UR19, UR21, URZ ;  /* 0x0000001513187299 */ /* 0x000fc4000800063f */
[----:B------:R-:W-:Y:S02]  /*602d0*/  USHF.R.U32.HI UR8, URZ, UR21, UR8 ;  /* 0x000000153f087299 */ /* 0x000fe40008011608 */
[----:B------:R-:W-:Y:S02]  /*602e0*/  UIMAD UR21, UR13, UR12, UR6 ;  /* 0x0000000c0d1572a4 */ /* 0x000fe4000f8e0206 */
[----:B------:R-:W-:Y:S02]  /*602f0*/  UIADD3 UR20, UR7, -0x1, URZ ;  /* 0xffffffff07147890 */ /* 0x000fe4000fffe03f */
[----:B------:R-:W-:Y:S01]  /*60300*/  UIADD3 UR19, -UR14, URZ, URZ ;  /* 0x0000003f0e137290 */ /* 0x000fe2000fffe13f */
        /* <DEDUP_REMOVED lines=17> */
.L_x_1561:
[----:B------:R-:W-:Y:S01]  /*60420*/  UISETP.NE.AND UP0, UPT, UR39, URZ, UPT ;  /* 0x0000003f2700728c */ /* 0x000fe2000bf05270 */
[----:B------:R-:W-:Y:S01]  /*60430*/  IMAD.MOV.U32 R0, RZ, RZ, 0x1 ;  /* 0x00000001ff007424 */ /* 0x000fe200078e00ff */
[----:B------:R-:W-:Y:S02]  /*60440*/  USHF.R.U64 UR4, UR6, UR22, UR8 ;  /* 0x0000001606047299 */ /* 0x000fe40008001208 */
[----:B------:R-:W-:Y:S02]  /*60450*/  ULOP3.LUT UR40, UR15, UR40, URZ, 0xc0, !UPT ;  /* 0x000000280f287292 */ /* 0x000fe4000f8ec03f */
[----:B------:R-:W-:Y:S02]  /*60460*/  UIADD3 UR5, -UR4, URZ, URZ ;  /* 0x0000003f04057290 */ /* 0x000fe4000fffe13f */
[----:B------:R-:W-:Y:S02]  /*60470*/  UIMAD UR40, UR24, UR4, UR40 ;  /* 0x00000004182872a4 */ /* 0x000fe4000f8e0228 */
[----:B------:R-:W-:-:S02]  /*60480*/  ULOP3.LUT UR16, UR16, UR20, URZ, 0xc0, !UPT ;  /* 0x0000001410107292 */ /* 0x000fc4000f8ec03f */
[----:B------:R-:W-:Y:S02]  /*60490*/  @UP0 UIMAD UR21, UR25, UR19, UR18 ;  /* 0x00000013191502a4 */ /* 0x000fe4000f8e0212 */
[----:B------:R-:W-:-:S03]  /*604a0*/  UIMAD UR4, UR5, UR23, UR17 ;  /* 0x00000017050472a4 */ /* 0x000fc6000f8e0211 */
[----:B------:R-:W-:Y:S01]  /*604b0*/  ULDC UR5, c[0x0][0x610] ;  /* 0x0001840000057ab9 */ /* 0x000fe20000000800 */
[----:B------:R-:W-:Y:S02]  /*604c0*/  UIMAD UR4, UR4, UR7, UR16 ;  /* 0x00000007040472a4 */ /* 0x000fe4000f8e0210 */
[----:B------:R-:W-:-:S04]  /*604d0*/  UIMAD UR40, UR40, UR5, UR21 ;  /* 0x00000005282872a4 */ /* 0x000fc8000f8e0215 */
[----:B------:R-:W-:Y:S02]  /*604e0*/  USEL UR41, UR4, UR40, !UP0 ;  /* 0x0000002804297287 */ /* 0x000fe4000c000000 */
[----:B------:R-:W-:-:S12]  /*604f0*/  USEL UR40, UR40, UR4, !UP0 ;  /* 0x0000000428287287 */ /* 0x000fd8000c000000 */
.L_x_1559:
[----:B------:R-:W-:-:S13]  /*60500*/  LOP3.LUT P0, RZ, R0, 0xff, RZ, 0xc0, !PT ;  /* 0x000000ff00ff7812 */ /* 0x000fda000780c0ff */
[----:B------:R-:W-:Y:S05]  /*60510*/  @P0 BRA `(.L_x_1562) ;  /* 0xfffffa0800ec0947 */ /* 0x000fea000383ffff */
[----:B------:R-:W-:Y:S05]  /*60520*/  EXIT ;  /* 0x000000000000794d */ /* 0x000fea0003800000 */
.L_x_3:
[----:B------:R-:W2:Y:S01]  /*60530*/  LDL R4, [R1+0xa04] ;  /* 0x000a040001047983 */ /* 0x000ea20000100800 */
[----:B------:R-:W-:-:S03]  /*60540*/  ULDC.64 UR8, c[0x0][0x650] ;  /* 0x0001940000087ab9 */ /* 0x000fc60000000a00 */
[----:B------:R-:W3:Y:S01]  /*60550*/  LDL R3, [R1+0xa00] ;  /* 0x000a000001037983 */ /* 0x000ee20000100800 */
[----:B------:R-:W-:Y:S01]  /*60560*/  PRMT R0, RZ, 0x7610, R0 ;  /* 0x00007610ff007816 */ /* 0x000fe20000000000 */
[----:B------:R-:W-:Y:S01]  /*60570*/  IMAD.MOV.U32 R5, RZ, RZ, -0x1 ;  /* 0xffffffffff057424 */ /* 0x000fe200078e00ff */
[----:B------:R-:W-:Y:S01]  /*60580*/  MOV R2, 0xffffffff ;  /* 0xffffffff00027802 */ /* 0x000fe20000000f00 */
[----:B------:R-:W-:Y:S01]  /*60590*/  IMAD.MOV.U32 R10, RZ, RZ, -0x1 ;  /* 0xffffffffff0a7424 */ /* 0x000fe200078e00ff */
[----:B--2---:R-:W-:-:S04]  /*605a0*/  ISETP.GE.U32.AND P0, PT, R4, UR8, PT ;  /* 0x0000000804007c0c */ /* 0x004fc8000bf06070 */
[----:B---3--:R-:W-:-:S13]  /*605b0*/  ISETP.GE.U32.AND.EX P0, PT, R3, UR9, PT, P0 ;  /* 0x0000000903007c0c */ /* 0x008fda000bf06100 */
[----:B------:R-:W-:Y:S05]  /*605c0*/  @P0 BRA `(.L_x_1563) ;  /* 0x00000004008c0947 */ /* 0x000fea0003800000 */
[----:B------:R-:W-:Y:S01]  /*605d0*/  I2FP.F32.U32 R0, UR4 ;  /* 0x0000000400007c45 */ /* 0x000fe20008201000 */
[----:B0-----:R-:W-:Y:S01]  /*605e0*/  ULDC.64 UR16, c[0x0][0x628] ;  /* 0x00018a0000107ab9 */ /* 0x001fe20000000a00 */
        /* <DEDUP_REMOVED lines=24> */
.L_x_1564:
        /* <DEDUP_REMOVED lines=24> */
[----:B------:R-:W-:Y:S01]  /*608f0*/  UMOV UR19, 0x1 ;  /* 0x0000000100137882 */ /* 0x000fe20000000000 */
[----:B------:R-:W-:Y:S01]  /*60900*/  ULDC UR20, c[0x0][0x608] ;  /* 0x0001820000147ab9 */ /* 0x000fe20000000800 */
[----:B------:R-:W-:Y:S01]  /*60910*/  USHF.L.U32 UR26, UR19, UR23, URZ ;  /* 0x00000017131a7299 */ /* 0x000fe2000800063f */
[----:B------:R-:W-:Y:S01]  /*60920*/  ISETP.NE.AND.EX P0, PT, RZ, UR9, PT, P0 ;  /* 0x00000009ff007c0c */ /* 0x000fe2000bf05300 */
[----:B------:R-:W-:Y:S02]  /*60930*/  USHF.R.U64 UR19, UR18, UR20, UR11 ;  /* 0x0000001412137299 */ /* 0x000fe4000800120b */
[----:B------:R-:W-:Y:S02]  /*60940*/  USHF.R.U32.HI UR11, URZ, UR20, UR11 ;  /* 0x000000143f0b7299 */ /* 0x000fe4000801160b */
[----:B------:R-:W-:-:S02]  /*60950*/  UIADD3 UR15, -UR15, URZ, URZ ;  /* 0x0000003f0f0f7290 */ /* 0x000fc4000fffe13f */
[----:B------:R-:W-:Y:S01]  /*60960*/  USHF.R.U64 UR20, UR19, UR23, UR11 ;  /* 0x0000001713147299 */ /* 0x000fe2000800120b */
[----:B------:R-:W-:Y:S01]  /*60970*/  ULDC UR16, c[0x0][0x144] ;  /* 0x0000510000107ab9 */ /* 0x000fe20000000800 */
[----:B------:R-:W-:Y:S01]  /*60980*/  ULDC UR6, c[0x0][0x600] ;  /* 0x0001800000067ab9 */ /* 0x000fe20000000800 */
[----:B------:R-:W-:Y:S02]  /*60990*/  USHF.R.U32.HI UR11, URZ, UR23, UR11 ;  /* 0x000000173f0b7299 */ /* 0x000fe4000801160b */
[----:B------:R-:W-:Y:S02]  /*609a0*/  UIMAD UR23, UR16, UR15, UR4 ;  /* 0x0000000f101772a4 */ /* 0x000fe4000f8e0204 */
[----:B------:R-:W-:Y:S02]  /*609b0*/  UIADD3 UR22, UR6, -0x1, URZ ;  /* 0xffffffff06167890 */ /* 0x000fe4000fffe03f */
[----:B------:R-:W-:Y:S02]  /*609c0*/  ULOP3.LUT UR27, URZ, UR13, URZ, 0x33, !UPT ;  /* 0x0000000d3f1b7292 */ /* 0x000fe4000f8e333f */
        /* <DEDUP_REMOVED lines=18> */
.L_x_1565:
[----:B------:R-:W-:Y:S01]  /*60af0*/  UISETP.NE.AND UP0, UPT, UR39, URZ, UPT ;  /* 0x0000003f2700728c */ /* 0x000fe2000bf05270 */
[----:B------:R-:W-:Y:S01]  /*60b00*/  IMAD.MOV.U32 R0, RZ, RZ, 0x1 ;  /* 0x00000001ff007424 */ /* 0x000fe200078e00ff */
[----:B------:R-:W-:Y:S01]  /*60b10*/  USHF.R.U64 UR8, UR4, UR24, UR11 ;  /* 0x0000001804087299 */ /* 0x000fe2000800120b */
[----:B------:R-:W-:Y:S01]  /*60b20*/  IMAD.U32 R10, RZ, RZ, UR5 ;  /* 0x00000005ff0a7e24 */ /* 0x000fe2000f8e00ff */
[----:B------:R-:W-:Y:S02]  /*60b30*/  ULOP3.LUT UR4, UR19, UR27, URZ, 0xc0, !UPT ;  /* 0x0000001b13047292 */ /* 0x000fe4000f8ec03f */
[----:B------:R-:W-:Y:S02]  /*60b40*/  ULOP3.LUT UR18, UR18, UR22, URZ, 0xc0, !UPT ;  /* 0x0000001612127292 */ /* 0x000fe4000f8ec03f */
[----:B------:R-:W-:-:S03]  /*60b50*/  UIMAD UR4, UR26, UR8, UR4 ;  /* 0x000000081a0472a4 */ /* 0x000fc6000f8e0204 */
[----:B------:R-:W-:Y:S02]  /*60b60*/  @UP0 UIMAD UR23, UR28, UR21, UR7 ;  /* 0x000000151c1702a4 */ /* 0x000fe4000f8e0207 */
[----:B------:R-:W-:-:S03]  /*60b70*/  UIADD3 UR7, -UR8, URZ, URZ ;  /* 0x0000003f08077290 */ /* 0x000fc6000fffe13f */
[----:B------:R-:W-:Y:S01]  /*60b80*/  ULDC UR8, c[0x0][0x610] ;  /* 0x0001840000087ab9 */ /* 0x000fe20000000800 */
[----:B------:R-:W-:Y:S02]  /*60b90*/  UIMAD UR7, UR7, UR25, UR20 ;  /* 0x00000019070772a4 */ /* 0x000fe4000f8e0214 */
[----:B------:R-:W-:Y:S02]  /*60ba0*/  UIMAD UR4, UR4, UR8, UR23 ;  /* 0x00000008040472a4 */ /* 0x000fe4000f8e0217 */
[----:B------:R-:W-:-:S04]  /*60bb0*/  UIMAD UR7, UR7, UR6, UR18 ;  /* 0x00000006070772a4 */ /* 0x000fc8000f8e0212 */
[----:B------:R-:W-:Y:S02]  /*60bc0*/  USEL UR6, UR7, UR4, !UP0 ;  /* 0x0000000407067287 */ /* 0x000fe4000c000000 */
[----:B------:R-:W-:-:S04]  /*60bd0*/  USEL UR4, UR4, UR7, !UP0 ;  /* 0x0000000704047287 */ /* 0x000fc8000c000000 */
[----:B------:R-:W-:Y:S02]  /*60be0*/  MOV R2, UR6 ;  /* 0x0000000600027c02 */ /* 0x000fe40008000f00 */
[----:B------:R-:W-:-:S07]  /*60bf0*/  IMAD.U32 R5, RZ, RZ, UR4 ;  /* 0x00000004ff057e24 */ /* 0x000fce000f8e00ff */
.L_x_1563:
[----:B------:R-:W-:-:S08]  /*60c00*/  NOP ;  /* 0x0000000000007918 */ /* 0x000fd00000000000 */
[----:B0-----:R-:W0:-:S00]  /*60c10*/  USETMAXREG.DEALLOC.CTAPOOL 0x18 ;  /* 0x00000018000079c8 */ /* 0x001e0000080e0500 */
[----:B------:R-:W-:-:S13]  /*60c20*/  ISETP.NE.AND P0, PT, RZ, UR10, PT ;  /* 0x0000000aff007c0c */ /* 0x000fda000bf05270 */
[----:B------:R-:W-:Y:S05]  /*60c30*/  @P0 EXIT ;  /* 0x000000000000094d */ /* 0x000fea0003800000 */
[----:B0-----:R-:W-:Y:S01]  /*60c40*/  LOP3.LUT P0, RZ, R0, 0xff, RZ, 0xc0, !PT ;  /* 0x000000ff00ff7812 */ /* 0x001fe2000780c0ff */
[----:B------:R-:W-:Y:S02]  /*60c50*/  IMAD.MOV.U32 R0, RZ, RZ, 0x1 ;  /* 0x00000001ff007424 */ /* 0x000fe400078e00ff */
[----:B------:R-:W-:-:S10]  /*60c60*/  IMAD.MOV.U32 R6, RZ, RZ, RZ ;  /* 0x000000ffff067224 */ /* 0x000fd400078e00ff */
[----:B------:R-:W-:Y:S05]  /*60c70*/  @!P0 BRA `(.L_x_1566) ;  /* 0x0000000c00688947 */ /* 0x000fea0003800000 */
[----:B------:R-:W0:Y:S01]  /*60c80*/  S2R R3, SR_TID.X ;  /* 0x0000000000037919 */ /* 0x000e220000002100 */
[----:B------:R-:W1:Y:S01]  /*60c90*/  LDC R0, c[0x0][0x28c] ;  /* 0x0000a300ff007b82 */ /* 0x000e620000000800 */
[----:B------:R-:W-:Y:S01]  /*60ca0*/  ULDC UR5, c[0x0][0x658] ;  /* 0x0001960000057ab9 */ /* 0x000fe20000000800 */
[----:B------:R-:W-:Y:S01]  /*60cb0*/  UMOV UR7, 0xffffffff ;  /* 0xffffffff00077882 */ /* 0x000fe20000000000 */
[----:B------:R-:W-:Y:S01]  /*60cc0*/  ULDC UR6, c[0x0][0xc] ;  /* 0x0000030000067ab9 */ /* 0x000fe20000000800 */
[----:B------:R-:W-:Y:S01]  /*60cd0*/  USHF.L.U32 UR9, UR7, UR5, URZ ;  /* 0x0000000507097299 */ /* 0x000fe2000800063f */
[----:B------:R-:W-:Y:S01]  /*60ce0*/  BSSY B0, `(.L_x_1566) ;  /* 0x00000d3000007945 */ /* 0x000fe20003800000 */
[----:B------:R-:W-:Y:S01]  /*60cf0*/  UMOV UR8, 0x1 ;  /* 0x0000000100087882 */ /* 0x000fe20000000000 */
[----:B------:R-:W-:Y:S01]  /*60d00*/  ULDC UR7, c[0x0][0x10] ;  /* 0x0000040000077ab9 */ /* 0x000fe20000000800 */
[----:B------:R-:W-:Y:S01]  /*60d10*/  USHF.L.U32 UR5, UR8, UR5, URZ ;  /* 0x0000000508057299 */ /* 0x000fe2000800063f */
[----:B------:R-:W-:Y:S01]  /*60d20*/  IMAD.MOV.U32 R8, RZ, RZ, 0x1 ;  /* 0x00000001ff087424 */ /* 0x000fe200078e00ff */
[----:B------:R-:W-:Y:S01]  /*60d30*/  UIMAD.WIDE.U32 UR6, UR6, UR7, URZ ;  /* 0x00000007060672a5 */ /* 0x000fe2000f8e003f */
[----:B------:R-:W-:Y:S01]  /*60d40*/  IMAD.MOV.U32 R6, RZ, RZ, RZ ;  /* 0x000000ffff067224 */ /* 0x000fe200078e00ff */
[----:B------:R-:W-:Y:S01]  /*60d50*/  ULDC UR8, c[0x0][0x14] ;  /* 0x0000050000087ab9 */ /* 0x000fe20000000800 */
[----:B------:R-:W-:Y:S01]  /*60d60*/  ULDC UR4, c[0x0][0x600] ;  /* 0x0001800000047ab9 */ /* 0x000fe20000000800 */
[----:B------:R-:W-:-:S02]  /*60d70*/  UIMAD.WIDE.U32 UR20, UR6, UR8, URZ ;  /* 0x00000008061472a5 */ /* 0x000fc4000f8e003f */
[----:B------:R-:W-:Y:S02]  /*60d80*/  UIMAD UR7, UR7, UR8, URZ ;  /* 0x00000008070772a4 */ /* 0x000fe4000f8e023f */
[----:B------:R-:W-:Y:S02]  /*60d90*/  ULOP3.LUT UR24, UR38, 0x2, URZ, 0xfc, !UPT ;  /* 0x0000000226187892 */ /* 0x000fe4000f8efc3f */
[----:B------:R-:W-:Y:S02]  /*60da0*/  UIADD3 UR4, UR4, -0x1, URZ ;  /* 0xffffffff04047890 */ /* 0x000fe4000fffe03f */
[----:B------:R-:W-:Y:S01]  /*60db0*/  ULOP3.LUT UR6, URZ, UR9, URZ, 0x33, !UPT ;  /* 0x000000093f067292 */ /* 0x000fe2000f8e333f */
[----:B-1----:R-:W-:Y:S01]  /*60dc0*/  IADD3 R0, R0, 0x3f, RZ ;  /* 0x0000003f00007810 */ /* 0x002fe20007ffe0ff */
[----:B------:R-:W-:Y:S01]  /*60dd0*/  UIADD3 UR7, UR21, UR7, URZ ;  /* 0x0000000715077290 */ /* 0x000fe2000fffe03f */
[----:B------:R-:W-:Y:S01]  /*60de0*/  ULDC.64 UR22, c[0x0][0x198] ;  /* 0x0000660000167ab9 */ /* 0x000fe20000000a00 */
[----:B0-----:R-:W-:-:S02]  /*60df0*/  LOP3.LUT P3, RZ, R3, 0x7f, RZ, 0xc0, !PT ;  /* 0x0000007f03ff7812 */ /* 0x001fc4000786c0ff */
[----:B------:R-:W-:Y:S02]  /*60e00*/  LOP3.LUT P0, RZ, R3, 0x1f, RZ, 0xc0, !PT ;  /* 0x0000001f03ff7812 */ /* 0x000fe4000780c0ff */
[----:B------:R-:W-:Y:S02]  /*60e10*/  SHF.R.S32.HI R3, RZ, 0x1f, R0 ;  /* 0x0000001fff037819 */ /* 0x000fe40000011400 */
[----:B------:R-:W-:Y:S02]  /*60e20*/  PLOP3.LUT P0, PT, P0, P3, PT, 0x8a, 0x0 ;  /* 0x000000000000781c */ /* 0x000fe40000707172 */
[----:B------:R-:W-:Y:S01]  /*60e30*/  LEA.HI R3, R3, R0, RZ, 0x6 ;  /* 0x0000000003037211 */ /* 0x000fe200078f30ff */
[----:B------:R-:W-:-:S03]  /*60e40*/  IMAD.MOV.U32 R0, RZ, RZ, 0x1 ;  /* 0x00000001ff007424 */ /* 0x000fc600078e00ff */
[----:B------:R-:W-:-:S04]  /*60e50*/  SHF.R.S32.HI R7, RZ, 0x6, R3 ;  /* 0x00000006ff077819 */ /* 0x000fc80000011403 */
[----:B------:R-:W-:-:S07]  /*60e60*/  IADD3 R11, R7, 0x1, RZ ;  /* 0x00000001070b7810 */ /* 0x000fce0007ffe0ff */
.L_x_1578:
[----:B------:R-:W-:-:S03]  /*60e70*/  UMOV UR8, 0xffffffff ;  /* 0xffffffff00087882 */ /* 0x000fc60000000000 */
[----:B------:R-:W-:Y:S05]  /*60e80*/  BRA.DIV UR8, `(.L_x_1567) ;  /* 0x0000000e088c7947 */ /* 0x000fea000b800000 */
[----:B------:R-:W-:-:S13]  /*60e90*/  ELECT P6, URZ, PT ;  /* 0x00000000003f782f */ /* 0x000fda00038c0000 */
.L_x_1587:
[----:B------:R-:W0:Y:S01]  /*60ea0*/  LDC R3, c[0x0][0x28c] ;  /* 0x0000a300ff037b82 */ /* 0x000e220000000800 */
[----:B------:R-:W-:Y:S01]  /*60eb0*/  BSSY B1, `(.L_x_1568) ;  /* 0x0000038000017945 */ /* 0x000fe20003800000 */
[----:B0-----:R-:W-:-:S13]  /*60ec0*/  ISETP.LT.OR P6, PT, R3, 0x1, !P6 ;  /* 0x000000010300780c */ /* 0x001fda00077c1670 */
[----:B------:R-:W-:Y:S05]  /*60ed0*/  @P6 BRA `(.L_x_1569) ;  /* 0x0000000000d46947 */ /* 0x000fea0003800000 */
[----:B------:R-:W-:Y:S01]  /*60ee0*/  IMAD.SHL.U32 R2, R2, 0x200, RZ ;  /* 0x0000020002027824 */ /* 0x000fe200078e00ff */
[----:B------:R-:W-:Y:S01]  /*60ef0*/  MOV R3, R0 ;  /* 0x0000000000037202 */ /* 0x000fe20000000f00 */
[----:B------:R-:W-:Y:S02]  /*60f00*/  IMAD R5, R5, 0x180, RZ ;  /* 0x0000018005057824 */ /* 0x000fe400078e02ff */
[----:B------:R-:W-:Y:S02]  /*60f10*/  IMAD.MOV.U32 R14, RZ, RZ, RZ ;  /* 0x000000ffff0e7224 */ /* 0x000fe400078e00ff */
[----:B------:R-:W-:Y:S02]  /*60f20*/  IMAD.MOV.U32 R4, RZ, RZ, R11 ;  /* 0x000000ffff047224 */ /* 0x000fe400078e000b */
[----:B------:R-:W-:-:S07]  /*60f30*/  IMAD.MOV.U32 R9, RZ, RZ, R6 ;  /* 0x000000ffff097224 */ /* 0x000fce00078e0006 */
.L_x_1573:
[----:B------:R-:W0:Y:S01]  /*60f40*/  S2R R13, SR_CgaCtaId ;  /* 0x00000000000d7919 */ /* 0x000e220000008800 */
[----:B------:R-:W-:-:S04]  /*60f50*/  MOV R12, 0x400 ;  /* 0x00000400000c7802 */ /* 0x000fc80000000f00 */
[----:B0-----:R-:W-:Y:S02]  /*60f60*/  LEA R16, R13, R12, 0x18 ;  /* 0x0000000c0d107211 */ /* 0x001fe400078ec0ff */
[----:B------:R-:W-:Y:S01]  /*60f70*/  SHF.L.U32 R12, R3, 0x1f, RZ ;  /* 0x0000001f030c7819 */ /* 0x000fe200000006ff */
[----:B------:R-:W0:Y:S02]  /*60f80*/  @!P3 LDC R13, c[0x0][0x500] ;  /* 0x00014000ff0dbb82 */ /* 0x000e240000000800 */
[----:B------:R-:W-:-:S04]  /*60f90*/  IMAD R15, R9, 0x8, R16 ;  /* 0x00000008090f7824 */ /* 0x000fc800078e0210 */
[----:B------:R-:W1:Y:S02]  /*60fa0*/  SYNCS.PHASECHK.TRANS64.TRYWAIT P1, [R15+URZ+0x10], R12 ;  /* 0x0000100c0f0075a7 */ /* 0x000e64000802017f */
[----:B-1----:R-:W-:Y:S05]  /*60fb0*/  @!P1 BRA `(.L_x_1570) ;  /* 0x0000000c00609947 */ /* 0x002fea0003800000 */
.L_x_1588:
[----:B------:R-:W-:Y:S01]  /*60fc0*/  UPRMT UR8, UR24, 0x9910, URZ ;  /* 0x0000991018087896 */ /* 0x000fe2000800003f */
[----:B0-----:R0:W-:Y:S03]  /*60fd0*/  @!P3 SYNCS.ARRIVE.TRANS64 RZ, [R15+URZ], R13 ;  /* 0x0000000d0fffb9a7 */ /* 0x0011e6000800003f */
[----:B------:R-:W-:-:S06]  /*60fe0*/  UISETP.NE.AND UP0, UPT, UR8, 0x2, UPT ;  /* 0x000000020800788c */ /* 0x000fcc000bf05270 */
[----:B------:R-:W-:-:S13]  /*60ff0*/  PLOP3.LUT P1, PT, PT, PT, UP0, 0x80, 0x0 ;  /* 0x000000000000781c */ /* 0x000fda0003f2f008 */
[----:B0-----:R-:W-:Y:S05]  /*61000*/  @P1 BRA `(.L_x_1571) ;  /* 0x0000000000041947 */ /* 0x001fea0003800000 */
[----:B------:R-:W-:Y:S01]  /*61010*/  BPT.TRAP 0x1 ;  /* 0x000000040000795c */ /* 0x000fe20000300000 */
.L_x_1571:
[----:B------:R-:W-:Y:S05]  /*61020*/  @P0 BRA `(.L_x_1572) ;  /* 0x0000000000040947 */ /* 0x000fea0003800000 */
[----:B------:R-:W-:Y:S01]  /*61030*/  BPT.TRAP 0x1 ;  /* 0x000000040000795c */ /* 0x000fe20000300000 */
.L_x_1572:
[--C-:B-1----:R-:W-:Y:S01]  /*61040*/  IMAD R12, R9, 0xc000, R16.reuse ;  /* 0x0000c000090c7824 */ /* 0x102fe200078e0210 */
[----:B------:R-:W-:Y:S01]  /*61050*/  R2UR UR18, R5 ;  /* 0x00000000051272ca */ /* 0x000fe200000e0000 */
[----:B------:R-:W-:Y:S01]  /*61060*/  IMAD R16, R9, 0x10000, R16 ;  /* 0x0001000009107824 */ /* 0x000fe200078e0210 */
[----:B------:R-:W-:Y:S01]  /*61070*/  R2UR UR9, R15 ;  /* 0x000000000f0972ca */ /* 0x000fe200000e0000 */
[----:B------:R-:W-:Y:S01]  /*61080*/  VIADD R4, R4, 0xffffffff ;  /* 0xffffffff04047836 */ /* 0x000fe20000000000 */
[----:B------:R-:W-:Y:S01]  /*61090*/  R2UR UR8, R12 ;  /* 0x000000000c0872ca */ /* 0x000fe200000e0000 */
[----:B------:R-:W-:Y:S01]  /*610a0*/  UIADD3 UR14, UP0, UR22, 0xf0, URZ ;  /* 0x000000f0160e7890 */ /* 0x000fe2000ff1e03f */
[----:B------:R-:W-:Y:S01]  /*610b0*/  R2UR UR11, R16 ;  /* 0x00000000100b72ca */ /* 0x000fe200000e0000 */
[----:B------:R-:W-:Y:S01]  /*610c0*/  UIADD3 UR26, UP1, UR22, 0x1f0, URZ ;  /* 0x000001f0161a7890 */ /* 0x000fe2000ff3e03f */
[----:B------:R-:W-:Y:S01]  /*610d0*/  R2UR UR10, R14 ;  /* 0x000000000e0a72ca */ /* 0x000fe200000e0000 */
[----:B------:R-:W-:Y:S01]  /*610e0*/  UIADD3.X UR15, URZ, UR23, URZ, UP0, !UPT ;  /* 0x000000173f0f7290 */ /* 0x000fe200087fe43f */
[----:B------:R-:W-:Y:S01]  /*610f0*/  R2UR UR12, R10 ;  /* 0x000000000a0c72ca */ /* 0x000fe200000e0000 */
[----:B------:R-:W-:Y:S01]  /*61100*/  UIADD3.X UR27, URZ, UR23, URZ, UP1, !UPT ;  /* 0x000000173f1b7290 */ /* 0x000fe20008ffe43f */
[----:B------:R-:W-:Y:S01]  /*61110*/  R2UR UR19, R2 ;  /* 0x00000000021372ca */ /* 0x000fe200000e0000 */
[----:B------:R-:W-:Y:S01]  /*61120*/  UMOV UR16, 0x0 ;  /* 0x0000000000107882 */ /* 0x000fe20000000000 */
[----:B------:R-:W-:Y:S01]  /*61130*/  ISETP.GT.AND P2, PT, R4, 0x1, PT ;  /* 0x000000010400780c */ /* 0x000fe20003f44270 */
[----:B------:R-:W-:Y:S01]  /*61140*/  UMOV UR17, 0x10000000 ;  /* 0x1000000000117882 */ /* 0x000fe20000000000 */
[----:B------:R-:W-:Y:S01]  /*61150*/  IADD3 R9, R9, 0x1, RZ ;  /* 0x0000000109097810 */ /* 0x000fe20007ffe0ff */
[----:B------:R-:W-:Y:S01]  /*61160*/  UIADD3 UR8, UR8, 0x100, URZ ;  /* 0x0000010008087890 */ /* 0x000fe2000fffe03f */
[----:B------:R-:W-:Y:S01]  /*61170*/  VIADD R14, R14, 0x40 ;  /* 0x000000400e0e7836 */ /* 0x000fe20000000000 */
[----:B------:R-:W-:Y:S01]  /*61180*/  UIADD3 UR13, UR11, 0x18100, URZ ;  /* 0x000181000b0d7890 */ /* 0x000fe2000fffe03f */
[----:B------:R-:W-:-:S02]  /*61190*/  ISETP.NE.AND P1, PT, R9, 0x2, PT ;  /* 0x000000020900780c */ /* 0x000fc40003f25270 */
[----:B------:R-:W-:Y:S02]  /*611a0*/  UMOV UR11, UR18 ;  /* 0x00000012000b7c82 */ /* 0x000fe40008000000 */
[----:B------:R-:W-:Y:S02]  /*611b0*/  SEL R12, RZ, 0x1, P1 ;  /* 0x00000001ff0c7807 */ /* 0x000fe40000800000 */
[----:B------:R0:W-:Y:S01]  /*611c0*/  UTMALDG.3D [UR8], [UR14], desc[UR16] ;  /* 0x000010080e0075b4 */ /* 0x0001e20008011000 */
[----:B------:R-:W-:Y:S02]  /*611d0*/  SEL R9, R9, RZ, P1 ;  /* 0x000000ff09097207 */ /* 0x000fe40000800000 */
[----:B------:R-:W-:Y:S01]  /*611e0*/  LOP3.LUT R3, R3, R12, RZ, 0x3c, !PT ;  /* 0x0000000c03037212 */ /* 0x000fe200078e3cff */
[----:B0-----:R-:W-:Y:S01]  /*611f0*/  UMOV UR8, UR13 ;  /* 0x0000000d00087c82 */ /* 0x001fe20008000000 */
[----:B------:R-:W-:Y:S02]  /*61200*/  UMOV UR11, UR19 ;  /* 0x00000013000b7c82 */ /* 0x000fe40008000000 */
[----:B------:R0:W-:Y:S02]  /*61210*/  UTMALDG.3D [UR8], [UR26], desc[UR16] ;  /* 0x000010081a0075b4 */ /* 0x0001e40008011000 */
[----:B0-----:R-:W-:Y:S05]  /*61220*/  @P2 BRA `(.L_x_1573) ;  /* 0xfffffffc00442947 */ /* 0x001fea000383ffff */
.L_x_1569:
[----:B------:R-:W-:Y:S05]  /*61230*/  BSYNC B1 ;  /* 0x0000000000017941 */ /* 0x000fea0003800000 */
.L_x_1568:
[----:B------:R-:W2:Y:S01]  /*61240*/  LDL.LU R16, [R1+0xa00] ;  /* 0x000a000001107983 */ /* 0x000ea20000300800 */
[----:B------:R-:W-:Y:S01]  /*61250*/  LOP3.LUT P4, RZ, R8, 0xff, RZ, 0xc0, !PT ;  /* 0x000000ff08ff7812 */ /* 0x000fe2000788c0ff */
[----:B------:R-:W-:Y:S01]  /*61260*/  IMAD.IADD R6, R7, 0x1, R6 ;  /* 0x0000000107067824 */ /* 0x000fe200078e0206 */
[----:B------:R-:W-:Y:S01]  /*61270*/  ULDC.64 UR8, c[0x0][0x650] ;  /* 0x0001940000087ab9 */ /* 0x000fe20000000a00 */
[----:B------:R-:W3:Y:S01]  /*61280*/  LDL.LU R15, [R1+0xa04] ;  /* 0x000a0400010f7983 */ /* 0x000ee20000300800 */
[----:B------:R-:W-:Y:S01]  /*61290*/  BSSY B1, `(.L_x_1574) ;  /* 0x0000075000017945 */ /* 0x000fe20003800000 */
[----:B------:R-:W-:Y:S01]  /*612a0*/  MOV R5, 0xffffffff ;  /* 0xffffffff00057802 */ /* 0x000fe20000000f00 */
[----:B------:R-:W-:Y:S01]  /*612b0*/  IMAD.MOV.U32 R10, RZ, RZ, -0x1 ;  /* 0xffffffffff0a7424 */ /* 0x000fe200078e00ff */
[----:B------:R-:W-:Y:S02]  /*612c0*/  SHF.R.U32.HI R2, RZ, 0x1, R6 ;  /* 0x00000001ff027819 */ /* 0x000fe40000011606 */
[----:B------:R-:W-:-:S02]  /*612d0*/  ISETP.GT.U32.AND P1, PT, R6, 0x1, PT ;  /* 0x000000010600780c */ /* 0x000fc40003f24070 */
[----:B------:R-:W-:Y:S02]  /*612e0*/  LOP3.LUT R2, R2, 0x1, RZ, 0xc0, !PT ;  /* 0x0000000102027812 */ /* 0x000fe400078ec0ff */
[----:B------:R-:W0:Y:S01]  /*612f0*/  @P4 S2R R3, SR_CgaCtaId ;  /* 0x0000000000034919 */ /* 0x000e220000008800 */
[C---:B------:R-:W-:Y:S02]  /*61300*/  ISETP.LT.U32.AND P1, PT, R7.reuse, 0x2, P1 ;  /* 0x000000020700780c */ /* 0x040fe40000f21070 */
[----:B------:R-:W-:Y:S02]  /*61310*/  ISETP.NE.U32.AND P2, PT, R2, 0x1, PT ;  /* 0x000000010200780c */ /* 0x000fe40003f45070 */
[----:B------:R-:W-:Y:S02]  /*61320*/  @P4 MOV R2, 0x400 ;  /* 0x0000040000024802 */ /* 0x000fe40000000f00 */
[----:B------:R-:W-:Y:S02]  /*61330*/  ISETP.GT.U32.AND P2, PT, R7, 0x1, !P2 ;  /* 0x000000010700780c */ /* 0x000fe40005744070 */
[----:B------:R-:W-:-:S02]  /*61340*/  LOP3.LUT R6, R6, 0x1, RZ, 0xc0, !PT ;  /* 0x0000000106067812 */ /* 0x000fc400078ec0ff */
[----:B------:R-:W-:Y:S02]  /*61350*/  PRMT R8, RZ, 0x7610, R8 ;  /* 0x00007610ff087816 */ /* 0x000fe40000000008 */
[----:B0-----:R-:W-:Y:S02]  /*61360*/  @P4 LEA R2, R3, R2, 0x18 ;  /* 0x0000000203024211 */ /* 0x001fe400078ec0ff */
[----:B------:R-:W-:Y:S02]  /*61370*/  SEL R3, RZ, 0x1, !P1 ;  /* 0x00000001ff037807 */ /* 0x000fe40004800000 */
[----:B------:R0:W-:Y:S02]  /*61380*/  @P4 SYNCS.ARRIVE.TRANS64.A1T0 RZ, [R2+URZ+0x38], RZ ;  /* 0x000038ff02ff49a7 */ /* 0x0001e4000810003f */
[----:B0-----:R-:W-:-:S04]  /*61390*/  SEL R2, RZ, 0x1, !P2 ;  /* 0x00000001ff027807 */ /* 0x001fc80005000000 */
[--C-:B------:R-:W-:Y:S01]  /*613a0*/  LOP3.LUT R0, R2, R0, R3.reuse, 0x96, !PT ;  /* 0x0000000002007212 */ /* 0x100fe200078e9603 */
[----:B------:R-:W-:Y:S01]  /*613b0*/  IMAD.MOV.U32 R2, RZ, RZ, -0x1 ;  /* 0xffffffffff027424 */ /* 0x000fe200078e00ff */
[----:B------:R-:W-:Y:S02]  /*613c0*/  PRMT R3, RZ, 0x7610, R3 ;  /* 0x00007610ff037816 */ /* 0x000fe40000000003 */
[----:B---3--:R-:W-:-:S04]  /*613d0*/  IADD3 R15, P1, R15, UR20, RZ ;  /* 0x000000140f0f7c10 */ /* 0x008fc8000ff3e0ff */
[----:B--2---:R-:W-:Y:S01]  /*613e0*/  IADD3.X R16, R16, UR7, RZ, P1, !PT ;  /* 0x0000000710107c10 */ /* 0x004fe20008ffe4ff */
[----:B------:R0:W-:Y:S01]  /*613f0*/  STL [R1+0xa04], R15 ;  /* 0x000a040f01007387 */ /* 0x0001e20000100800 */
[----:B------:R-:W-:-:S03]  /*61400*/  ISETP.GE.U32.AND P1, PT, R15, UR8, PT ;  /* 0x000000080f007c0c */ /* 0x000fc6000bf26070 */
[----:B------:R0:W-:Y:S01]  /*61410*/  STL [R1+0xa00], R16 ;  /* 0x000a001001007387 */ /* 0x0001e20000100800 */
[----:B------:R-:W-:-:S13]  /*61420*/  ISETP.GE.U32.AND.EX P1, PT, R16, UR9, PT, P1 ;  /* 0x0000000910007c0c */ /* 0x000fda000bf26110 */
[----:B0-----:R-:W-:Y:S05]  /*61430*/  @P1 BRA `(.L_x_1575) ;  /* 0x0000000400681947 */ /* 0x001fea0003800000 */
[----:B------:R-:W0:Y:S01]  /*61440*/  S2UR UR8, SR_CTAID.X ;  /* 0x00000000000879c3 */ /* 0x000e220000002500 */
[----:B------:R-:W-:Y:S01]  /*61450*/  ULDC.64 UR10, c[0x0][0x628] ;  /* 0x00018a00000a7ab9 */ /* 0x000fe20000000a00 */
[----:B------:R-:W-:Y:S01]  /*61460*/  ULDC UR9, c[0x0][0x150] ;  /* 0x0000540000097ab9 */ /* 0x000fe20000000800 */
[----:B------:R-:W-:Y:S01]  /*61470*/  ISETP.NE.U32.AND P1, PT, RZ, UR10, PT ;  /* 0x0000000aff007c0c */ /* 0x000fe2000bf25070 */
[----:B------:R-:W-:Y:S01]  /*61480*/  ULDC UR12, c[0x0][0x630] ;  /* 0x00018c00000c7ab9 */ /* 0x000fe20000000800 */
[----:B------:R-:W-:Y:S01]  /*61490*/  ULDC UR14, c[0x0][0x154] ;  /* 0x00005500000e7ab9 */ /* 0x000fe20000000800 */
[----:B------:R-:W-:Y:S02]  /*614a0*/  MOV R3, R16 ;  /* 0x0000001000037202 */ /* 0x000fe40000000f00 */
[----:B------:R-:W1:Y:S01]  /*614b0*/  S2UR UR13, SR_CTAID.Y ;  /* 0x00000000000d79c3 */ /* 0x000e620000002600 */
[----:B------:R-:W-:Y:S02]  /*614c0*/  ISETP.NE.AND.EX P1, PT, RZ, UR11, PT, P1 ;  /* 0x0000000bff007c0c */ /* 0x000fe4000bf25310 */
[----:B0-----:R-:W-:-:S05]  /*614d0*/  I2FP.F32.U32 R2, UR8 ;  /* 0x0000000800027c45 */ /* 0x001fca0008201000 */
[----:B------:R-:W-:Y:S01]  /*614e0*/  FMUL R9, R2, UR9 ;  /* 0x0000000902097c20 */ /* 0x000fe20008400000 */
[----:B------:R-:W-:Y:S01]  /*614f0*/  IMAD.MOV.U32 R2, RZ, RZ, R15 ;  /* 0x000000ffff027224 */ /* 0x000fe200078e000f */
[----:B-1----:R-:W-:-:S04]  /*61500*/  I2FP.F32.U32 R12, UR13 ;  /* 0x0000000d000c7c45 */ /* 0x002fc80008201000 */
[----:B------:R-:W0:Y:S01]  /*61510*/  F2I.U32.TRUNC.NTZ R9, R9 ;  /* 0x0000000900097305 */ /* 0x000e22000020f000 */
[----:B------:R-:W-:Y:S05]  /*61520*/  @!P1 BRA `(.L_x_1576) ;  /* 0x0000000000289947 */ /* 0x000fea0003800000 */
[----:B------:R-:W-:Y:S02]  /*61530*/  ULDC UR9, c[0x0][0x634] ;  /* 0x00018d0000097ab9 */ /* 0x000fe40000000800 */
[----:B------:R-:W-:-:S05]  /*61540*/  IADD3 R3, P1, R15, UR9, RZ ;  /* 0x000000090f037c10 */ /* 0x000fca000ff3e0ff */
[----:B------:R-:W-:-:S04]  /*61550*/  IMAD.X R13, RZ, RZ, R16, P1 ;  /* 0x000000ffff0d7224 */ /* 0x000fc800008e0610 */
[----:B------:R-:W-:-:S04]  /*61560*/  IMAD.WIDE.U32 R4, R13, UR10, RZ ;  /* 0x0000000a0d047c25 */ /* 0x000fc8000f8e00ff */
[----:B------:R-:W-:-:S04]  /*61570*/  IMAD.WIDE.U32 R4, P1, R3, UR11, R4 ;  /* 0x0000000b03047c25 */ /* 0x000fc8000f820004 */
[----:B------:R-:W-:-:S04]  /*61580*/  IMAD.WIDE.U32 R2, R3, UR10, RZ ;  /* 0x0000000a03027c25 */ /* 0x000fc8000f8e00ff */
[----:B------:R-:W-:Y:S01]  /*61590*/  IMAD.MOV.U32 R2, RZ, RZ, R5 ;  /* 0x000000ffff027224 */ /* 0x000fe200078e0005 */
[----:B------:R-:W-:Y:S01]  /*615a0*/  IADD3 RZ, P2, R3, R4, RZ ;  /* 0x0000000403ff7210 */ /* 0x000fe20007f5e0ff */
[----:B------:R-:W-:-:S04]  /*615b0*/  IMAD.X R3, RZ, RZ, RZ, P1 ;  /* 0x000000ffff037224 */ /* 0x000fc800008e06ff */
[----:B------:R-:W-:-:S08]  /*615c0*/  IMAD.WIDE.U32.X R2, R13, UR11, R2, P2 ;  /* 0x0000000b0d027c25 */ /* 0x000fd000090e0402 */
.L_x_1576:
[--C-:B------:R-:W-:Y:S01]  /*615d0*/  SHF.R.U64 R10, R2, UR12, R3.reuse ;  /* 0x0000000c020a7c19 */ /* 0x100fe20008001203 */
[----:B------:R-:W-:Y:S01]  /*615e0*/  ULDC.64 UR10, c[0x0][0x620] ;  /* 0x00018800000a7ab9 */ /* 0x000fe20000000a00 */
[----:B------:R-:W-:Y:S01]  /*615f0*/  SHF.R.U32.HI R2, RZ, UR12, R3 ;  /* 0x0000000cff027c19 */ /* 0x000fe20008011603 */
[----:B------:R-:W-:Y:S01]  /*61600*/  IMAD.MOV.U32 R3, RZ, RZ, R16 ;  /* 0x000000ffff037224 */ /* 0x000fe200078e0010 */
[----:B------:R-:W-:Y:S01]  /*61610*/  IADD3 R13, P1, RZ, -R10, RZ ;  /* 0x8000000aff0d7210 */ /* 0x000fe20007f3e0ff */
[----:B------:R-:W-:Y:S01]  /*61620*/  FMUL R12, R12, UR14 ;  /* 0x0000000e0c0c7c20 */ /* 0x000fe20008400000 */
[----:B------:R-:W-:Y:S01]  /*61630*/  ULDC.64 UR14, c[0x0][0x640] ;  /* 0x00019000000e7ab9 */ /* 0x000fe20000000a00 */
[----:B0-----:R-:W-:Y:S02]  /*61640*/  R2UR UR9, R9 ;  /* 0x00000000090972ca */ /* 0x001fe400000e0000 */
[----:B------:R-:W-:Y:S02]  /*61650*/  IADD3.X R2, RZ, ~R2, RZ, P1, !PT ;  /* 0x80000002ff027210 */ /* 0x000fe40000ffe4ff */
[----:B------:R-:W0:Y:S01]  /*61660*/  F2I.U32.TRUNC.NTZ R12, R12 ;  /* 0x0000000c000c7305 */ /* 0x000e22000020f000 */
[----:B------:R-:W-:-:S02]  /*61670*/  ISETP.NE.U32.AND P1, PT, RZ, UR14, PT ;  /* 0x0000000eff007c0c */ /* 0x000fc4000bf25070 */
[----:B------:R-:W-:Y:S02]  /*61680*/  IMAD R2, R2, UR10, RZ ;  /* 0x0000000a02027c24 */ /* 0x000fe4000f8e02ff */
[----:B------:R-:W-:Y:S02]  /*61690*/  ISETP.NE.AND.EX P1, PT, RZ, UR15, PT, P1 ;  /* 0x0000000fff007c0c */ /* 0x000fe4000bf25310 */
[----:B------:R-:W-:Y:S02]  /*616a0*/  IMAD R5, R13, UR11, R2 ;  /* 0x0000000b0d057c24 */ /* 0x000fe4000f8e0202 */
[----:B------:R-:W-:-:S04]  /*616b0*/  IMAD.MOV.U32 R2, RZ, RZ, R15 ;  /* 0x000000ffff027224 */ /* 0x000fc800078e000f */
[----:B------:R-:W-:Y:S01]  /*616c0*/  IMAD.WIDE.U32 R2, R13, UR10, R2 ;  /* 0x0000000a0d027c25 */ /* 0x000fe2000f8e0002 */
[----:B------:R-:W-:Y:S01]  /*616d0*/  ULDC UR10, c[0x0][0x618] ;  /* 0x00018600000a7ab9 */ /* 0x000fe20000000800 */
[----:B0-----:R-:W-:Y:S02]  /*616e0*/  R2UR UR11, R12 ;  /* 0x000000000c0b72ca */ /* 0x001fe400000e0000 */
[----:B------:R-:W-:-:S05]  /*616f0*/  IMAD.IADD R3, R3, 0x1, R5 ;  /* 0x0000000103037824 */ /* 0x000fca00078e0205 */
[--C-:B------:R-:W-:Y:S02]  /*61700*/  SHF.R.U64 R9, R2, UR10, R3.reuse ;  /* 0x0000000a02097c19 */ /* 0x100fe40008001203 */
[----:B------:R-:W-:Y:S01]  /*61710*/  SHF.R.U32.HI R2, RZ, UR10, R3 ;  /* 0x0000000aff027c19 */ /* 0x000fe20008011603 */
[----:B------:R-:W-:-:S03]  /*61720*/  ULDC UR10, c[0x0][0x608] ;  /* 0x00018200000a7ab9 */ /* 0x000fc60000000800 */
[--C-:B------:R-:W-:Y:S02]  /*61730*/  SHF.R.U64 R13, R9, UR10, R2.reuse ;  /* 0x0000000a090d7c19 */ /* 0x100fe40008001202 */
[----:B------:R-:W-:Y:S01]  /*61740*/  SHF.R.U32.HI R2, RZ, UR10, R2 ;  /* 0x0000000aff027c19 */ /* 0x000fe20008011602 */
[----:B------:R-:W-:-:S03]  /*61750*/  ULDC UR10, c[0x0][0x658] ;  /* 0x00019600000a7ab9 */ /* 0x000fc60000000800 */
[--C-:B------:R-:W-:Y:S02]  /*61760*/  SHF.R.U32.HI R15, RZ, UR10, R2.reuse ;  /* 0x0000000aff0f7c19 */ /* 0x100fe40008011602 */
[----:B------:R-:W-:-:S03]  /*61770*/  SHF.R.U64 R12, R13, UR10, R2 ;  /* 0x0000000a0d0c7c19 */ /* 0x000fc60008001202 */
[----:B------:R-:W-:Y:S01]  /*61780*/  IMAD.MOV.U32 R3, RZ, RZ, R15 ;  /* 0x000000ffff037224 */ /* 0x000fe200078e000f */
[----:B------:R-:W-:Y:S01]  /*61790*/  MOV R2, R12 ;  /* 0x0000000c00027202 */ /* 0x000fe20000000f00 */
[----:B------:R-:W-:Y:S06]  /*617a0*/  @!P1 BRA `(.L_x_1577) ;  /* 0x0000000000289947 */ /* 0x000fec0003800000 */
[----:B------:R-:W-:Y:S02]  /*617b0*/  ULDC UR10, c[0x0][0x64c] ;  /* 0x00019300000a7ab9 */ /* 0x000fe40000000800 */
[----:B------:R-:W-:-:S05]  /*617c0*/  IADD3 R3, P1, R12, UR10, RZ ;  /* 0x0000000a0c037c10 */ /* 0x000fca000ff3e0ff */
[----:B------:R-:W-:-:S04]  /*617d0*/  IMAD.X R15, RZ, RZ, R15, P1 ;  /* 0x000000ffff0f7224 */ /* 0x000fc800008e060f */
[----:B------:R-:W-:-:S04]  /*617e0*/  IMAD.WIDE.U32 R4, R15, UR14, RZ ;  /* 0x0000000e0f047c25 */ /* 0x000fc8000f8e00ff */
[----:B------:R-:W-:-:S04]  /*617f0*/  IMAD.WIDE.U32 R4, P1, R3, UR15, R4 ;  /* 0x0000000f03047c25 */ /* 0x000fc8000f820004 */
[----:B------:R-:W-:Y:S01]  /*61800*/  IMAD.WIDE.U32 R2, R3, UR14, RZ ;  /* 0x0000000e03027c25 */ /* 0x000fe2000f8e00ff */
[----:B------:R-:W-:-:S04]  /*61810*/  MOV R2, R5 ;  /* 0x0000000500027202 */ /* 0x000fc80000000f00 */
[----:B------:R-:W-:Y:S01]  /*61820*/  IADD3 RZ, P2, R3, R4, RZ ;  /* 0x0000000403ff7210 */ /* 0x000fe20007f5e0ff */
[----:B------:R-:W-:-:S04]  /*61830*/  IMAD.X R3, RZ, RZ, RZ, P1 ;  /* 0x000000ffff037224 */ /* 0x000fc800008e06ff */
[----:B------:R-:W-:-:S08]  /*61840*/  IMAD.WIDE.U32.X R2, R15, UR15, R2, P2 ;  /* 0x0000000f0f027c25 */ /* 0x000fd000090e0402 */
.L_x_1577:
[----:B------:R-:W-:Y:S01]  /*61850*/  ULDC UR10, c[0x0][0x648] ;  /* 0x00019200000a7ab9 */ /* 0x000fe20000000800 */
[----:B------:R-:W-:Y:S01]  /*61860*/  UISETP.NE.AND UP0, UPT, UR39, URZ, UPT ;  /* 0x0000003f2700728c */ /* 0x000fe2000bf05270 */
[----:B------:R-:W-:Y:S01]  /*61870*/  SHF.R.U64 R2, R2, UR10, R3 ;  /* 0x0000000a02027c19 */ /* 0x000fe20008001203 */
[----:B------:R-:W-:Y:S01]  /*61880*/  ULDC UR10, c[0x0][0x638] ;  /* 0x00018e00000a7ab9 */ /* 0x000fe20000000800 */
[----:B------:R-:W-:Y:S01]  /*61890*/  UIADD3 UR11, -UR11, URZ, URZ ;  /* 0x0000003f0b0b7290 */ /* 0x000fe2000fffe13f */
[----:B------:R-:W-:Y:S02]  /*618a0*/  LOP3.LUT R13, R13, UR6, RZ, 0xc0, !PT ;  /* 0x000000060d0d7c12 */ /* 0x000fe4000f8ec0ff */
[----:B------:R-:W-:Y:S01]  /*618b0*/  IMAD.MOV R3, RZ, RZ, -R2 ;  /* 0x000000ffff037224 */ /* 0x000fe200078e0a02 */
[----:B------:R-:W-:Y:S02]  /*618c0*/  LOP3.LUT R9, R9, UR4, RZ, 0xc0, !PT ;  /* 0x0000000409097c12 */ /* 0x000fe4000f8ec0ff */
[----:B------:R-:W-:Y:S01]  /*618d0*/  IMAD R5, R2, UR5, R13 ;  /* 0x0000000502057c24 */ /* 0x000fe2000f8e020d */
[----:B------:R-:W-:Y:S01]  /*618e0*/  PLOP3.LUT P1, PT, PT, PT, UP0, 0x40, 0x0 ;  /* 0x000000000000781c */ /* 0x000fe20003f2e808 */
[----:B------:R-:W-:Y:S01]  /*618f0*/  IMAD R12, R3, UR10, R12 ;  /* 0x0000000a030c7c24 */ /* 0x000fe2000f8e020c */
[----:B------:R-:W-:Y:S01]  /*61900*/  UIADD3 UR10, -UR9, URZ, URZ ;  /* 0x0000003f090a7290 */ /* 0x000fe2000fffe13f */
[----:B------:R-:W-:Y:S01]  /*61910*/  PLOP3.LUT P2, PT, PT, PT, UP0, 0x40, 0x0 ;  /* 0x000000000000781c */ /* 0x000fe20003f4e808 */
[----:B------:R-:W-:Y:S01]  /*61920*/  IMAD.MOV.U32 R3, RZ, RZ, 0x1 ;  /* 0x00000001ff037424 */ /* 0x000fe200078e00ff */
[----:B------:R-:W-:-:S02]  /*61930*/  ULDC UR9, c[0x0][0x144] ;  /* 0x0000510000097ab9 */ /* 0x000fc40000000800 */
[----:B------:R-:W-:-:S03]  /*61940*/  UIMAD UR8, UR9, UR10, UR8 ;  /* 0x0000000a090872a4 */ /* 0x000fc6000f8e0208 */
[----:B------:R-:W-:Y:S02]  /*61950*/  ULDC UR9, c[0x0][0x148] ;  /* 0x0000520000097ab9 */ /* 0x000fe40000000800 */
[----:B------:R-:W-:-:S03]  /*61960*/  @UP0 UIMAD UR8, UR9, UR11, UR13 ;  /* 0x0000000b090802a4 */ /* 0x000fc6000f8e020d */
[----:B------:R-:W-:Y:S02]  /*61970*/  ULDC UR9, c[0x0][0x600] ;  /* 0x0001800000097ab9 */ /* 0x000fe40000000800 */
[----:B------:R-:W-:Y:S02]  /*61980*/  IMAD R12, R12, UR9, R9 ;  /* 0x000000090c0c7c24 */ /* 0x000fe4000f8e0209 */
[----:B------:R-:W-:Y:S01]  /*61990*/  IMAD.U32 R2, RZ, RZ, UR8 ;  /* 0x00000008ff027e24 */ /* 0x000fe2000f8e00ff */
[----:B------:R-:W-:-:S03]  /*619a0*/  ULDC UR8, c[0x0][0x610] ;  /* 0x0001840000087ab9 */ /* 0x000fc60000000800 */
[----:B------:R-:W-:-:S05]  /*619b0*/  IMAD R5, R5, UR8, R2 ;  /* 0x0000000805057c24 */ /* 0x000fca000f8e0202 */
[----:B------:R-:W-:Y:S02]  /*619c0*/  SEL R2, R12, R5, P1 ;  /* 0x000000050c027207 */ /* 0x000fe40000800000 */
[----:B------:R-:W-:-:S07]  /*619d0*/  SEL R5, R5, R12, P2 ;  /* 0x0000000c05057207 */ /* 0x000fce0001000000 */
.L_x_1575:
[----:B------:R-:W-:Y:S05]  /*619e0*/  BSYNC B1 ;  /* 0x0000000000017941 */ /* 0x000fea0003800000 */
.L_x_1574:
[----:B------:R-:W-:-:S13]  /*619f0*/  LOP3.LUT P1, RZ, R3, 0xff, RZ, 0xc0, !PT ;  /* 0x000000ff03ff7812 */ /* 0x000fda000782c0ff */
[----:B------:R-:W-:Y:S05]  /*61a00*/  @P1 BRA `(.L_x_1578) ;  /* 0xfffffff400181947 */ /* 0x000fea000383ffff */
[----:B------:R-:W-:Y:S05]  /*61a10*/  BSYNC B0 ;  /* 0x0000000000007941 */ /* 0x000fea0003800000 */
.L_x_1566:
[----:B------:R-:W-:-:S03]  /*61a20*/  UMOV UR8, 0xffffffff ;  /* 0xffffffff00087882 */ /* 0x000fc60000000000 */
[----:B------:R-:W-:Y:S05]  /*61a30*/  BRA.DIV UR8, `(.L_x_1579) ;  /* 0x0000000208d47947 */ /* 0x000fea000b800000 */
[----:B------:R-:W-:-:S13]  /*61a40*/  ELECT P6, URZ, PT ;  /* 0x00000000003f782f */ /* 0x000fda00038c0000 */
.L_x_1591:
[----:B------:R-:W-:Y:S04]  /*61a50*/  BSSY B0, `(.L_x_1580) ;  /* 0x000001a000007945 */ /* 0x000fe80003800000 */
[----:B------:R-:W-:Y:S05]  /*61a60*/  @!P6 BRA `(.L_x_1581) ;  /* 0x000000000060e947 */ /* 0x000fea0003800000 */
[----:B------:R-:W-:-:S04]  /*61a70*/  ULOP3.LUT UR8, UR38, 0x2, URZ, 0xfc, !UPT ;  /* 0x0000000226087892 */ /* 0x000fc8000f8efc3f */
[----:B------:R-:W-:-:S06]  /*61a80*/  UISETP.NE.AND UP0, UPT, UR8, 0x3, UPT ;  /* 0x000000030800788c */ /* 0x000fcc000bf05270 */
[----:B------:R-:W-:-:S13]  /*61a90*/  PLOP3.LUT P0, PT, PT, PT, UP0, 0x80, 0x0 ;  /* 0x000000000000781c */ /* 0x000fda0003f0f008 */
[----:B------:R-:W-:Y:S05]  /*61aa0*/  @!P0 BRA `(.L_x_1582) ;  /* 0x0000000000048947 */ /* 0x000fea0003800000 */
[----:B------:R-:W-:Y:S01]  /*61ab0*/  BPT.TRAP 0x1 ;  /* 0x000000040000795c */ /* 0x000fe20000300000 */
.L_x_1582:
[----:B------:R-:W0:Y:S01]  /*61ac0*/  S2R R3, SR_CgaCtaId ;  /* 0x0000000000037919 */ /* 0x000e220000008800 */
[----:B------:R-:W-:-:S04]  /*61ad0*/  MOV R2, 0x400 ;  /* 0x0000040000027802 */ /* 0x000fc80000000f00 */
[----:B0-----:R-:W-:Y:S02]  /*61ae0*/  LEA R3, R3, R2, 0x18 ;  /* 0x0000000203037211 */ /* 0x001fe400078ec0ff */
[----:B------:R-:W-:Y:S02]  /*61af0*/  SHF.L.U32 R2, R0, 0x1f, RZ ;  /* 0x0000001f00027819 */ /* 0x000fe400000006ff */
[----:B------:R-:W-:-:S05]  /*61b00*/  IADD3 R3, R3, 0x10, RZ ;  /* 0x0000001003037810 */ /* 0x000fca0007ffe0ff */
[----:B------:R-:W-:-:S04]  /*61b10*/  IMAD R5, R6, 0x8, R3 ;  /* 0x0000000806057824 */ /* 0x000fc800078e0203 */
[----:B------:R-:W0:Y:S02]  /*61b20*/  SYNCS.PHASECHK.TRANS64.TRYWAIT P0, [R5+URZ], R2 ;  /* 0x00000002050075a7 */ /* 0x000e24000800017f */
[----:B0-----:R-:W-:Y:S05]  /*61b30*/  @!P0 BRA `(.L_x_1583) ;  /* 0x0000000000b48947 */ /* 0x001fea0003800000 */
.L_x_1592:
[----:B------:R-:W-:-:S05]  /*61b40*/  VIADD R6, R6, 0x1 ;  /* 0x0000000106067836 */ /* 0x000fca0000000000 */
[----:B------:R-:W-:-:S04]  /*61b50*/  ISETP.NE.AND P0, PT, R6, 0x2, PT ;  /* 0x000000020600780c */ /* 0x000fc80003f05270 */
[----:B0-----:R-:W-:Y:S02]  /*61b60*/  SEL R5, RZ, 0x1, P0 ;  /* 0x00000001ff057807 */ /* 0x001fe40000000000 */
[----:B------:R-:W-:Y:S02]  /*61b70*/  SEL R6, R6, RZ, P0 ;  /* 0x000000ff06067207 */ /* 0x000fe40000000000 */
[----:B------:R-:W-:-:S03]  /*61b80*/  LOP3.LUT R0, R0, R5, RZ, 0x3c, !PT ;  /* 0x0000000500007212 */ /* 0x000fc600078e3cff */
[----:B------:R-:W-:Y:S01]  /*61b90*/  IMAD R3, R6, 0x8, R3 ;  /* 0x0000000806037824 */ /* 0x000fe200078e0203 */
[----:B------:R-:W-:-:S07]  /*61ba0*/  SHF.L.U32 R0, R0, 0x1f, RZ ;  /* 0x0000001f00007819 */ /* 0x000fce00000006ff */
.L_x_1584:
[----:B0-----:R0:W1:Y:S02]  /*61bb0*/  SYNCS.PHASECHK.TRANS64.TRYWAIT P0, [R3+URZ], R0 ;  /* 0x00000000030075a7 */ /* 0x001064000800017f */
[----:B-1----:R-:W-:Y:S05]  /*61bc0*/  @!P0 NANOSLEEP.SYNCS 0x989680 ;  /* 0x009896800000895d */ /* 0x002fea0003900000 */
[----:B------:R-:W1:Y:S02]  /*61bd0*/  @!P0 SYNCS.PHASECHK.TRANS64 P0, [R3+URZ], R0 ;  /* 0x00000000030085a7 */ /* 0x000e64000800007f */
[----:B-1----:R-:W-:Y:S05]  /*61be0*/  @!P0 BRA `(.L_x_1584) ;  /* 0xfffffffc00f08947 */ /* 0x002fea000383ffff */
.L_x_1581:
[----:B------:R-:W-:Y:S05]  /*61bf0*/  BSYNC B0 ;  /* 0x0000000000007941 */ /* 0x000fea0003800000 */
.L_x_1580:
[----:B------:R-:W-:Y:S05]  /*61c00*/  EXIT ;  /* 0x000000000000794d */ /* 0x000fea0003800000 */
.L_x_17:
[----:B-1----:R1:W4:Y:S02]  /*61c10*/  SYNCS.PHASECHK.TRANS64.TRYWAIT P1, [R3+URZ], R0 ;  /* 0x00000000030075a7 */ /* 0x002324000802017f */
[----:B----4-:R-:W-:Y:S05]  /*61c20*/  @!P1 NANOSLEEP.SYNCS 0x989680 ;  /* 0x009896800000995d */ /* 0x010fea0003900000 */
[----:B------:R-:W4:Y:S02]  /*61c30*/  @!P1 SYNCS.PHASECHK.TRANS64 P1, [R3+URZ], R0 ;  /* 0x00000000030095a7 */ /* 0x000f24000802007f */
[----:B----4-:R-:W-:Y:S05]  /*61c40*/  @!P1 BRA `(.L_x_17) ;  /* 0xfffffffc00f09947 */ /* 0x010fea000383ffff */
[----:B------:R-:W-:Y:S05]  /*61c50*/  BRA `(.L_x_16) ;  /* 0xfffff9f400e07947 */ /* 0x000fea000383ffff */
.L_x_22:
[----:B-1----:R-:W-:-:S04]  /*61c60*/  MOV R5, UR8 ;  /* 0x0000000800057c02 */ /* 0x002fc80008000f00 */
[----:B------:R1:W2:Y:S03]  /*61c70*/  SYNCS.PHASECHK.TRANS64.TRYWAIT P1, [R5+URZ], R3 ;  /* 0x00000003050075a7 */ /* 0x0002a6000802017f */
[----:B--2---:R-:W-:Y:S05]  /*61c80*/  @!P1 NANOSLEEP.SYNCS 0x989680 ;  /* 0x009896800000995d */ /* 0x004fea0003900000 */
[----:B------:R-:W2:Y:S02]  /*61c90*/  @!P1 SYNCS.PHASECHK.TRANS64 P1, [R5+URZ], R3 ;  /* 0x00000003050095a7 */ /* 0x000ea4000802007f */
[----:B--2---:R-:W-:Y:S05]  /*61ca0*/  @!P1 BRA `(.L_x_22) ;  /* 0xfffffffc00ec9947 */ /* 0x004fea000383ffff */
[----:B------:R-:W-:Y:S05]  /*61cb0*/  BRA `(.L_x_21) ;  /* 0xfffffb2800507947 */ /* 0x000fea000383ffff */
.L_x_1567:
[----:B------:R-:W-:Y:S01]  /*61cc0*/  BSSY B1, `(.L_x_1585) ;  /* 0x0000006000017945 */ /* 0x000fe20003800000 */
[----:B------:R-:W-:-:S07]  /*61cd0*/  IMAD.MOV.U32 R15, RZ, RZ, -0x1 ;  /* 0xffffffffff0f7424 */ /* 0x000fce00078e00ff */
[----:B------:R-:W-:Y:S05]  /*61ce0*/  WARPSYNC.COLLECTIVE R15, `(.L_x_1586) ;  /* 0x000000000f0c7348 */ /* 0x000fea0003c00000 */
[----:B------:R-:W-:Y:S02]  /*61cf0*/  ELECT P6, UR62, PT ;  /* 0x00000000003e782f */ /* 0x000fe400038c0000 */
[----:B------:R-:W-:Y:S01]  /*61d00*/  MOV R14, UR62 ;  /* 0x0000003e000e7c02 */ /* 0x000fe20008000f00 */
[----:B------:R-:W-:Y:S10]  /*61d10*/  ENDCOLLECTIVE ;  /* 0x000000000000791b */ /* 0x000ff40003800000 */
.L_x_1586:
[----:B------:R-:W-:Y:S05]  /*61d20*/  BSYNC B1 ;  /* 0x0000000000017941 */ /* 0x000fea0003800000 */
.L_x_1585:
[----:B------:R-:W-:Y:S05]  /*61d30*/  BRA `(.L_x_1587) ;  /* 0xfffffff000587947 */ /* 0x000fea000383ffff */
.L_x_1570:
[----:B-1----:R1:W2:Y:S02]  /*61d40*/  SYNCS.PHASECHK.TRANS64.TRYWAIT P1, [R15+URZ+0x10], R12 ;  /* 0x0000100c0f0075a7 */ /* 0x0022a4000802017f */
[----:B--2---:R-:W-:Y:S05]  /*61d50*/  @!P1 NANOSLEEP.SYNCS 0x989680 ;  /* 0x009896800000995d */ /* 0x004fea0003900000 */
[----:B------:R-:W2:Y:S02]  /*61d60*/  @!P1 SYNCS.PHASECHK.TRANS64 P1, [R15+URZ+0x10], R12 ;  /* 0x0000100c0f0095a7 */ /* 0x000ea4000802007f */
[----:B--2---:R-:W-:Y:S05]  /*61d70*/  @!P1 BRA `(.L_x_1570) ;  /* 0xfffffffc00f09947 */ /* 0x004fea000383ffff */
[----:B------:R-:W-:Y:S05]  /*61d80*/  BRA `(.L_x_1588) ;  /* 0xfffffff0008c7947 */ /* 0x000fea000383ffff */
.L_x_1579:
[----:B------:R-:W-:Y:S01]  /*61d90*/  BSSY B0, `(.L_x_1589) ;  /* 0x0000006000007945 */ /* 0x000fe20003800000 */
[----:B------:R-:W-:-:S07]  /*61da0*/  IMAD.MOV.U32 R15, RZ, RZ, -0x1 ;  /* 0xffffffffff0f7424 */ /* 0x000fce00078e00ff */
[----:B------:R-:W-:Y:S05]  /*61db0*/  WARPSYNC.COLLECTIVE R15, `(.L_x_1590) ;  /* 0x000000000f0c7348 */ /* 0x000fea0003c00000 */
[----:B------:R-:W-:Y:S02]  /*61dc0*/  ELECT P6, UR62, PT ;  /* 0x00000000003e782f */ /* 0x000fe400038c0000 */
[----:B------:R-:W-:Y:S01]  /*61dd0*/  MOV R14, UR62 ;  /* 0x0000003e000e7c02 */ /* 0x000fe20008000f00 */
[----:B------:R-:W-:Y:S10]  /*61de0*/  ENDCOLLECTIVE ;  /* 0x000000000000791b */ /* 0x000ff40003800000 */
.L_x_1590:
[----:B------:R-:W-:Y:S05]  /*61df0*/  BSYNC B0 ;  /* 0x0000000000007941 */ /* 0x000fea0003800000 */
.L_x_1589:
[----:B------:R-:W-:Y:S05]  /*61e00*/  BRA `(.L_x_1591) ;  /* 0xfffffffc00107947 */ /* 0x000fea000383ffff */
.L_x_1583:
[----:B0-----:R0:W1:Y:S02]  /*61e10*/  SYNCS.PHASECHK.TRANS64.TRYWAIT P0, [R5+URZ], R2 ;  /* 0x00000002050075a7 */ /* 0x001064000800017f */
[----:B-1----:R-:W-:Y:S05]  /*61e20*/  @!P0 NANOSLEEP.SYNCS 0x989680 ;  /* 0x009896800000895d */ /* 0x002fea0003900000 */
[----:B------:R-:W1:Y:S02]  /*61e30*/  @!P0 SYNCS.PHASECHK.TRANS64 P0, [R5+URZ], R2 ;  /* 0x00000002050085a7 */ /* 0x000e64000800007f */
[----:B-1----:R-:W-:Y:S05]  /*61e40*/  @!P0 BRA `(.L_x_1583) ;  /* 0xfffffffc00f08947 */ /* 0x002fea000383ffff */
[----:B------:R-:W-:Y:S05]  /*61e50*/  BRA `(.L_x_1592) ;  /* 0xfffffffc00387947 */ /* 0x000fea000383ffff */
.L_x_1593:
[----:B------:R-:W-:-:S00]  /*61e60*/  BRA `(.L_x_1593) ;  /* 0xfffffffc00fc7947 */ /* 0x000fc0000383ffff */
[----:B------:R-:W-:-:S00]  /*61e70*/  NOP ;  /* 0x0000000000007918 */ /* 0x000fc00000000000 */
        /* <DEDUP_REMOVED lines=8> */
.L_x_1594:


//--------------------- .nv.global.init           --------------------------
	.section	.nv.global.init,"aw",@progbits
.nv.global.init:
	.type		$str$22,@object
	.size		$str$22,($str$23 - $str$22)
$str$22:
        /*0000*/ 	.byte	0x6b, 0x5f, 0x74, 0x69, 0x6c, 0x65, 0x5f, 0x63, 0x6f, 0x75, 0x6e, 0x74, 0x20, 0x3e, 0x3d, 0x20
        /*0010*/ 	.byte	0x31, 0x00
	.type		$str$23,@object
	.size		$str$23,(__unnamed_1 - $str$23)
$str$23:
        /*0012*/ 	.byte	0x2f, 0x74, 0x6d, 0x70, 0x2f, 0x63, 0x75, 0x74, 0x6c, 0x61, 0x73, 0x73, 0x5f, 0x73, 0x77, 0x65
        /*0022*/ 	.byte	0x65, 0x70, 0x5f, 0x73, 0x72, 0x63, 0x2f, 0x69, 0x6e, 0x63, 0x6c, 0x75, 0x64, 0x65, 0x2f, 0x63
        /*0032*/ 	.byte	0x75, 0x74, 0x6c, 0x61, 0x73, 0x73, 0x2f, 0x67, 0x65, 0x6d, 0x6d, 0x2f, 0x63, 0x6f, 0x6c, 0x6c
        /*0042*/ 	.byte	0x65, 0x63, 0x74, 0x69, 0x76, 0x65, 0x2f, 0x73, 0x6d, 0x39, 0x30, 0x5f, 0x6d, 0x6d, 0x61, 0x5f
        /*0052*/ 	.byte	0x74, 0x6d, 0x61, 0x5f, 0x67, 0x6d, 0x6d, 0x61, 0x5f, 0x73, 0x73, 0x5f, 0x77, 0x61, 0x72, 0x70
        /*0062*/ 	.byte	0x73, 0x70, 0x65, 0x63, 0x69, 0x61, 0x6c, 0x69, 0x7a, 0x65, 0x64, 0x2e, 0x68, 0x70, 0x70, 0x00
	.type		__unnamed_1,@object
	.size		__unnamed_1,(.L_0 - __unnamed_1)
__unnamed_1:
        /* <DEDUP_REMOVED lines=181> */
        /*0bc2*/ 	.byte	0x69, 0x64, 0x65, 0x6e, 0x74, 0x69, 0x74, 0x79, 0x5d, 0x00
.L_0:


//--------------------- .nv.shared._ZN7cutlass13device_kernelINS_4gemm6kernel13GemmUniversalIN4cute5tupleIJiiiiEEENS1_10collective13CollectiveMmaINS1_34MainloopSm90TmaGmmaWarpSpecializedILi2ENS5_IJNS4_1CILi1EEESB_SB_EEENS1_35KernelTmaWarpSpecializedCooperativeEEENS5_IJNSA_ILi384EEENSA_ILi512EEENSA_ILi64EEEEEENS_10bfloat16_tENS5_IJlSB_lEEESJ_SK_NS4_8TiledMMAINS4_8MMA_AtomIJNS4_4SM904GMMA28MMA_64x256x16_F32BF16BF16_SSILNSO_5MajorE0ELSQ_0ELNSO_7ScaleInE1ELSR_1EEEEEENS4_6LayoutINS5_IJNSA_ILi2EEESB_SB_EEENS5_IJSB_NSA_ILi0EEESX_EEEEENS5_IJNS4_10UnderscoreES10_S10_EEEEENS4_13SM90_TMA_LOADENS4_14ComposedLayoutINS4_7SwizzleILi3ELi4ELi3EEENS4_18smem_ptr_flag_bitsILi16EEENSU_INS5_IJNSA_ILi8EEESH_EEENS5_IJSH_SB_EEEEEEEvNS4_8identityES13_S1D_vS1E_EENS_8epilogue10collective6detail29Sm90TmaWarpSpecializedAdapterINS1H_15DefaultEpilogueISJ_SK_SK_NS1G_6thread17LinearCombinationISJ_Li1EffLNS1L_9ScaleType4KindE0ELNS_15FloatRoundStyleE2ESJ_EENS1_15EpilogueDefaultEEEEEvvEEEEvNT_6ParamsE --------------------------
	.section	.nv.shared._ZN7cutlass13device_kernelINS_4gemm6kernel13GemmUniversalIN4cute5tupleIJiiiiEEENS1_10collective13CollectiveMmaINS1_34MainloopSm90TmaGmmaWarpSpecializedILi2ENS5_IJNS4_1CILi1EEESB_SB_EEENS1_35KernelTmaWarpSpecializedCooperativeEEENS5_IJNSA_ILi384EEENSA_ILi512EEENSA_ILi64EEEEEENS_10bfloat16_tENS5_IJlSB_lEEESJ_SK_NS4_8TiledMMAINS4_8MMA_AtomIJNS4_4SM904GMMA28MMA_64x256x16_F32BF16BF16_SSILNSO_5MajorE0ELSQ_0ELNSO_7ScaleInE1ELSR_1EEEEEENS4_6LayoutINS5_IJNSA_ILi2EEESB_SB_EEENS5_IJSB_NSA_ILi0EEESX_EEEEENS5_IJNS4_10UnderscoreES10_S10_EEEEENS4_13SM90_TMA_LOADENS4_14ComposedLayoutINS4_7SwizzleILi3ELi4ELi3EEENS4_18smem_ptr_flag_bitsILi16EEENSU_INS5_IJNSA_ILi8EEESH_EEENS5_IJSH_SB_EEEEEEEvNS4_8identityES13_S1D_vS1E_EENS_8epilogue10collective6detail29Sm90TmaWarpSpecializedAdapterINS1H_15DefaultEpilogueISJ_SK_SK_NS1G_6thread17LinearCombinationISJ_Li1EffLNS1L_9ScaleType4KindE0ELNS_15FloatRoundStyleE2ESJ_EENS1_15EpilogueDefaultEEEEEvvEEEEvNT_6ParamsE,"aw",@nobits
	.sectionflags	@""
	.align	16
	.zero		1024


//--------------------- .nv.shared.reserved.0     --------------------------
	.section	.nv.shared.reserved.0,"aw",@nobits
	.weak		__nv_reservedSMEM_offset_0_alias
	.size		__nv_reservedSMEM_offset_0_alias, 0, 0
	.other		__nv_reservedSMEM_offset_0_alias,@"STO_CUDA_RESERVED_SHARED STV_DEFAULT"
__nv_reservedSMEM_offset_0_alias:
	.zero		0


//--------------------- .nv.global                --------------------------
	.section	.nv.global,"aw",@nobits
.nv.global:
	.type		_ZN40_INTERNAL_5e9a82b9_4_k_cu_81e2ec56_158544cute1_E,@object
	.size		_ZN40_INTERNAL_5e9a82b9_4_k_cu_81e2ec56_158544cute1_E,(_ZN40_INTERNAL_5e9a82b9_4_k_cu_81e2ec56_158544cuda3std3__45__cpo6cbeginE - _ZN40_INTERNAL_5e9a82b9_4_k_cu_81e2ec56_158544cute1_E)
_ZN40_INTERNAL_5e9a82b9_4_k_cu_81e2ec56_158544cute1_E:
	.zero		1
	.type		_ZN40_INTERNAL_5e9a82b9_4_k_cu_81e2ec56_158544cuda3std3__45__cpo6cbeginE,@object
	.size		_ZN40_INTERNAL_5e9a82b9_4_k_cu_81e2ec56_158544cuda3std3__45__cpo6cbeginE,(_ZN40_INTERNAL_5e9a82b9_4_k_cu_81e2ec56_158544cuda3std3__48in_placeE - _ZN40_INTERNAL_5e9a82b9_4_k_cu_81e2ec56_158544cuda3std3__45__cpo6cbeginE)
_ZN40_INTERNAL_5e9a82b9_4_k_cu_81e2ec56_158544cuda3std3__45__cpo6cbeginE:
	.zero		1
	.type		_ZN40_INTERNAL_5e9a82b9_4_k_cu_81e2ec56_158544cuda3std3__48in_placeE,@object
	.size		_ZN40_INTERNAL_5e9a82b9_4_k_cu_81e2ec56_158544cuda3std3__48in_placeE,(_ZN40_INTERNAL_5e9a82b9_4_k_cu_81e2ec56_158544cuda3std6ranges3__45__cpo9iter_moveE - _ZN40_INTERNAL_5e9a82b9_4_k_cu_81e2ec56_158544cuda3std3__48in_placeE)
_ZN40_INTERNAL_5e9a82b9_4_k_cu_81e2ec56_158544cuda3std3__48in_placeE:
	.zero		1
	.type		_ZN40_INTERNAL_5e9a82b9_4_k_cu_81e2ec56_158544cuda3std6ranges3__45__cpo9iter_moveE,@object
	.size		_ZN40_INTERNAL_5e9a82b9_4_k_cu_81e2ec56_158544cuda3std6ranges3__45__cpo9iter_moveE,(_ZN40_INTERNAL_5e9a82b9_4_k_cu_81e2ec56_158544cuda3std3__45__cpo5beginE - _ZN40_INTERNAL_5e9a82b9_4_k_cu_81e2ec56_158544cuda3std6ranges3__45__cpo9iter_moveE)
_ZN40_INTERNAL_5e9a82b9_4_k_cu_81e2ec56_158544cuda3std6ranges3__45__cpo9iter_moveE:
	.zero		1
	.type		_ZN40_INTERNAL_5e9a82b9_4_k_cu_81e2ec56_158544cuda3std3__45__cpo5beginE,@object
	.size		_ZN40_INTERNAL_5e9a82b9_4_k_cu_81e2ec56_158544cuda3std3__45__cpo5beginE,(_ZN40_INTERNAL_5e9a82b9_4_k_cu_81e2ec56_158544cuda3std3__442_GLOBAL__N__5e9a82b9_4_k_cu_81e2ec56_158546ignoreE - _ZN40_INTERNAL_5e9a82b9_4_k_cu_81e2ec56_158544cuda3std3__45__cpo5beginE)
_ZN40_INTERNAL_5e9a82b9_4_k_cu_81e2ec56_158544cuda3std3__45__cpo5beginE:
	.zero		1
	.type		_ZN40_INTERNAL_5e9a82b9_4_k_cu_81e2ec56_158544cuda3std3__442_GLOBAL__N__5e9a82b9_4_k_cu_81e2ec56_158546ignoreE,@object
	.size		_ZN40_INTERNAL_5e9a82b9_4_k_cu_81e2ec56_158544cuda3std3__442_GLOBAL__N__5e9a82b9_4_k_cu_81e2ec56_158546ignoreE,(_ZN40_INTERNAL_5e9a82b9_4_k_cu_81e2ec56_158544cute7productE - _ZN40_INTERNAL_5e9a82b9_4_k_cu_81e2ec56_158544cuda3std3__442_GLOBAL__N__5e9a82b9_4_k_cu_81e2ec56_158546ignoreE)
_ZN40_INTERNAL_5e9a82b9_4_k_cu_81e2ec56_158544cuda3std3__442_GLOBAL__N__5e9a82b9_4_k_cu_81e2ec56_158546ignoreE:
	.zero		1
	.type		_ZN40_INTERNAL_5e9a82b9_4_k_cu_81e2ec56_158544cute7productE,@object
	.size		_ZN40_INTERNAL_5e9a82b9_4_k_cu_81e2ec56_158544cute7productE,(_ZN40_INTERNAL_5e9a82b9_4_k_cu_81e2ec56_158544cuda3std3__45__cpo3endE - _ZN40_INTERNAL_5e9a82b9_4_k_cu_81e2ec56_158544cute7productE)
_ZN40_INTERNAL_5e9a82b9_4_k_cu_81e2ec56_158544cute7productE:
	.zero		1
	.type		_ZN40_INTERNAL_5e9a82b9_4_k_cu_81e2ec56_158544cuda3std3__45__cpo3endE,@object
	.size		_ZN40_INTERNAL_5e9a82b9_4_k_cu_81e2ec56_158544cuda3std3__45__cpo3endE,(_ZN40_INTERNAL_5e9a82b9_4_k_cu_81e2ec56_158544cuda3std3__419piecewise_constructE - _ZN40_INTERNAL_5e9a82b9_4_k_cu_81e2ec56_158544cuda3std3__45__cpo3endE)
_ZN40_INTERNAL_5e9a82b9_4_k_cu_81e2ec56_158544cuda3std3__45__cpo3endE:
	.zero		1
	.type		_ZN40_INTERNAL_5e9a82b9_4_k_cu_81e2ec56_158544cuda3std3__419piecewise_constructE,@object
	.size		_ZN40_INTERNAL_5e9a82b9_4_k_cu_81e2ec56_158544cuda3std3__419piecewise_constructE,(_ZN40_INTERNAL_5e9a82b9_4_k_cu_81e2ec56_158544cuda3std3__45__cpo4cendE - _ZN40_INTERNAL_5e9a82b9_4_k_cu_81e2ec56_158544cuda3std3__419piecewise_constructE)
_ZN40_INTERNAL_5e9a82b9_4_k_cu_81e2ec56_158544cuda3std3__419piecewise_constructE:
	.zero		1
	.type		_ZN40_INTERNAL_5e9a82b9_4_k_cu_81e2ec56_158544cuda3std3__45__cpo4cendE,@object
	.size		_ZN40_INTERNAL_5e9a82b9_4_k_cu_81e2ec56_158544cuda3std3__45__cpo4cendE,(_ZN40_INTERNAL_5e9a82b9_4_k_cu_81e2ec56_158544cuda3std6ranges3__45__cpo4swapE - _ZN40_INTERNAL_5e9a82b9_4_k_cu_81e2ec56_158544cuda3std3__45__cpo4cendE)
_ZN40_INTERNAL_5e9a82b9_4_k_cu_81e2ec56_158544cuda3std3__45__cpo4cendE:
	.zero		1
	.type		_ZN40_INTERNAL_5e9a82b9_4_k_cu_81e2ec56_158544cuda3std6ranges3__45__cpo4swapE,@object
	.size		_ZN40_INTERNAL_5e9a82b9_4_k_cu_81e2ec56_158544cuda3std6ranges3__45__cpo4swapE,(.L_8 - _ZN40_INTERNAL_5e9a82b9_4_k_cu_81e2ec56_158544cuda3std6ranges3__45__cpo4swapE)
_ZN40_INTERNAL_5e9a82b9_4_k_cu_81e2ec56_158544cuda3std6ranges3__45__cpo4swapE:
	.zero		1
.L_8:


//--------------------- .nv.constant0._ZN7cutlass13device_kernelINS_4gemm6kernel13GemmUniversalIN4cute5tupleIJiiiiEEENS1_10collective13CollectiveMmaINS1_34MainloopSm90TmaGmmaWarpSpecializedILi2ENS5_IJNS4_1CILi1EEESB_SB_EEENS1_35KernelTmaWarpSpecializedCooperativeEEENS5_IJNSA_ILi384EEENSA_ILi512EEENSA_ILi64EEEEEENS_10bfloat16_tENS5_IJlSB_lEEESJ_SK_NS4_8TiledMMAINS4_8MMA_AtomIJNS4_4SM904GMMA28MMA_64x256x16_F32BF16BF16_SSILNSO_5MajorE0ELSQ_0ELNSO_7ScaleInE1ELSR_1EEEEEENS4_6LayoutINS5_IJNSA_ILi2EEESB_SB_EEENS5_IJSB_NSA_ILi0EEESX_EEEEENS5_IJNS4_10UnderscoreES10_S10_EEEEENS4_13SM90_TMA_LOADENS4_14ComposedLayoutINS4_7SwizzleILi3ELi4ELi3EEENS4_18smem_ptr_flag_bitsILi16EEENSU_INS5_IJNSA_ILi8EEESH_EEENS5_IJSH_SB_EEEEEEEvNS4_8identityES13_S1D_vS1E_EENS_8epilogue10collective6detail29Sm90TmaWarpSpecializedAdapterINS1H_15DefaultEpilogueISJ_SK_SK_NS1G_6thread17LinearCombinationISJ_Li1EffLNS1L_9ScaleType4KindE0ELNS_15FloatRoundStyleE2ESJ_EENS1_15EpilogueDefaultEEEEEvvEEEEvNT_6ParamsE --------------------------
	.section	.nv.constant0._ZN7cutlass13device_kernelINS_4gemm6kernel13GemmUniversalIN4cute5tupleIJiiiiEEENS1_10collective13CollectiveMmaINS1_34MainloopSm90TmaGmmaWarpSpecializedILi2ENS5_IJNS4_1CILi1EEESB_SB_EEENS1_35KernelTmaWarpSpecializedCooperativeEEENS5_IJNSA_ILi384EEENSA_ILi512EEENSA_ILi64EEEEEENS_10bfloat16_tENS5_IJlSB_lEEESJ_SK_NS4_8TiledMMAINS4_8MMA_AtomIJNS4_4SM904GMMA28MMA_64x256x16_F32BF16BF16_SSILNSO_5MajorE0ELSQ_0ELNSO_7ScaleInE1ELSR_1EEEEEENS4_6LayoutINS5_IJNSA_ILi2EEESB_SB_EEENS5_IJSB_NSA_ILi0EEESX_EEEEENS5_IJNS4_10UnderscoreES10_S10_EEEEENS4_13SM90_TMA_LOADENS4_14ComposedLayoutINS4_7SwizzleILi3ELi4ELi3EEENS4_18smem_ptr_flag_bitsILi16EEENSU_INS5_IJNSA_ILi8EEESH_EEENS5_IJSH_SB_EEEEEEEvNS4_8identityES13_S1D_vS1E_EENS_8epilogue10collective6detail29Sm90TmaWarpSpecializedAdapterINS1H_15DefaultEpilogueISJ_SK_SK_NS1G_6thread17LinearCombinationISJ_Li1EffLNS1L_9ScaleType4KindE0ELNS_15FloatRoundStyleE2ESJ_EENS1_15EpilogueDefaultEEEEEvvEEEEvNT_6ParamsE,"a",@progbits
	.sectionflags	@""
	.align	4
.nv.constant0._ZN7cutlass13device_kernelINS_4gemm6kernel13GemmUniversalIN4cute5tupleIJiiiiEEENS1_10collective13CollectiveMmaINS1_34MainloopSm90TmaGmmaWarpSpecializedILi2ENS5_IJNS4_1CILi1EEESB_SB_EEENS1_35KernelTmaWarpSpecializedCooperativeEEENS5_IJNSA_ILi384EEENSA_ILi512EEENSA_ILi64EEEEEENS_10bfloat16_tENS5_IJlSB_lEEESJ_SK_NS4_8TiledMMAINS4_8MMA_AtomIJNS4_4SM904GMMA28MMA_64x256x16_F32BF16BF16_SSILNSO_5MajorE0ELSQ_0ELNSO_7ScaleInE1ELSR_1EEEEEENS4_6LayoutINS5_IJNSA_ILi2EEESB_SB_EEENS5_IJSB_NSA_ILi0EEESX_EEEEENS5_IJNS4_10UnderscoreES10_S10_EEEEENS4_13SM90_TMA_LOADENS4_14ComposedLayoutINS4_7SwizzleILi3ELi4ELi3EEENS4_18smem_ptr_flag_bitsILi16EEENSU_INS5_IJNSA_ILi8EEESH_EEENS5_IJSH_SB_EEEEEEEvNS4_8identityES13_S1D_vS1E_EENS_8epilogue10collective6detail29Sm90TmaWarpSpecializedAdapterINS1H_15DefaultEpilogueISJ_SK_SK_NS1G_6thread17LinearCombinationISJ_Li1EffLNS1L_9ScaleType4KindE0ELNS_15FloatRoundStyleE2ESJ_EENS1_15EpilogueDefaultEEEEEvvEEEEvNT_6ParamsE:
	.zero		1664


//--------------------- SYMBOLS --------------------------

	.type		.nv.reservedSmem.offset0,@object
	.size		.nv.reservedSmem.offset0,0x4
	.type		__assertfail,@function
